def attn_fwd(
    Q,
    K,
    V,
    Out,
    Lse,
    sm_scale,
    stride_qz,
    stride_qh,
    stride_qm,
    stride_qk,
    stride_kz,
    stride_kh,
    stride_kn,
    stride_kk,
    stride_vz,
    stride_vh,
    stride_vn,
    stride_vk,
    stride_oz,
    stride_oh,
    stride_om,
    stride_ok,
    seqlen_q,
    seqlen_k,
    BLOCK_M: tl.constexpr,
    BLOCK_N: tl.constexpr,
    HEAD_DIM: tl.constexpr,
    CAUSAL: tl.constexpr,
):
    start_m = tl.program_id(0)
    off_hz = tl.program_id(1)
    q_off = off_hz * stride_qh
    k_off = off_hz * stride_kh
    v_off = off_hz * stride_vh
    offs_m = start_m * BLOCK_M + tl.arange(0, BLOCK_M)
    offs_d = tl.arange(0, HEAD_DIM)
    offs_n = tl.arange(0, BLOCK_N)
    q_ptrs = Q + q_off + offs_m[:, None] * stride_qm + offs_d[None, :] * stride_qk
    k_ptrs = K + k_off + offs_d[:, None] * stride_kk + offs_n[None, :] * stride_kn
    v_ptrs = V + v_off + offs_n[:, None] * stride_vn + offs_d[None, :] * stride_vk
    m_i = tl.full([BLOCK_M], float("-inf"), dtype=tl.float32)
    l_i = tl.zeros([BLOCK_M], dtype=tl.float32) + 1.0
    acc = tl.zeros([BLOCK_M, HEAD_DIM], dtype=tl.float32)
    q = tl.load(q_ptrs)
    acc, l_i, m_i = _attn_fwd_inner(
        acc,
        l_i,
        m_i,
        q,
        k_ptrs,
        v_ptrs,
        sm_scale,
        stride_kn,
        stride_vn,
        start_m,
        seqlen_k,
        BLOCK_M,
        BLOCK_N,
        HEAD_DIM,
        CAUSAL,
    )
    acc = acc / l_i[:, None]
    lse = m_i + tl.math.log2(l_i) / 1.4426950408889634
    o_ptrs = (
        Out
        + off_hz * stride_oh
        + offs_m[:, None] * stride_om
        + offs_d[None, :] * stride_ok
    )
    tl.store(o_ptrs, acc.to(Out.dtype.element_ty))
    tl.store(Lse + off_hz * seqlen_q + offs_m, lse)

# config = {"BLOCK_M": 256, "BLOCK_N": 32, "HEAD_DIM": 512, "arch": "sm_80", "causal": true, "dtype": "bf16", "num_stages": 2, "num_warps": 8}
# arch = sm_80


// ===== COMPILED SASS (sm_80) =====

	.target	sm_80

	.elftype	@"ET_EXEC"


//--------------------- .note.nv.tkinfo           --------------------------
	.section	.note.nv.tkinfo,"",@"SHT_NOTE"
	.sectionflags	@"SHF_NOTE_NV_TKINFO"
	.tkinfo
        /*0018*/ 	.word	0x00000002
        /*0030*/ 	.string	""
        /*0030*/ 	.string	"ptxas"
        /*0030*/ 	.string	"Cuda compilation tools, release 13.0, V13.0.88"
        /*0030*/ 	.string	"Build cuda_13.0.r13.0/compiler.36424714_0"
        /*0030*/ 	.string	"-v  -suppress-debug-info  -lineinfo  -arch sm_80 "



//--------------------- .note.nv.cuinfo           --------------------------
	.section	.note.nv.cuinfo,"",@"SHT_NOTE"
	.sectionflags	@"SHF_NOTE_NV_CUINFO"
        /*0018*/ 	.short	0x0002
        /*001a*/ 	.short	0x0050
        /*001c*/ 	.short	0x0082
	.zero		2


//--------------------- .nv.info                  --------------------------
	.section	.nv.info,"",@"SHT_CUDA_INFO"
	.align	4


	//----- nvinfo : EIATTR_REGCOUNT
	.align		4
        /*0000*/ 	.byte	0x04, 0x2f
        /*0002*/ 	.short	(.L_2 - .L_1)
	.align		4
.L_1:
        /*0004*/ 	.word	index@(attn_fwd)
        /*0008*/ 	.word	0x00000020


	//----- nvinfo : EIATTR_FRAME_SIZE
	.align		4
.L_2:
        /*000c*/ 	.byte	0x04, 0x11
        /*000e*/ 	.short	(.L_4 - .L_3)
	.align		4
.L_3:
        /*0010*/ 	.word	index@(attn_fwd)
        /*0014*/ 	.word	0x00006600


	//----- nvinfo : EIATTR_MIN_STACK_SIZE
	.align		4
.L_4:
        /*0018*/ 	.byte	0x04, 0x12
        /*001a*/ 	.short	(.L_6 - .L_5)
	.align		4
.L_5:
        /*001c*/ 	.word	index@(attn_fwd)
        /*0020*/ 	.word	0x00006600
.L_6:


//--------------------- .nv.info.attn_fwd         --------------------------
	.section	.nv.info.attn_fwd,"",@"SHT_CUDA_INFO"
	.sectionflags	@""
	.align	4


	//----- nvinfo : EIATTR_CUDA_API_VERSION
	.align		4
        /*0000*/ 	.byte	0x04, 0x37
        /*0002*/ 	.short	(.L_8 - .L_7)
.L_7:
        /*0004*/ 	.word	0x00000082


	//----- nvinfo : EIATTR_SW2861232_WAR
	.align		4
.L_8:
        /*0008*/ 	.byte	0x01, 0x35
	.zero		2


	//----- nvinfo : EIATTR_PARAM_CBANK
	.align		4
        /*000c*/ 	.byte	0x04, 0x0a
        /*000e*/ 	.short	(.L_10 - .L_9)
	.align		4
.L_9:
        /*0010*/ 	.word	index@(.nv.constant0.attn_fwd)
        /*0014*/ 	.short	0x0160
        /*0016*/ 	.short	0x0088


	//----- nvinfo : EIATTR_CBANK_PARAM_SIZE
	.align		4
.L_10:
        /*0018*/ 	.byte	0x03, 0x19
        /*001a*/ 	.short	0x0088


	//----- nvinfo : EIATTR_KPARAM_INFO
	.align		4
        /*001c*/ 	.byte	0x04, 0x17
        /*001e*/ 	.short	(.L_12 - .L_11)
.L_11:
        /*0020*/ 	.word	0x00000000
        /*0024*/ 	.short	0x0019
        /*0026*/ 	.short	0x0080
        /*0028*/ 	.byte	0x00, 0xf4, 0x21, 0x00


	//----- nvinfo : EIATTR_KPARAM_INFO
	.align		4
.L_12:
        /*002c*/ 	.byte	0x04, 0x17
        /*002e*/ 	.short	(.L_14 - .L_13)
.L_13:
        /*0030*/ 	.word	0x00000000
        /*0034*/ 	.short	0x0018
        /*0036*/ 	.short	0x0078
        /*0038*/ 	.byte	0x00, 0xf4, 0x21, 0x00


	//----- nvinfo : EIATTR_KPARAM_INFO
	.align		4
.L_14:
        /*003c*/ 	.byte	0x04, 0x17
        /*003e*/ 	.short	(.L_16 - .L_15)
.L_15:
        /*0040*/ 	.word	0x00000000
        /*0044*/ 	.short	0x0017
        /*0046*/ 	.short	0x0070
        /*0048*/ 	.byte	0x00, 0xf0, 0x11, 0x00


	//----- nvinfo : EIATTR_KPARAM_INFO
	.align		4
.L_16:
        /*004c*/ 	.byte	0x04, 0x17
        /*004e*/ 	.short	(.L_18 - .L_17)
.L_17:
        /*0050*/ 	.word	0x00000000
        /*0054*/ 	.short	0x0016
        /*0056*/ 	.short	0x006c
        /*0058*/ 	.byte	0x00, 0xf0, 0x11, 0x00


	//----- nvinfo : EIATTR_KPARAM_INFO
	.align		4
.L_18:
        /*005c*/ 	.byte	0x04, 0x17
        /*005e*/ 	.short	(.L_20 - .L_19)
.L_19:
        /*0060*/ 	.word	0x00000000
        /*0064*/ 	.short	0x0015
        /*0066*/ 	.short	0x0068
        /*0068*/ 	.byte	0x00, 0xf0, 0x11, 0x00


	//----- nvinfo : EIATTR_KPARAM_INFO
	.align		4
.L_20:
        /*006c*/ 	.byte	0x04, 0x17
        /*006e*/ 	.short	(.L_22 - .L_21)
.L_21:
        /*0070*/ 	.word	0x00000000
        /*0074*/ 	.short	0x0014
        /*0076*/ 	.short	0x0064
        /*0078*/ 	.byte	0x00, 0xf0, 0x11, 0x00


	//----- nvinfo : EIATTR_KPARAM_INFO
	.align		4
.L_22:
        /*007c*/ 	.byte	0x04, 0x17
        /*007e*/ 	.short	(.L_24 - .L_23)
.L_23:
        /*0080*/ 	.word	0x00000000
        /*0084*/ 	.short	0x0013
        /*0086*/ 	.short	0x0060
        /*0088*/ 	.byte	0x00, 0xf0, 0x11, 0x00


	//----- nvinfo : EIATTR_KPARAM_INFO
	.align		4
.L_24:
        /*008c*/ 	.byte	0x04, 0x17
        /*008e*/ 	.short	(.L_26 - .L_25)
.L_25:
        /*0090*/ 	.word	0x00000000
        /*0094*/ 	.short	0x0012
        /*0096*/ 	.short	0x005c
        /*0098*/ 	.byte	0x00, 0xf0, 0x11, 0x00


	//----- nvinfo : EIATTR_KPARAM_INFO
	.align		4
.L_26:
        /*009c*/ 	.byte	0x04, 0x17
        /*009e*/ 	.short	(.L_28 - .L_27)
.L_27:
        /*00a0*/ 	.word	0x00000000
        /*00a4*/ 	.short	0x0011
        /*00a6*/ 	.short	0x0058
        /*00a8*/ 	.byte	0x00, 0xf0, 0x11, 0x00


	//----- nvinfo : EIATTR_KPARAM_INFO
	.align		4
.L_28:
        /*00ac*/ 	.byte	0x04, 0x17
        /*00ae*/ 	.short	(.L_30 - .L_29)
.L_29:
        /*00b0*/ 	.word	0x00000000
        /*00b4*/ 	.short	0x0010
        /*00b6*/ 	.short	0x0054
        /*00b8*/ 	.byte	0x00, 0xf0, 0x11, 0x00


	//----- nvinfo : EIATTR_KPARAM_INFO
	.align		4
.L_30:
        /*00bc*/ 	.byte	0x04, 0x17
        /*00be*/ 	.short	(.L_32 - .L_31)
.L_31:
        /*00c0*/ 	.word	0x00000000
        /*00c4*/ 	.short	0x000f
        /*00c6*/ 	.short	0x0050
        /*00c8*/ 	.byte	0x00, 0xf0, 0x11, 0x00


	//----- nvinfo : EIATTR_KPARAM_INFO
	.align		4
.L_32:
        /*00cc*/ 	.byte	0x04, 0x17
        /*00ce*/ 	.short	(.L_34 - .L_33)
.L_33:
        /*00d0*/ 	.word	0x00000000
        /*00d4*/ 	.short	0x000e
        /*00d6*/ 	.short	0x004c
        /*00d8*/ 	.byte	0x00, 0xf0, 0x11, 0x00


	//----- nvinfo : EIATTR_KPARAM_INFO
	.align		4
.L_34:
        /*00dc*/ 	.byte	0x04, 0x17
        /*00de*/ 	.short	(.L_36 - .L_35)
.L_35:
        /*00e0*/ 	.word	0x00000000
        /*00e4*/ 	.short	0x000d
        /*00e6*/ 	.short	0x0048
        /*00e8*/ 	.byte	0x00, 0xf0, 0x11, 0x00


	//----- nvinfo : EIATTR_KPARAM_INFO
	.align		4
.L_36:
        /*00ec*/ 	.byte	0x04, 0x17
        /*00ee*/ 	.short	(.L_38 - .L_37)
.L_37:
        /*00f0*/ 	.word	0x00000000
        /*00f4*/ 	.short	0x000c
        /*00f6*/ 	.short	0x0044
        /*00f8*/ 	.byte	0x00, 0xf0, 0x11, 0x00


	//----- nvinfo : EIATTR_KPARAM_INFO
	.align		4
.L_38:
        /*00fc*/ 	.byte	0x04, 0x17
        /*00fe*/ 	.short	(.L_40 - .L_39)
.L_39:
        /*0100*/ 	.word	0x00000000
        /*0104*/ 	.short	0x000b
        /*0106*/ 	.short	0x0040
        /*0108*/ 	.byte	0x00, 0xf0, 0x11, 0x00


	//----- nvinfo : EIATTR_KPARAM_INFO
	.align		4
.L_40:
        /*010c*/ 	.byte	0x04, 0x17
        /*010e*/ 	.short	(.L_42 - .L_41)
.L_41:
        /*0110*/ 	.word	0x00000000
        /*0114*/ 	.short	0x000a
        /*0116*/ 	.short	0x003c
        /*0118*/ 	.byte	0x00, 0xf0, 0x11, 0x00


	//----- nvinfo : EIATTR_KPARAM_INFO
	.align		4
.L_42:
        /*011c*/ 	.byte	0x04, 0x17
        /*011e*/ 	.short	(.L_44 - .L_43)
.L_43:
        /*0120*/ 	.word	0x00000000
        /*0124*/ 	.short	0x0009
        /*0126*/ 	.short	0x0038
        /*0128*/ 	.byte	0x00, 0xf0, 0x11, 0x00


	//----- nvinfo : EIATTR_KPARAM_INFO
	.align		4
.L_44:
        /*012c*/ 	.byte	0x04, 0x17
        /*012e*/ 	.short	(.L_46 - .L_45)
.L_45:
        /*0130*/ 	.word	0x00000000
        /*0134*/ 	.short	0x0008
        /*0136*/ 	.short	0x0034
        /*0138*/ 	.byte	0x00, 0xf0, 0x11, 0x00


	//----- nvinfo : EIATTR_KPARAM_INFO
	.align		4
.L_46:
        /*013c*/ 	.byte	0x04, 0x17
        /*013e*/ 	.short	(.L_48 - .L_47)
.L_47:
        /*0140*/ 	.word	0x00000000
        /*0144*/ 	.short	0x0007
        /*0146*/ 	.short	0x0030
        /*0148*/ 	.byte	0x00, 0xf0, 0x11, 0x00


	//----- nvinfo : EIATTR_KPARAM_INFO
	.align		4
.L_48:
        /*014c*/ 	.byte	0x04, 0x17
        /*014e*/ 	.short	(.L_50 - .L_49)
.L_49:
        /*0150*/ 	.word	0x00000000
        /*0154*/ 	.short	0x0006
        /*0156*/ 	.short	0x002c
        /*0158*/ 	.byte	0x00, 0xf0, 0x11, 0x00


	//----- nvinfo : EIATTR_KPARAM_INFO
	.align		4
.L_50:
        /*015c*/ 	.byte	0x04, 0x17
        /*015e*/ 	.short	(.L_52 - .L_51)
.L_51:
        /*0160*/ 	.word	0x00000000
        /*0164*/ 	.short	0x0005
        /*0166*/ 	.short	0x0028
        /*0168*/ 	.byte	0x00, 0xf0, 0x11, 0x00


	//----- nvinfo : EIATTR_KPARAM_INFO
	.align		4
.L_52:
        /*016c*/ 	.byte	0x04, 0x17
        /*016e*/ 	.short	(.L_54 - .L_53)
.L_53:
        /*0170*/ 	.word	0x00000000
        /*0174*/ 	.short	0x0004
        /*0176*/ 	.short	0x0020
        /*0178*/ 	.byte	0x00, 0xf4, 0x21, 0x00


	//----- nvinfo : EIATTR_KPARAM_INFO
	.align		4
.L_54:
        /*017c*/ 	.byte	0x04, 0x17
        /*017e*/ 	.short	(.L_56 - .L_55)
.L_55:
        /*0180*/ 	.word	0x00000000
        /*0184*/ 	.short	0x0003
        /*0186*/ 	.short	0x0018
        /*0188*/ 	.byte	0x00, 0xf4, 0x21, 0x00


	//----- nvinfo : EIATTR_KPARAM_INFO
	.align		4
.L_56:
        /*018c*/ 	.byte	0x04, 0x17
        /*018e*/ 	.short	(.L_58 - .L_57)
.L_57:
        /*0190*/ 	.word	0x00000000
        /*0194*/ 	.short	0x0002
        /*0196*/ 	.short	0x0010
        /*0198*/ 	.byte	0x00, 0xf4, 0x21, 0x00


	//----- nvinfo : EIATTR_KPARAM_INFO
	.align		4
.L_58:
        /*019c*/ 	.byte	0x04, 0x17
        /*019e*/ 	.short	(.L_60 - .L_59)
.L_59:
        /*01a0*/ 	.word	0x00000000
        /*01a4*/ 	.short	0x0001
        /*01a6*/ 	.short	0x0008
        /*01a8*/ 	.byte	0x00, 0xf4, 0x21, 0x00


	//----- nvinfo : EIATTR_KPARAM_INFO
	.align		4
.L_60:
        /*01ac*/ 	.byte	0x04, 0x17
        /*01ae*/ 	.short	(.L_62 - .L_61)
.L_61:
        /*01b0*/ 	.word	0x00000000
        /*01b4*/ 	.short	0x0000
        /*01b6*/ 	.short	0x0000
        /*01b8*/ 	.byte	0x00, 0xf4, 0x21, 0x00


	//----- nvinfo : EIATTR_MAXREG_COUNT
	.align		4
.L_62:
        /*01bc*/ 	.byte	0x03, 0x1b
        /*01be*/ 	.short	0x00ff


	//----- nvinfo : EIATTR_NUM_BARRIERS
	.align		4
        /*01c0*/ 	.byte	0x02, 0x4c
        /*01c2*/ 	.byte	0x01
	.zero		1


	//----- nvinfo : EIATTR_ANNOTATIONS
	.align		4
        /*01c4*/ 	.byte	0x04, 0x55
        /*01c6*/ 	.short	(.L_64 - .L_63)


	//   ....[0]....
.L_63:
        /*01c8*/ 	.word	0x00000001
        /*01cc*/ 	.byte	0xb0, 0x01, 0x00, 0x00, 0x01, 0x00, 0x00, 0x00, 0xf0, 0x01, 0x00, 0x00, 0x01, 0x00, 0x00, 0x00
        /* <DEDUP_REMOVED lines=3823> */
        /*f0cc*/ 	.byte	0x80, 0x81, 0x03, 0x00


	//----- nvinfo : EIATTR_MERCURY_ISA_VERSION
	.align		4
.L_64:
        /*f0d0*/ 	.byte	0x03, 0x5f
        /*f0d2*/ 	.short	0x0000


	//----- nvinfo : EIATTR_COOP_GROUP_MASK_REGIDS
	.align		4
        /*f0d4*/ 	.byte	0x04, 0x29
        /*f0d6*/ 	.short	(.L_66 - .L_65)


	//   ....[0]....
.L_65:
        /*f0d8*/ 	.word	0xffffffff


	//   ....[1]....
        /*f0dc*/ 	.word	0xffffffff


	//   ....[2]....
        /*f0e0*/ 	.word	0xffffffff


	//   ....[3]....
        /*f0e4*/ 	.word	0xffffffff


	//   ....[4]....
        /*f0e8*/ 	.word	0xffffffff


	//   ....[5]....
        /*f0ec*/ 	.word	0xffffffff


	//   ....[6]....
        /*f0f0*/ 	.word	0xffffffff


	//   ....[7]....
        /*f0f4*/ 	.word	0xffffffff


	//   ....[8]....
        /*f0f8*/ 	.word	0xffffffff


	//   ....[9]....
        /*f0fc*/ 	.word	0xffffffff


	//   ....[10]....
        /*f100*/ 	.word	0xffffffff


	//   ....[11]....
        /*f104*/ 	.word	0xffffffff


	//   ....[12]....
        /*f108*/ 	.word	0xffffffff


	//   ....[13]....
        /*f10c*/ 	.word	0xffffffff


	//   ....[14]....
        /*f110*/ 	.word	0xffffffff


	//   ....[15]....
        /*f114*/ 	.word	0xffffffff


	//   ....[16]....
        /*f118*/ 	.word	0xffffffff


	//   ....[17]....
        /*f11c*/ 	.word	0xffffffff


	//   ....[18]....
        /*f120*/ 	.word	0xffffffff


	//   ....[19]....
        /*f124*/ 	.word	0xffffffff


	//   ....[20]....
        /*f128*/ 	.word	0xffffffff


	//   ....[21]....
        /*f12c*/ 	.word	0xffffffff


	//   ....[22]....
        /*f130*/ 	.word	0xffffffff


	//   ....[23]....
        /*f134*/ 	.word	0xffffffff


	//   ....[24]....
        /*f138*/ 	.word	0xffffffff


	//   ....[25]....
        /*f13c*/ 	.word	0xffffffff


	//   ....[26]....
        /*f140*/ 	.word	0xffffffff


	//   ....[27]....
        /*f144*/ 	.word	0xffffffff


	//   ....[28]....
        /*f148*/ 	.word	0xffffffff


	//   ....[29]....
        /*f14c*/ 	.word	0xffffffff


	//   ....[30]....
        /*f150*/ 	.word	0xffffffff


	//   ....[31]....
        /*f154*/ 	.word	0xffffffff


	//   ....[32]....
        /*f158*/ 	.word	0xffffffff


	//   ....[33]....
        /*f15c*/ 	.word	0xffffffff


	//   ....[34]....
        /*f160*/ 	.word	0xffffffff


	//   ....[35]....
        /*f164*/ 	.word	0xffffffff


	//   ....[36]....
        /*f168*/ 	.word	0xffffffff


	//   ....[37]....
        /*f16c*/ 	.word	0xffffffff


	//   ....[38]....
        /*f170*/ 	.word	0xffffffff


	//   ....[39]....
        /*f174*/ 	.word	0xffffffff


	//   ....[40]....
        /*f178*/ 	.word	0xffffffff


	//   ....[41]....
        /*f17c*/ 	.word	0xffffffff


	//   ....[42]....
        /*f180*/ 	.word	0xffffffff


	//   ....[43]....
        /*f184*/ 	.word	0xffffffff


	//   ....[44]....
        /*f188*/ 	.word	0xffffffff


	//   ....[45]....
        /*f18c*/ 	.word	0xffffffff


	//   ....[46]....
        /*f190*/ 	.word	0xffffffff


	//   ....[47]....
        /*f194*/ 	.word	0xffffffff


	//   ....[48]....
        /*f198*/ 	.word	0xffffffff


	//   ....[49]....
        /*f19c*/ 	.word	0xffffffff


	//   ....[50]....
        /*f1a0*/ 	.word	0xffffffff


	//   ....[51]....
        /*f1a4*/ 	.word	0xffffffff


	//   ....[52]....
        /*f1a8*/ 	.word	0xffffffff


	//   ....[53]....
        /*f1ac*/ 	.word	0xffffffff


	//   ....[54]....
        /*f1b0*/ 	.word	0xffffffff


	//   ....[55]....
        /*f1b4*/ 	.word	0xffffffff


	//   ....[56]....
        /*f1b8*/ 	.word	0xffffffff


	//   ....[57]....
        /*f1bc*/ 	.word	0xffffffff


	//   ....[58]....
        /*f1c0*/ 	.word	0xffffffff


	//   ....[59]....
        /*f1c4*/ 	.word	0xffffffff


	//   ....[60]....
        /*f1c8*/ 	.word	0xffffffff


	//   ....[61]....
        /*f1cc*/ 	.word	0xffffffff


	//   ....[62]....
        /*f1d0*/ 	.word	0xffffffff


	//   ....[63]....
        /*f1d4*/ 	.word	0xffffffff


	//   ....[64]....
        /*f1d8*/ 	.word	0xffffffff


	//   ....[65]....
        /*f1dc*/ 	.word	0xffffffff


	//   ....[66]....
        /*f1e0*/ 	.word	0xffffffff


	//   ....[67]....
        /*f1e4*/ 	.word	0xffffffff


	//   ....[68]....
        /*f1e8*/ 	.word	0xffffffff


	//   ....[69]....
        /*f1ec*/ 	.word	0xffffffff


	//   ....[70]....
        /*f1f0*/ 	.word	0xffffffff


	//   ....[71]....
        /*f1f4*/ 	.word	0xffffffff


	//   ....[72]....
        /*f1f8*/ 	.word	0xffffffff


	//   ....[73]....
        /*f1fc*/ 	.word	0xffffffff


	//   ....[74]....
        /*f200*/ 	.word	0xffffffff


	//   ....[75]....
        /*f204*/ 	.word	0xffffffff


	//   ....[76]....
        /*f208*/ 	.word	0xffffffff


	//   ....[77]....
        /*f20c*/ 	.word	0xffffffff


	//   ....[78]....
        /*f210*/ 	.word	0xffffffff


	//   ....[79]....
        /*f214*/ 	.word	0xffffffff


	//   ....[80]....
        /*f218*/ 	.word	0xffffffff


	//   ....[81]....
        /*f21c*/ 	.word	0xffffffff


	//   ....[82]....
        /*f220*/ 	.word	0xffffffff


	//   ....[83]....
        /*f224*/ 	.word	0xffffffff


	//   ....[84]....
        /*f228*/ 	.word	0xffffffff


	//   ....[85]....
        /*f22c*/ 	.word	0xffffffff


	//   ....[86]....
        /*f230*/ 	.word	0xffffffff


	//   ....[87]....
        /*f234*/ 	.word	0xffffffff


	//   ....[88]....
        /*f238*/ 	.word	0xffffffff


	//   ....[89]....
        /*f23c*/ 	.word	0xffffffff


	//   ....[90]....
        /*f240*/ 	.word	0xffffffff


	//   ....[91]....
        /*f244*/ 	.word	0xffffffff


	//   ....[92]....
        /*f248*/ 	.word	0xffffffff


	//   ....[93]....
        /*f24c*/ 	.word	0xffffffff


	//   ....[94]....
        /*f250*/ 	.word	0xffffffff


	//   ....[95]....
        /*f254*/ 	.word	0xffffffff


	//   ....[96]....
        /*f258*/ 	.word	0xffffffff


	//   ....[97]....
        /*f25c*/ 	.word	0xffffffff


	//   ....[98]....
        /*f260*/ 	.word	0xffffffff


	//   ....[99]....
        /*f264*/ 	.word	0xffffffff


	//   ....[100]....
        /*f268*/ 	.word	0xffffffff


	//   ....[101]....
        /*f26c*/ 	.word	0xffffffff


	//   ....[102]....
        /*f270*/ 	.word	0xffffffff


	//   ....[103]....
        /*f274*/ 	.word	0xffffffff


	//   ....[104]....
        /*f278*/ 	.word	0xffffffff


	//   ....[105]....
        /*f27c*/ 	.word	0xffffffff


	//   ....[106]....
        /*f280*/ 	.word	0xffffffff


	//   ....[107]....
        /*f284*/ 	.word	0xffffffff


	//   ....[108]....
        /*f288*/ 	.word	0xffffffff


	//   ....[109]....
        /*f28c*/ 	.word	0xffffffff


	//   ....[110]....
        /*f290*/ 	.word	0xffffffff


	//   ....[111]....
        /*f294*/ 	.word	0xffffffff


	//   ....[112]....
        /*f298*/ 	.word	0xffffffff


	//   ....[113]....
        /*f29c*/ 	.word	0xffffffff


	//   ....[114]....
        /*f2a0*/ 	.word	0xffffffff


	//   ....[115]....
        /*f2a4*/ 	.word	0xffffffff


	//   ....[116]....
        /*f2a8*/ 	.word	0xffffffff


	//   ....[117]....
        /*f2ac*/ 	.word	0xffffffff


	//   ....[118]....
        /*f2b0*/ 	.word	0xffffffff


	//   ....[119]....
        /*f2b4*/ 	.word	0xffffffff


	//   ....[120]....
        /*f2b8*/ 	.word	0xffffffff


	//   ....[121]....
        /*f2bc*/ 	.word	0xffffffff


	//   ....[122]....
        /*f2c0*/ 	.word	0xffffffff


	//   ....[123]....
        /*f2c4*/ 	.word	0xffffffff


	//   ....[124]....
        /*f2c8*/ 	.word	0xffffffff


	//   ....[125]....
        /*f2cc*/ 	.word	0xffffffff


	//   ....[126]....
        /*f2d0*/ 	.word	0xffffffff


	//   ....[127]....
        /*f2d4*/ 	.word	0xffffffff


	//   ....[128]....
        /*f2d8*/ 	.word	0xffffffff


	//   ....[129]....
        /*f2dc*/ 	.word	0xffffffff


	//   ....[130]....
        /*f2e0*/ 	.word	0xffffffff


	//   ....[131]....
        /*f2e4*/ 	.word	0xffffffff


	//   ....[132]....
        /*f2e8*/ 	.word	0xffffffff


	//   ....[133]....
        /*f2ec*/ 	.word	0xffffffff


	//   ....[134]....
        /*f2f0*/ 	.word	0xffffffff


	//   ....[135]....
        /*f2f4*/ 	.word	0xffffffff


	//   ....[136]....
        /*f2f8*/ 	.word	0xffffffff


	//   ....[137]....
        /*f2fc*/ 	.word	0xffffffff


	//   ....[138]....
        /*f300*/ 	.word	0xffffffff


	//   ....[139]....
        /*f304*/ 	.word	0xffffffff


	//   ....[140]....
        /*f308*/ 	.word	0xffffffff


	//   ....[141]....
        /*f30c*/ 	.word	0xffffffff


	//   ....[142]....
        /*f310*/ 	.word	0xffffffff


	//   ....[143]....
        /*f314*/ 	.word	0xffffffff


	//----- nvinfo : EIATTR_COOP_GROUP_INSTR_OFFSETS
	.align		4
.L_66:
        /*f318*/ 	.byte	0x04, 0x28
        /*f31a*/ 	.short	(.L_68 - .L_67)


	//   ....[0]....
.L_67:
        /*f31c*/ 	.word	0x000552c0


	//   ....[1]....
        /*f320*/ 	.word	0x000552e0


	//   ....[2]....
        /*f324*/ 	.word	0x000552f0


	//   ....[3]....
        /*f328*/ 	.word	0x00055310


	//   ....[4]....
        /*f32c*/ 	.word	0x00055330


	//   ....[5]....
        /*f330*/ 	.word	0x000553f0


	//   ....[6]....
        /*f334*/ 	.word	0x00055520


	//   ....[7]....
        /*f338*/ 	.word	0x00055540


	//   ....[8]....
        /*f33c*/ 	.word	0x00055550


	//   ....[9]....
        /*f340*/ 	.word	0x00055560


	//   ....[10]....
        /*f344*/ 	.word	0x00055570


	//   ....[11]....
        /*f348*/ 	.word	0x00055580


	//   ....[12]....
        /*f34c*/ 	.word	0x00055800


	//   ....[13]....
        /*f350*/ 	.word	0x00055820


	//   ....[14]....
        /*f354*/ 	.word	0x000558f0


	//   ....[15]....
        /*f358*/ 	.word	0x00055900


	//   ....[16]....
        /*f35c*/ 	.word	0x00055910


	//   ....[17]....
        /*f360*/ 	.word	0x00055950


	//   ....[18]....
        /*f364*/ 	.word	0x00055960


	//   ....[19]....
        /*f368*/ 	.word	0x00055970


	//   ....[20]....
        /*f36c*/ 	.word	0x00055980


	//   ....[21]....
        /*f370*/ 	.word	0x000559e0


	//   ....[22]....
        /*f374*/ 	.word	0x000559f0


	//   ....[23]....
        /*f378*/ 	.word	0x00055a70


	//   ....[24]....
        /*f37c*/ 	.word	0x00055b20


	//   ....[25]....
        /*f380*/ 	.word	0x00055b40


	//   ....[26]....
        /*f384*/ 	.word	0x00055b50


	//   ....[27]....
        /*f388*/ 	.word	0x00055c50


	//   ....[28]....
        /*f38c*/ 	.word	0x00055c60


	//   ....[29]....
        /*f390*/ 	.word	0x00055c70


	//   ....[30]....
        /*f394*/ 	.word	0x00055c80


	//   ....[31]....
        /*f398*/ 	.word	0x00055cd0


	//   ....[32]....
        /*f39c*/ 	.word	0x00055d20


	//   ....[33]....
        /*f3a0*/ 	.word	0x00055d30


	//   ....[34]....
        /*f3a4*/ 	.word	0x00055d90


	//   ....[35]....
        /*f3a8*/ 	.word	0x00055dc0


	//   ....[36]....
        /*f3ac*/ 	.word	0x00055ff0


	//   ....[37]....
        /*f3b0*/ 	.word	0x00056000


	//   ....[38]....
        /*f3b4*/ 	.word	0x000561b0


	//   ....[39]....
        /*f3b8*/ 	.word	0x000561f0


	//   ....[40]....
        /*f3bc*/ 	.word	0x00056200


	//   ....[41]....
        /*f3c0*/ 	.word	0x00056210


	//   ....[42]....
        /*f3c4*/ 	.word	0x00056250


	//   ....[43]....
        /*f3c8*/ 	.word	0x00056280


	//   ....[44]....
        /*f3cc*/ 	.word	0x00056330


	//   ....[45]....
        /*f3d0*/ 	.word	0x00056340


	//   ....[46]....
        /*f3d4*/ 	.word	0x00056390


	//   ....[47]....
        /*f3d8*/ 	.word	0x000563a0


	//   ....[48]....
        /*f3dc*/ 	.word	0x00056400


	//   ....[49]....
        /*f3e0*/ 	.word	0x00056410


	//   ....[50]....
        /*f3e4*/ 	.word	0x00056420


	//   ....[51]....
        /*f3e8*/ 	.word	0x00056450


	//   ....[52]....
        /*f3ec*/ 	.word	0x00056460


	//   ....[53]....
        /*f3f0*/ 	.word	0x00056470


	//   ....[54]....
        /*f3f4*/ 	.word	0x00056530


	//   ....[55]....
        /*f3f8*/ 	.word	0x00056540


	//   ....[56]....
        /*f3fc*/ 	.word	0x00056550


	//   ....[57]....
        /*f400*/ 	.word	0x00056560


	//   ....[58]....
        /*f404*/ 	.word	0x00056570


	//   ....[59]....
        /*f408*/ 	.word	0x00056580


	//   ....[60]....
        /*f40c*/ 	.word	0x000565e0


	//   ....[61]....
        /*f410*/ 	.word	0x000565f0


	//   ....[62]....
        /*f414*/ 	.word	0x00056600


	//   ....[63]....
        /*f418*/ 	.word	0x00056610


	//   ....[64]....
        /*f41c*/ 	.word	0x00056970


	//   ....[65]....
        /*f420*/ 	.word	0x00056980


	//   ....[66]....
        /*f424*/ 	.word	0x00056990


	//   ....[67]....
        /*f428*/ 	.word	0x000569d0


	//   ....[68]....
        /*f42c*/ 	.word	0x000569e0


	//   ....[69]....
        /*f430*/ 	.word	0x000569f0


	//   ....[70]....
        /*f434*/ 	.word	0x00056a70


	//   ....[71]....
        /*f438*/ 	.word	0x00056a90


	//   ....[72]....
        /*f43c*/ 	.word	0x00056d80


	//   ....[73]....
        /*f440*/ 	.word	0x00056e10


	//   ....[74]....
        /*f444*/ 	.word	0x00056fe0


	//   ....[75]....
        /*f448*/ 	.word	0x00057000


	//   ....[76]....
        /*f44c*/ 	.word	0x00057660


	//   ....[77]....
        /*f450*/ 	.word	0x00057670


	//   ....[78]....
        /*f454*/ 	.word	0x00057700


	//   ....[79]....
        /*f458*/ 	.word	0x000578c0


	//   ....[80]....
        /*f45c*/ 	.word	0x000578d0


	//   ....[81]....
        /*f460*/ 	.word	0x00057bd0


	//   ....[82]....
        /*f464*/ 	.word	0x00057bf0


	//   ....[83]....
        /*f468*/ 	.word	0x00057c30


	//   ....[84]....
        /*f46c*/ 	.word	0x00057dc0


	//   ....[85]....
        /*f470*/ 	.word	0x00057dd0


	//   ....[86]....
        /*f474*/ 	.word	0x00057de0


	//   ....[87]....
        /*f478*/ 	.word	0x00057df0


	//   ....[88]....
        /*f47c*/ 	.word	0x00057e90


	//   ....[89]....
        /*f480*/ 	.word	0x00057eb0


	//   ....[90]....
        /*f484*/ 	.word	0x00057ec0


	//   ....[91]....
        /*f488*/ 	.word	0x00057fa0


	//   ....[92]....
        /*f48c*/ 	.word	0x000580f0


	//   ....[93]....
        /*f490*/ 	.word	0x00058100


	//   ....[94]....
        /*f494*/ 	.word	0x000581f0


	//   ....[95]....
        /*f498*/ 	.word	0x00058200


	//   ....[96]....
        /*f49c*/ 	.word	0x00058330


	//   ....[97]....
        /*f4a0*/ 	.word	0x00058440


	//   ....[98]....
        /*f4a4*/ 	.word	0x00058560


	//   ....[99]....
        /*f4a8*/ 	.word	0x00058730


	//   ....[100]....
        /*f4ac*/ 	.word	0x00058800


	//   ....[101]....
        /*f4b0*/ 	.word	0x000589c0


	//   ....[102]....
        /*f4b4*/ 	.word	0x00058b50


	//   ....[103]....
        /*f4b8*/ 	.word	0x00058b70


	//   ....[104]....
        /*f4bc*/ 	.word	0x00058db0


	//   ....[105]....
        /*f4c0*/ 	.word	0x00058ed0


	//   ....[106]....
        /*f4c4*/ 	.word	0x00059140


	//   ....[107]....
        /*f4c8*/ 	.word	0x00059160


	//   ....[108]....
        /*f4cc*/ 	.word	0x00059180


	//   ....[109]....
        /*f4d0*/ 	.word	0x000591b0


	//   ....[110]....
        /*f4d4*/ 	.word	0x00059390


	//   ....[111]....
        /*f4d8*/ 	.word	0x000593b0


	//   ....[112]....
        /*f4dc*/ 	.word	0x00059550


	//   ....[113]....
        /*f4e0*/ 	.word	0x00059560


	//   ....[114]....
        /*f4e4*/ 	.word	0x00059570


	//   ....[115]....
        /*f4e8*/ 	.word	0x00059620


	//   ....[116]....
        /*f4ec*/ 	.word	0x00059670


	//   ....[117]....
        /*f4f0*/ 	.word	0x000596d0


	//   ....[118]....
        /*f4f4*/ 	.word	0x00059790


	//   ....[119]....
        /*f4f8*/ 	.word	0x000597b0


	//   ....[120]....
        /*f4fc*/ 	.word	0x000597c0


	//   ....[121]....
        /*f500*/ 	.word	0x000597e0


	//   ....[122]....
        /*f504*/ 	.word	0x000597f0


	//   ....[123]....
        /*f508*/ 	.word	0x00059860


	//   ....[124]....
        /*f50c*/ 	.word	0x00059870


	//   ....[125]....
        /*f510*/ 	.word	0x00059890


	//   ....[126]....
        /*f514*/ 	.word	0x00059950


	//   ....[127]....
        /*f518*/ 	.word	0x00059980


	//   ....[128]....
        /*f51c*/ 	.word	0x00059990


	//   ....[129]....
        /*f520*/ 	.word	0x000599b0


	//   ....[130]....
        /*f524*/ 	.word	0x000599d0


	//   ....[131]....
        /*f528*/ 	.word	0x00059a00


	//   ....[132]....
        /*f52c*/ 	.word	0x00059a30


	//   ....[133]....
        /*f530*/ 	.word	0x00059a40


	//   ....[134]....
        /*f534*/ 	.word	0x00059a50


	//   ....[135]....
        /*f538*/ 	.word	0x00059a60


	//   ....[136]....
        /*f53c*/ 	.word	0x00059c40


	//   ....[137]....
        /*f540*/ 	.word	0x00059c50


	//   ....[138]....
        /*f544*/ 	.word	0x00059c60


	//   ....[139]....
        /*f548*/ 	.word	0x00059ca0


	//   ....[140]....
        /*f54c*/ 	.word	0x00059cb0


	//   ....[141]....
        /*f550*/ 	.word	0x00059cc0


	//   ....[142]....
        /*f554*/ 	.word	0x00059d40


	//   ....[143]....
        /*f558*/ 	.word	0x00059d60


	//----- nvinfo : EIATTR_EXIT_INSTR_OFFSETS
	.align		4
.L_68:
        /*f55c*/ 	.byte	0x04, 0x1c
        /*f55e*/ 	.short	(.L_70 - .L_69)


	//   ....[0]....
.L_69:
        /*f560*/ 	.word	0x000a8400


	//----- nvinfo : EIATTR_REQNTID
	.align		4
.L_70:
        /*f564*/ 	.byte	0x04, 0x10
        /*f566*/ 	.short	(.L_72 - .L_71)
.L_71:
        /*f568*/ 	.word	0x00000100
        /*f56c*/ 	.word	0x00000001
        /*f570*/ 	.word	0x00000001
.L_72:


//--------------------- .nv.callgraph             --------------------------
	.section	.nv.callgraph,"",@"SHT_CUDA_CALLGRAPH"
	.align	4
	.sectionentsize	8
	.align		4
        /*0000*/ 	.word	0x00000000
	.align		4
        /*0004*/ 	.word	0xffffffff
	.align		4
        /*0008*/ 	.word	0x00000000
	.align		4
        /*000c*/ 	.word	0xfffffffe
	.align		4
        /*0010*/ 	.word	0x00000000
	.align		4
        /*0014*/ 	.word	0xfffffffd
	.align		4
        /*0018*/ 	.word	0x00000000
	.align		4
        /*001c*/ 	.word	0xfffffffc


//--------------------- .nv.rel.action            --------------------------
	.section	.nv.rel.action,"",@"SHT_CUDA_RELOCINFO"
	.align	8
	.sectionentsize	8
        /*0000*/ 	.byte	0x73, 0x00, 0x00, 0x00, 0x00, 0x00, 0x00, 0x00, 0x00, 0x00, 0x00, 0x11, 0x25, 0x00, 0x05, 0x36


//--------------------- .nv.constant4             --------------------------
	.section	.nv.constant4,"a",@progbits
	.align	8
	.align		8
.nv.constant4:
        /*0000*/ 	.dword	_$_str


//--------------------- .nv.constant0.attn_fwd    --------------------------
	.section	.nv.constant0.attn_fwd,"a",@progbits
	.sectionflags	@""
	.align	4
.nv.constant0.attn_fwd:
	.zero		488


//--------------------- .text.attn_fwd            --------------------------
	.section	.text.attn_fwd,"ax",@progbits
	.sectioninfo	@"SHI_REGISTERS=32"
	.align	128
        .global         attn_fwd
        .type           attn_fwd,@function
        .size           attn_fwd,(.L_x_3 - attn_fwd)
        .other          attn_fwd,@"STO_CUDA_ENTRY STV_DEFAULT"
attn_fwd:
.text.attn_fwd:
[----:B------:R-:W-:-:S03]  /*0000*/  MOV R1, c[0x0][0x28] ;  /* 0x00000a0000017a02 */ /* 0x000fc60000000f00 */
[----:B------:R-:W0:Y:S01]  /*0010*/  S2R R2, SR_CTAID.X ;  /* 0x0000000000027919 */ /* 0x000e220000002500 */
[----:B------:R-:W-:Y:S01]  /*0020*/  IADD3 R1, R1, -0x6600, RZ ;  /* 0xffff9a0001017810 */ /* 0x000fe20007ffe0ff */
[----:B------:R-:W-:Y:S02]  /*0030*/  ULDC.64 UR6, c[0x0][0x118] ;  /* 0x0000460000067ab9 */ /* 0x000fe40000000a00 */
[----:B------:R-:W0:Y:S04]  /*0040*/  S2R R0, SR_TID.X ;  /* 0x0000000000007919 */ /* 0x000e280000002100 */
[----:B------:R-:W1:Y:S01]  /*0050*/  S2R R4, SR_CTAID.Y ;  /* 0x0000000000047919 */ /* 0x000e620000002600 */
[----:B0-----:R-:W-:Y:S01]  /*0060*/  PRMT R2, R0, 0x6540, R2 ;  /* 0x0000654000027816 */ /* 0x001fe20000000002 */
[----:B-1----:R-:W-:-:S04]  /*0070*/  IMAD R0, R4, c[0x0][0x190], RZ ;  /* 0x0000640004007a24 */ /* 0x002fc800078e02ff */
[----:B------:R-:W-:Y:S02]  /*0080*/  IMAD R3, R2, c[0x0][0x194], RZ ;  /* 0x0000650002037a24 */ /* 0x000fe400078e02ff */
[----:B------:R-:W-:Y:S02]  /*0090*/  IMAD R4, R4, c[0x0][0x1c0], RZ ;  /* 0x0000700004047a24 */ /* 0x000fe400078e02ff */
[----:B------:R-:W-:Y:S01]  /*00a0*/  IMAD R5, R2, c[0x0][0x1c4], RZ ;  /* 0x0000710002057a24 */ /* 0x000fe200078e02ff */
[----:B------:R-:W-:Y:S01]  /*00b0*/  SHF.L.U32 R27, R3, 0x1, RZ ;  /* 0x00000001031b7819 */ /* 0x000fe200000006ff */
[C---:B------:R-:W-:Y:S02]  /*00c0*/  IMAD.SHL.U32 R26, R0.reuse, 0x2, RZ ;  /* 0x00000002001a7824 */ /* 0x040fe400078e00ff */
[----:B------:R-:W-:Y:S01]  /*00d0*/  IMAD.HI R2, R0, 0x2, RZ ;  /* 0x0000000200027827 */ /* 0x000fe200078e02ff */
[----:B------:R-:W-:Y:S02]  /*00e0*/  SHF.L.U32 R7, R5, 0x1, RZ ;  /* 0x0000000105077819 */ /* 0x000fe400000006ff */
[----:B------:R-:W-:Y:S01]  /*00f0*/  IADD3 R26, P0, P1, R27, c[0x0][0x160], R26 ;  /* 0x000058001b1a7a10 */ /* 0x000fe2000791e01a */
[----:B------:R-:W-:-:S02]  /*0100*/  IMAD.SHL.U32 R0, R4, 0x2, RZ ;  /* 0x0000000204007824 */ /* 0x000fc400078e00ff */
[----:B------:R-:W-:-:S03]  /*0110*/  IMAD.HI R4, R4, 0x2, RZ ;  /* 0x0000000204047827 */ /* 0x000fc600078e02ff */
[----:B------:R-:W-:Y:S01]  /*0120*/  IADD3 R8, P2, P3, R7, c[0x0][0x178], R0 ;  /* 0x00005e0007087a10 */ /* 0x000fe20007b5e000 */
[----:B------:R-:W-:-:S04]  /*0130*/  IMAD.HI R3, R3, 0x2, RZ ;  /* 0x0000000203037827 */ /* 0x000fc800078e02ff */
[----:B------:R-:W-:Y:S01]  /*0140*/  IMAD.HI R5, R5, 0x2, RZ ;  /* 0x0000000205057827 */ /* 0x000fe200078e02ff */
[----:B------:R-:W-:-:S03]  /*0150*/  IADD3.X R27, R3, c[0x0][0x164], R2, P0, P1 ;  /* 0x00005900031b7a10 */ /* 0x000fc600007e2402 */
[----:B------:R-:W-:Y:S01]  /*0160*/  IMAD.MOV.U32 R0, RZ, RZ, c[0x0][0x198] ;  /* 0x00006600ff007624 */ /* 0x000fe200078e00ff */
[----:B------:R-:W-:-:S03]  /*0170*/  IADD3.X R9, R5, c[0x0][0x17c], R4, P2, P3 ;  /* 0x00005f0005097a10 */ /* 0x000fc600017e6404 */
[C---:B------:R-:W-:Y:S01]  /*0180*/  IMAD R2, R0.reuse, 0x42, RZ ;  /* 0x0000004200027824 */ /* 0x040fe200078e02ff */
[C---:B------:R-:W-:Y:S01]  /*0190*/  SHF.L.U32 R11, R0.reuse, 0x3, RZ ;  /* 0x00000003000b7819 */ /* 0x040fe200000006ff */
[C---:B------:R-:W-:Y:S01]  /*01a0*/  IMAD R3, R0.reuse, 0x84, RZ ;  /* 0x0000008400037824 */ /* 0x040fe200078e02ff */
[----:B------:R-:W-:Y:S01]  /*01b0*/  STL.64 [R1+0x3a8], R8 ;  /* 0x0003a80801007387 */ /* 0x000fe20000100a00 */
[C---:B------:R-:W-:Y:S01]  /*01c0*/  IMAD R4, R0.reuse, 0x108, RZ ;  /* 0x0000010800047824 */ /* 0x040fe200078e02ff */
[C---:B------:R-:W-:Y:S01]  /*01d0*/  SHF.L.U32 R18, R0.reuse, 0x5, RZ ;  /* 0x0000000500127819 */ /* 0x040fe200000006ff */
[C---:B------:R-:W-:Y:S01]  /*01e0*/  IMAD R5, R0.reuse, 0x22, RZ ;  /* 0x0000002200057824 */ /* 0x040fe200078e02ff */
[----:B------:R-:W-:Y:S01]  /*01f0*/  STL.64 [R1+0x1d48], R2 ;  /* 0x001d480201007387 */ /* 0x000fe20000100a00 */
[C---:B------:R-:W-:Y:S02]  /*0200*/  IMAD R6, R0.reuse, 0x44, RZ ;  /* 0x0000004400067824 */ /* 0x040fe400078e02ff */
[C---:B------:R-:W-:Y:S01]  /*0210*/  IMAD R7, R0.reuse, 0x88, RZ ;  /* 0x0000008800077824 */ /* 0x040fe200078e02ff */
[----:B------:R0:W-:Y:S01]  /*0220*/  STL.64 [R1+0x1d50], R4 ;  /* 0x001d500401007387 */ /* 0x0001e20000100a00 */
[----:B------:R-:W-:-:S02]  /*0230*/  IMAD R23, R0, 0x220, RZ ;  /* 0x0000022000177824 */ /* 0x000fc400078e02ff */
[C---:B------:R-:W-:Y:S01]  /*0240*/  IMAD R14, R0.reuse, 0x12, RZ ;  /* 0x00000012000e7824 */ /* 0x040fe200078e02ff */
[----:B------:R1:W-:Y:S01]  /*0250*/  STL.64 [R1+0x1d40], R6 ;  /* 0x001d400601007387 */ /* 0x0003e20000100a00 */
[C---:B------:R-:W-:Y:S02]  /*0260*/  IMAD R15, R0.reuse, 0x24, RZ ;  /* 0x00000024000f7824 */ /* 0x040fe400078e02ff */
[C---:B------:R-:W-:Y:S02]  /*0270*/  IMAD R21, R0.reuse, 0x230, RZ ;  /* 0x0000023000157824 */ /* 0x040fe400078e02ff */
[C---:B------:R-:W-:Y:S01]  /*0280*/  IMAD R24, R0.reuse, 0x94, RZ ;  /* 0x0000009400187824 */ /* 0x040fe200078e02ff */
[----:B------:R-:W-:Y:S01]  /*0290*/  STL.64 [R1+0x1d28], R14 ;  /* 0x001d280e01007387 */ /* 0x000fe20000100a00 */
[C---:B------:R-:W-:Y:S01]  /*02a0*/  IMAD R22, R0.reuse, 0x4a, RZ ;  /* 0x0000004a00167824 */ /* 0x040fe200078e02ff */
[-C--:B0-----:R-:W-:Y:S01]  /*02b0*/  IADD3 R4, P2, R23, R26.reuse, RZ ;  /* 0x0000001a17047210 */ /* 0x081fe20007f5e0ff */
[C---:B------:R-:W-:Y:S01]  /*02c0*/  IMAD R17, R0.reuse, 0x240, RZ ;  /* 0x0000024000117824 */ /* 0x040fe200078e02ff */
[----:B------:R-:W-:Y:S01]  /*02d0*/  STL [R1+0x1d34], R15 ;  /* 0x001d340f01007387 */ /* 0x000fe20000100800 */
[C---:B------:R-:W-:Y:S01]  /*02e0*/  IMAD R20, R0.reuse, 0x120, RZ ;  /* 0x0000012000147824 */ /* 0x040fe200078e02ff */
[-C--:B-1----:R-:W-:Y:S01]  /*02f0*/  IADD3 R6, P1, R21, R26.reuse, RZ ;  /* 0x0000001a15067210 */ /* 0x082fe20007f3e0ff */
[C---:B------:R-:W-:Y:S01]  /*0300*/  IMAD R16, R0.reuse, 0x48, RZ ;  /* 0x0000004800107824 */ /* 0x040fe200078e02ff */
[----:B------:R-:W-:Y:S01]  /*0310*/  STL [R1+0x1d14], R24 ;  /* 0x001d141801007387 */ /* 0x000fe20000100800 */
[----:B------:R-:W-:Y:S01]  /*0320*/  IMAD.MOV.U32 R23, RZ, RZ, R5 ;  /* 0x000000ffff177224 */ /* 0x000fe200078e0005 */
[----:B------:R-:W-:Y:S01]  /*0330*/  IADD3 R2, P0, R17, R26, RZ ;  /* 0x0000001a11027210 */ /* 0x000fe20007f1e0ff */
[C---:B------:R-:W-:Y:S01]  /*0340*/  IMAD.SHL.U32 R12, R0.reuse, 0x10, RZ ;  /* 0x00000010000c7824 */ /* 0x040fe200078e00ff */
[----:B------:R0:W-:Y:S01]  /*0350*/  STL [R1+0x1d20], R22 ;  /* 0x001d201601007387 */ /* 0x0001e20000100800 */
[----:B------:R-:W-:-:S02]  /*0360*/  IMAD R13, R0, 0x118, RZ ;  /* 0x00000118000d7824 */ /* 0x000fc400078e02ff */
[C---:B------:R-:W-:Y:S01]  /*0370*/  IMAD.SHL.U32 R29, R0.reuse, 0x40, RZ ;  /* 0x00000040001d7824 */ /* 0x040fe200078e00ff */
[----:B------:R1:W-:Y:S01]  /*0380*/  STL [R1+0x318], R4 ;  /* 0x0003180401007387 */ /* 0x0003e20000100800 */
[C---:B------:R-:W-:Y:S02]  /*0390*/  IMAD R28, R0.reuse, 0x128, RZ ;  /* 0x00000128001c7824 */ /* 0x040fe400078e02ff */
[C---:B------:R-:W-:Y:S02]  /*03a0*/  IMAD R25, R0.reuse, 0x210, RZ ;  /* 0x0000021000197824 */ /* 0x040fe400078e02ff */
[C---:B------:R-:W-:Y:S01]  /*03b0*/  IMAD R8, R0.reuse, 0x110, RZ ;  /* 0x0000011000087824 */ /* 0x040fe200078e02ff */
[----:B0-----:R-:W-:Y:S01]  /*03c0*/  MOV R22, R4 ;  /* 0x0000000400167202 */ /* 0x001fe20000000f00 */
[----:B------:R-:W-:Y:S01]  /*03d0*/  IMAD.MOV.U32 R21, RZ, RZ, R7 ;  /* 0x000000ffff157224 */ /* 0x000fe200078e0007 */
[C---:B------:R-:W-:Y:S01]  /*03e0*/  SHF.L.U32 R15, R0.reuse, 0x7, RZ ;  /* 0x00000007000f7819 */ /* 0x040fe200000006ff */
[C---:B------:R-:W-:Y:S01]  /*03f0*/  IMAD R9, R0.reuse, 0x46, RZ ;  /* 0x0000004600097824 */ /* 0x040fe200078e02ff */
[----:B-1----:R-:W2:Y:S01]  /*0400*/  LDL.LU.64 R4, [R1+0x1d50] ;  /* 0x001d500001047983 */ /* 0x002ea20000300a00 */
[C---:B------:R-:W-:Y:S01]  /*0410*/  IMAD R24, R0.reuse, 0x21, RZ ;  /* 0x0000002100187824 */ /* 0x040fe200078e02ff */
[----:B------:R-:W-:Y:S01]  /*0420*/  IADD3 R14, P3, R25, R26, RZ ;  /* 0x0000001a190e7210 */ /* 0x000fe20007f7e0ff */
[C---:B------:R-:W-:Y:S01]  /*0430*/  IMAD R10, R0.reuse, 0x8c, RZ ;  /* 0x0000008c000a7824 */ /* 0x040fe200078e02ff */
[----:B------:R0:W-:Y:S01]  /*0440*/  STL [R1+0x1d1c], R20 ;  /* 0x001d1c1401007387 */ /* 0x0001e20000100800 */
[----:B------:R-:W-:-:S03]  /*0450*/  IMAD R19, R0, 0x90, RZ ;  /* 0x0000009000137824 */ /* 0x000fc600078e02ff */
[----:B------:R1:W-:Y:S04]  /*0460*/  STL [R1+0x300], R6 ;  /* 0x0003000601007387 */ /* 0x0003e80000100800 */
[----:B------:R-:W-:Y:S01]  /*0470*/  STL [R1+0x1d30], R16 ;  /* 0x001d301001007387 */ /* 0x000fe20000100800 */
[----:B0-----:R-:W-:-:S03]  /*0480*/  MOV R20, R6 ;  /* 0x0000000600147202 */ /* 0x001fc60000000f00 */
[----:B------:R0:W-:Y:S01]  /*0490*/  STL [R1+0x2e8], R2 ;  /* 0x0002e80201007387 */ /* 0x0001e20000100800 */
[----:B-1----:R-:W-:-:S04]  /*04a0*/  LEA R6, P5, R0, R26, 0x4 ;  /* 0x0000001a00067211 */ /* 0x002fc800078a20ff */
[----:B------:R-:W-:Y:S02]  /*04b0*/  LEA.HI.X.SX32 R7, R11, R27, 0x1, P5 ;  /* 0x0000001b0b077211 */ /* 0x000fe400028f0eff */
[----:B0-----:R-:W-:-:S04]  /*04c0*/  LEA R2, P6, R0, R26, 0x5 ;  /* 0x0000001a00027211 */ /* 0x001fc800078c28ff */
[----:B------:R-:W-:Y:S01]  /*04d0*/  LEA.HI.X.SX32 R3, R12, R27, 0x1, P6 ;  /* 0x0000001b0c037211 */ /* 0x000fe200030f0eff */
[----:B------:R-:W-:Y:S04]  /*04e0*/  STL.64 [R1+0x850], R6 ;  /* 0x0008500601007387 */ /* 0x000fe80000100a00 */
[----:B------:R0:W-:Y:S04]  /*04f0*/  STL.64 [R1+0x810], R2 ;  /* 0x0008100201007387 */ /* 0x0001e80000100a00 */
[----:B0-----:R-:W3:Y:S01]  /*0500*/  LDL.LU.64 R2, [R1+0x1d48] ;  /* 0x001d480001027983 */ /* 0x001ee20000300a00 */
[----:B------:R-:W-:-:S02]  /*0510*/  LEA R16, P4, R0, R26, 0x6 ;  /* 0x0000001a00107211 */ /* 0x000fc400078830ff */
[----:B------:R-:W-:-:S03]  /*0520*/  LEA R6, P5, R0, R26, 0x7 ;  /* 0x0000001a00067211 */ /* 0x000fc600078a38ff */
[----:B------:R-:W-:Y:S04]  /*0530*/  STL [R1+0x790], R16 ;  /* 0x0007901001007387 */ /* 0x000fe80000100800 */
[----:B------:R0:W-:Y:S01]  /*0540*/  STL [R1+0x1d38], R13 ;  /* 0x001d380d01007387 */ /* 0x0001e20000100800 */
[-C--:B------:R-:W-:Y:S01]  /*0550*/  LEA.HI.X.SX32 R7, R29, R27.reuse, 0x1, P5 ;  /* 0x0000001b1d077211 */ /* 0x080fe200028f0eff */
[----:B------:R-:W-:Y:S01]  /*0560*/  IMAD.SHL.U32 R11, R0, 0x100, RZ ;  /* 0x00000100000b7824 */ /* 0x000fe200078e00ff */
[----:B------:R-:W-:Y:S01]  /*0570*/  MOV R12, R16 ;  /* 0x00000010000c7202 */ /* 0x000fe20000000f00 */
[----:B0-----:R-:W-:Y:S01]  /*0580*/  IMAD.MOV.U32 R13, RZ, RZ, R17 ;  /* 0x000000ffff0d7224 */ /* 0x001fe200078e0011 */
[----:B------:R-:W-:Y:S02]  /*0590*/  LEA.HI.X.SX32 R13, R18, R27, 0x1, P4 ;  /* 0x0000001b120d7211 */ /* 0x000fe400020f0eff */
[----:B------:R-:W-:-:S03]  /*05a0*/  LEA R16, P6, R0, R26, 0x8 ;  /* 0x0000001a00107211 */ /* 0x000fc600078c40ff */
[----:B------:R0:W-:Y:S01]  /*05b0*/  STL [R1+0x794], R13 ;  /* 0x0007940d01007387 */ /* 0x0001e20000100800 */
[----:B------:R-:W-:-:S03]  /*05c0*/  LEA R12, P4, R0, R26, 0x9 ;  /* 0x0000001a000c7211 */ /* 0x000fc600078848ff */
[----:B------:R-:W-:Y:S01]  /*05d0*/  STL [R1+0x1d18], R28 ;  /* 0x001d181c01007387 */ /* 0x000fe20000100800 */
[----:B------:R-:W-:-:S03]  /*05e0*/  LEA.HI.X.SX32 R17, R15, R27, 0x1, P6 ;  /* 0x0000001b0f117211 */ /* 0x000fc600030f0eff */
[----:B------:R3:W-:Y:S01]  /*05f0*/  STL.64 [R1+0x690], R6 ;  /* 0x0006900601007387 */ /* 0x0007e20000100a00 */
[----:B0-----:R-:W-:-:S03]  /*0600*/  LEA.HI.X.SX32 R13, R11, R27, 0x1, P4 ;  /* 0x0000001b0b0d7211 */ /* 0x001fc600020f0eff */
[----:B------:R-:W-:Y:S04]  /*0610*/  STL.64 [R1+0x540], R16 ;  /* 0x0005401001007387 */ /* 0x000fe80000100a00 */
[----:B------:R-:W-:Y:S01]  /*0620*/  STL.64 [R1+0x348], R12 ;  /* 0x0003480c01007387 */ /* 0x000fe20000100a00 */
[----:B---3--:R-:W-:-:S04]  /*0630*/  IADD3 R6, P5, R2, R26, RZ ;  /* 0x0000001a02067210 */ /* 0x008fc80007fbe0ff */
[----:B------:R-:W-:-:S05]  /*0640*/  LEA.HI.X.SX32 R7, R24, R27, 0x1, P5 ;  /* 0x0000001b18077211 */ /* 0x000fca00028f0eff */
[----:B------:R0:W-:Y:S04]  /*0650*/  STL.64 [R1+0x788], R6 ;  /* 0x0007880601007387 */ /* 0x0001e80000100a00 */
[----:B0-----:R-:W3:Y:S01]  /*0660*/  LDL.LU.64 R6, [R1+0x1d40] ;  /* 0x001d400001067983 */ /* 0x001ee20000300a00 */
[-C--:B------:R-:W-:Y:S01]  /*0670*/  IADD3 R16, P6, R3, R26.reuse, RZ ;  /* 0x0000001a03107210 */ /* 0x080fe20007fde0ff */
[----:B------:R-:W-:Y:S01]  /*0680*/  IMAD R15, R0, 0x250, RZ ;  /* 0x00000250000f7824 */ /* 0x000fe200078e02ff */
[-C--:B--2---:R-:W-:Y:S02]  /*0690*/  IADD3 R12, P4, R4, R26.reuse, RZ ;  /* 0x0000001a040c7210 */ /* 0x084fe40007f9e0ff */
[----:B------:R-:W-:Y:S02]  /*06a0*/  LEA.HI.X.SX32 R17, R2, R27, 0x1, P6 ;  /* 0x0000001b02117211 */ /* 0x000fe400030f0eff */
[----:B------:R-:W-:-:S02]  /*06b0*/  IADD3 R24, P5, R15, R26, RZ ;  /* 0x0000001a0f187210 */ /* 0x000fc40007fbe0ff */
[-C--:B------:R-:W-:Y:S01]  /*06c0*/  LEA.HI.X.SX32 R13, R3, R27.reuse, 0x1, P4 ;  /* 0x0000001b030d7211 */ /* 0x080fe200020f0eff */
[----:B------:R0:W-:Y:S01]  /*06d0*/  STL.64 [R1+0x680], R16 ;  /* 0x0006801001007387 */ /* 0x0001e20000100a00 */
[----:B------:R-:W-:Y:S01]  /*06e0*/  LEA.HI.X.SX32 R15, R4, R27, 0x1, P3 ;  /* 0x0000001b040f7211 */ /* 0x000fe200018f0eff */
[----:B------:R-:W-:Y:S02]  /*06f0*/  IMAD R23, R0, 0x11, RZ ;  /* 0x0000001100177824 */ /* 0x000fe400078e02ff */
[----:B------:R-:W-:Y:S04]  /*0700*/  STL [R1+0x2d0], R24 ;  /* 0x0002d01801007387 */ /* 0x000fe80000100800 */
[----:B------:R3:W-:Y:S01]  /*0710*/  STL.64 [R1+0x530], R12 ;  /* 0x0005300c01007387 */ /* 0x0007e20000100a00 */
[----:B0-----:R-:W-:-:S03]  /*0720*/  IADD3 R16, P6, R5, R26, RZ ;  /* 0x0000001a05107210 */ /* 0x001fc60007fde0ff */
[----:B------:R0:W-:Y:S01]  /*0730*/  STL.64 [R1+0x330], R14 ;  /* 0x0003300e01007387 */ /* 0x0001e20000100a00 */
[----:B------:R-:W-:-:S05]  /*0740*/  LEA.HI.X.SX32 R17, R23, R27, 0x1, P6 ;  /* 0x0000001b17117211 */ /* 0x000fca00030f0eff */
[----:B------:R-:W-:Y:S01]  /*0750*/  STL.64 [R1+0x808], R16 ;  /* 0x0008081001007387 */ /* 0x000fe20000100a00 */
[CC--:B---3--:R-:W-:Y:S02]  /*0760*/  IADD3 R12, P4, R6.reuse, R26.reuse, RZ ;  /* 0x0000001a060c7210 */ /* 0x0c8fe40007f9e0ff */
[----:B0-----:R-:W-:Y:S02]  /*0770*/  IADD3 R14, P3, R7, R26, RZ ;  /* 0x0000001a070e7210 */ /* 0x001fe40007f7e0ff */
[-C--:B------:R-:W-:Y:S02]  /*0780*/  LEA.HI.X.SX32 R13, R5, R27.reuse, 0x1, P4 ;  /* 0x0000001b050d7211 */ /* 0x080fe400020f0eff */
[----:B------:R-:W-:-:S03]  /*0790*/  LEA.HI.X.SX32 R15, R6, R27, 0x1, P3 ;  /* 0x0000001b060f7211 */ /* 0x000fc600018f0eff */
[----:B------:R0:W-:Y:S04]  /*07a0*/  STL.64 [R1+0x780], R12 ;  /* 0x0007800c01007387 */ /* 0x0001e80000100a00 */
[----:B0-----:R-:W2:Y:S04]  /*07b0*/  LDL.LU R13, [R1+0x1d38] ;  /* 0x001d3800010d7983 */ /* 0x001ea80000300800 */
[----:B------:R0:W-:Y:S04]  /*07c0*/  STL.64 [R1+0x678], R14 ;  /* 0x0006780e01007387 */ /* 0x0001e80000100a00 */
[----:B0-----:R-:W3:Y:S01]  /*07d0*/  LDL.LU R15, [R1+0x1d34] ;  /* 0x001d3400010f7983 */ /* 0x001ee20000300800 */
[-C--:B------:R-:W-:Y:S01]  /*07e0*/  IADD3 R16, P6, R8, R26.reuse, RZ ;  /* 0x0000001a08107210 */ /* 0x080fe20007fde0ff */
[----:B------:R-:W-:Y:S01]  /*07f0*/  IMAD R11, R0, 0x260, RZ ;  /* 0x00000260000b7824 */ /* 0x000fe200078e02ff */
[----:B------:R-:W-:-:S02]  /*0800*/  IADD3 R14, P3, R9, R26, RZ ;  /* 0x0000001a090e7210 */ /* 0x000fc40007f7e0ff */
[-C--:B------:R-:W-:Y:S02]  /*0810*/  LEA.HI.X.SX32 R17, R7, R27.reuse, 0x1, P6 ;  /* 0x0000001b07117211 */ /* 0x080fe400030f0eff */
[----:B------:R-:W-:Y:S01]  /*0820*/  IADD3 R4, P4, R11, R26, RZ ;  /* 0x0000001a0b047210 */ /* 0x000fe20007f9e0ff */
[----:B------:R-:W-:Y:S02]  /*0830*/  IMAD R11, R0, 0x23, RZ ;  /* 0x00000023000b7824 */ /* 0x000fe400078e02ff */
[----:B------:R0:W-:Y:S01]  /*0840*/  STL.64 [R1+0x520], R16 ;  /* 0x0005201001007387 */ /* 0x0001e20000100a00 */
[----:B------:R-:W-:Y:S02]  /*0850*/  MOV R6, R14 ;  /* 0x0000000e00067202 */ /* 0x000fe40000000f00 */
[----:B------:R-:W-:Y:S01]  /*0860*/  LEA.HI.X.SX32 R23, R8, R27, 0x1, P2 ;  /* 0x0000001b08177211 */ /* 0x000fe200010f0eff */
[----:B0-----:R-:W4:Y:S04]  /*0870*/  LDL.LU R16, [R1+0x1d30] ;  /* 0x001d300001107983 */ /* 0x001f280000300800 */
[----:B------:R0:W-:Y:S02]  /*0880*/  STL [R1+0x778], R14 ;  /* 0x0007780e01007387 */ /* 0x0001e40000100800 */
[----:B0-----:R-:W-:-:S02]  /*0890*/  IADD3 R14, P6, R10, R26, RZ ;  /* 0x0000001a0a0e7210 */ /* 0x001fc40007fde0ff */
[----:B------:R-:W-:Y:S01]  /*08a0*/  STL [R1+0x31c], R23 ;  /* 0x00031c1701007387 */ /* 0x000fe20000100800 */
[----:B---3--:R-:W-:Y:S01]  /*08b0*/  IMAD.MOV.U32 R7, RZ, RZ, R15 ;  /* 0x000000ffff077224 */ /* 0x008fe200078e000f */
[-C--:B------:R-:W-:Y:S02]  /*08c0*/  LEA.HI.X.SX32 R7, R11, R27.reuse, 0x1, P3 ;  /* 0x0000001b0b077211 */ /* 0x080fe400018f0eff */
[----:B------:R-:W-:-:S03]  /*08d0*/  LEA.HI.X.SX32 R15, R9, R27, 0x1, P6 ;  /* 0x0000001b090f7211 */ /* 0x000fc600030f0eff */
[----:B------:R-:W-:Y:S04]  /*08e0*/  STL [R1+0x77c], R7 ;  /* 0x00077c0701007387 */ /* 0x000fe80000100800 */
[----:B------:R0:W-:Y:S04]  /*08f0*/  STL.64 [R1+0x670], R14 ;  /* 0x0006700e01007387 */ /* 0x0001e80000100a00 */
[----:B0-----:R-:W3:Y:S01]  /*0900*/  LDL.LU.64 R14, [R1+0x1d28] ;  /* 0x001d2800010e7983 */ /* 0x001ee20000300a00 */
[----:B--2---:R-:W-:-:S04]  /*0910*/  IADD3 R22, P2, R13, R26, RZ ;  /* 0x0000001a0d167210 */ /* 0x004fc80007f5e0ff */
[----:B------:R-:W-:Y:S01]  /*0920*/  LEA.HI.X.SX32 R23, R10, R27, 0x1, P2 ;  /* 0x0000001b0a177211 */ /* 0x000fe200010f0eff */
[----:B------:R0:W-:Y:S01]  /*0930*/  STL [R1+0x1d10], R9 ;  /* 0x001d100901007387 */ /* 0x0001e20000100800 */
[----:B------:R-:W-:-:S03]  /*0940*/  MOV R8, R24 ;  /* 0x0000001800087202 */ /* 0x000fc60000000f00 */
[----:B------:R1:W-:Y:S01]  /*0950*/  STL.64 [R1+0x510], R22 ;  /* 0x0005101601007387 */ /* 0x0003e20000100a00 */
[----:B------:R-:W-:Y:S01]  /*0960*/  LEA.HI.X.SX32 R21, R13, R27, 0x1, P1 ;  /* 0x0000001b0d157211 */ /* 0x000fe200008f0eff */
[----:B0-----:R-:W-:Y:S02]  /*0970*/  IMAD.MOV.U32 R9, RZ, RZ, R25 ;  /* 0x000000ffff097224 */ /* 0x001fe400078e0019 */
[----:B-1----:R-:W-:Y:S01]  /*0980*/  IMAD R23, R0, 0x9, RZ ;  /* 0x0000000900177824 */ /* 0x002fe200078e02ff */
[----:B------:R-:W2:Y:S04]  /*0990*/  LDL.LU R22, [R1+0x1d20] ;  /* 0x001d200001167983 */ /* 0x000ea80000300800 */
[----:B------:R0:W5:Y:S04]  /*09a0*/  LDL.64 R10, [R1+0x2e8] ;  /* 0x0002e800010a7983 */ /* 0x0001680000100a00 */
[----:B------:R-:W-:Y:S04]  /*09b0*/  STL [R1+0x304], R21 ;  /* 0x0003041501007387 */ /* 0x000fe80000100800 */
[----:B------:R-:W2:Y:S01]  /*09c0*/  LDL.LU R20, [R1+0x1d1c] ;  /* 0x001d1c0001147983 */ /* 0x000ea20000300800 */
[----:B------:R-:W-:Y:S01]  /*09d0*/  IMAD.MOV.U32 R13, RZ, RZ, R29 ;  /* 0x000000ffff0d7224 */ /* 0x000fe200078e001d */
[----:B---3--:R-:W-:-:S02]  /*09e0*/  IADD3 R24, P6, R14, R26, RZ ;  /* 0x0000001a0e187210 */ /* 0x008fc40007fde0ff */
[----:B------:R-:W-:Y:S02]  /*09f0*/  IADD3 R28, P2, R15, R26, RZ ;  /* 0x0000001a0f1c7210 */ /* 0x000fe40007f5e0ff */
[-C--:B------:R-:W-:Y:S02]  /*0a00*/  LEA.HI.X.SX32 R25, R23, R27.reuse, 0x1, P6 ;  /* 0x0000001b17197211 */ /* 0x080fe400030f0eff */
[----:B------:R-:W-:Y:S01]  /*0a10*/  MOV R12, R28 ;  /* 0x0000001c000c7202 */ /* 0x000fe20000000f00 */
[----:B------:R4:W-:Y:S01]  /*0a20*/  STL [R1+0x800], R28 ;  /* 0x0008001c01007387 */ /* 0x0009e20000100800 */
[----:B------:R-:W-:-:S03]  /*0a30*/  LEA.HI.X.SX32 R13, R14, R27, 0x1, P2 ;  /* 0x0000001b0e0d7211 */ /* 0x000fc600010f0eff */
[----:B------:R1:W-:Y:S01]  /*0a40*/  STL.64 [R1+0x848], R24 ;  /* 0x0008481801007387 */ /* 0x0003e20000100a00 */
[----:B----4-:R-:W-:-:S04]  /*0a50*/  IADD3 R28, P1, R16, R26, RZ ;  /* 0x0000001a101c7210 */ /* 0x010fc80007f3e0ff */
[-C--:B------:R-:W-:Y:S02]  /*0a60*/  LEA.HI.X.SX32 R29, R15, R27.reuse, 0x1, P1 ;  /* 0x0000001b0f1d7211 */ /* 0x080fe400008f0eff */
[-C--:B-1----:R-:W-:Y:S01]  /*0a70*/  IADD3 R24, P6, R19, R26.reuse, RZ ;  /* 0x0000001a13187210 */ /* 0x082fe20007fde0ff */
[----:B------:R-:W-:Y:S03]  /*0a80*/  STL [R1+0x804], R13 ;  /* 0x0008040d01007387 */ /* 0x000fe60000100800 */
[----:B------:R-:W-:Y:S01]  /*0a90*/  LEA.HI.X.SX32 R25, R16, R27, 0x1, P6 ;  /* 0x0000001b10197211 */ /* 0x000fe200030f0eff */
[----:B------:R1:W-:Y:S04]  /*0aa0*/  STL.64 [R1+0x770], R28 ;  /* 0x0007701c01007387 */ /* 0x0003e80000100a00 */
[----:B-1----:R-:W3:Y:S04]  /*0ab0*/  LDL.LU R28, [R1+0x1d18] ;  /* 0x001d1800011c7983 */ /* 0x002ee80000300800 */
[----:B------:R1:W-:Y:S04]  /*0ac0*/  STL.64 [R1+0x668], R24 ;  /* 0x0006681801007387 */ /* 0x0003e80000100a00 */
[----:B-1----:R-:W4:Y:S01]  /*0ad0*/  LDL.LU R24, [R1+0x1d14] ;  /* 0x001d140001187983 */ /* 0x002f220000300800 */
[----:B------:R-:W-:Y:S01]  /*0ae0*/  IMAD R23, R0, 0x280, RZ ;  /* 0x0000028000177824 */ /* 0x000fe200078e02ff */
[----:B--2---:R-:W-:Y:S01]  /*0af0*/  IADD3 R12, P2, R20, R26, RZ ;  /* 0x0000001a140c7210 */ /* 0x004fe20007f5e0ff */
[----:B------:R-:W-:-:S03]  /*0b00*/  IMAD R17, R0, 0x270, RZ ;  /* 0x0000027000117824 */ /* 0x000fc600078e02ff */
[----:B------:R-:W-:Y:S02]  /*0b10*/  IADD3 R14, P1, R23, R26, RZ ;  /* 0x0000001a170e7210 */ /* 0x000fe40007f3e0ff */
[----:B------:R-:W-:Y:S01]  /*0b20*/  LEA.HI.X.SX32 R13, R19, R27, 0x1, P2 ;  /* 0x0000001b130d7211 */ /* 0x000fe200010f0eff */
[----:B------:R-:W-:Y:S01]  /*0b30*/  IMAD R23, R0, 0x25, RZ ;  /* 0x0000002500177824 */ /* 0x000fe200078e02ff */
[----:B------:R-:W-:Y:S01]  /*0b40*/  MOV R16, R14 ;  /* 0x0000000e00107202 */ /* 0x000fe20000000f00 */
[----:B------:R1:W-:Y:S01]  /*0b50*/  STL [R1+0x288], R14 ;  /* 0x0002880e01007387 */ /* 0x0003e20000100800 */
[----:B------:R-:W-:-:S03]  /*0b60*/  IADD3 R6, P3, R17, R26, RZ ;  /* 0x0000001a11067210 */ /* 0x000fc60007f7e0ff */
[----:B------:R-:W-:Y:S01]  /*0b70*/  STL.64 [R1+0x500], R12 ;  /* 0x0005000c01007387 */ /* 0x000fe20000100a00 */
[----:B------:R-:W-:Y:S01]  /*0b80*/  IMAD.MOV.U32 R17, RZ, RZ, R15 ;  /* 0x000000ffff117224 */ /* 0x000fe200078e000f */
[----:B-----5:R-:W-:Y:S02]  /*0b90*/  LEA.HI.X.SX32 R11, R20, R27, 0x1, P0 ;  /* 0x0000001b140b7211 */ /* 0x020fe400000f0eff */
[----:B-1----:R-:W-:Y:S01]  /*0ba0*/  IADD3 R14, P6, R22, R26, RZ ;  /* 0x0000001a160e7210 */ /* 0x002fe20007fde0ff */
[----:B------:R-:W-:-:S03]  /*0bb0*/  IMAD R21, R0, 0x26, RZ ;  /* 0x0000002600157824 */ /* 0x000fc600078e02ff */
[----:B------:R-:W-:Y:S01]  /*0bc0*/  LEA.HI.X.SX32 R15, R23, R27, 0x1, P6 ;  /* 0x0000001b170f7211 */ /* 0x000fe200030f0eff */
[C---:B------:R-:W-:Y:S01]  /*0bd0*/  IMAD R25, R0.reuse, 0x290, RZ ;  /* 0x0000029000197824 */ /* 0x040fe200078e02ff */
[----:B------:R-:W-:Y:S01]  /*0be0*/  STL [R1+0x2ec], R11 ;  /* 0x0002ec0b01007387 */ /* 0x000fe20000100800 */
[----:B------:R-:W-:-:S03]  /*0bf0*/  IMAD R2, R0, 0x13, RZ ;  /* 0x0000001300027824 */ /* 0x000fc600078e02ff */
[----:B------:R1:W-:Y:S01]  /*0c00*/  STL.64 [R1+0x768], R14 ;  /* 0x0007680e01007387 */ /* 0x0003e20000100a00 */
[C---:B------:R-:W-:Y:S02]  /*0c10*/  IMAD R29, R0.reuse, 0x98, RZ ;  /* 0x00000098001d7824 */ /* 0x040fe400078e02ff */
[C---:B------:R-:W-:Y:S01]  /*0c20*/  IMAD R18, R0.reuse, 0x130, RZ ;  /* 0x0000013000127824 */ /* 0x040fe200078e02ff */
[-C--:B-1----:R-:W-:Y:S01]  /*0c30*/  IADD3 R14, P6, R25, R26.reuse, RZ ;  /* 0x0000001a190e7210 */ /* 0x082fe20007fde0ff */
[C---:B------:R-:W-:Y:S02]  /*0c40*/  IMAD R25, R0.reuse, 0x4c, RZ ;  /* 0x0000004c00197824 */ /* 0x040fe400078e02ff */
[----:B------:R-:W-:Y:S01]  /*0c50*/  IMAD R23, R0, 0x2a0, RZ ;  /* 0x000002a000177824 */ /* 0x000fe200078e02ff */
[----:B------:R-:W-:Y:S02]  /*0c60*/  LEA.HI.X.SX32 R5, R18, R27, 0x1, P4 ;  /* 0x0000001b12057211 */ /* 0x000fe400020f0eff */
[----:B---3--:R-:W-:-:S02]  /*0c70*/  IADD3 R10, P0, R28, R26, RZ ;  /* 0x0000001a1c0a7210 */ /* 0x008fc40007f1e0ff */
[----:B------:R-:W-:Y:S02]  /*0c80*/  LEA.HI.X.SX32 R9, R28, R27, 0x1, P5 ;  /* 0x0000001b1c097211 */ /* 0x000fe400028f0eff */
[----:B----4-:R-:W-:-:S04]  /*0c90*/  IADD3 R12, P2, R24, R26, RZ ;  /* 0x0000001a180c7210 */ /* 0x010fc80007f5e0ff */
[-C--:B------:R-:W-:Y:S02]  /*0ca0*/  LEA.HI.X.SX32 R13, R22, R27.reuse, 0x1, P2 ;  /* 0x0000001b160d7211 */ /* 0x080fe400010f0eff */
[----:B------:R-:W-:-:S03]  /*0cb0*/  LEA.HI.X.SX32 R11, R24, R27, 0x1, P0 ;  /* 0x0000001b180b7211 */ /* 0x000fc600000f0eff */
[----:B------:R1:W-:Y:S01]  /*0cc0*/  STL.64 [R1+0x658], R12 ;  /* 0x0006580c01007387 */ /* 0x0003e20000100a00 */
[----:B------:R-:W-:-:S03]  /*0cd0*/  IADD3 R8, P5, R29, R26, RZ ;  /* 0x0000001a1d087210 */ /* 0x000fc60007fbe0ff */
[----:B------:R2:W-:Y:S01]  /*0ce0*/  STL.64 [R1+0x4f0], R10 ;  /* 0x0004f00a01007387 */ /* 0x0005e20000100a00 */
[----:B-1----:R-:W-:-:S04]  /*0cf0*/  IADD3 R12, P2, R21, R26, RZ ;  /* 0x0000001a150c7210 */ /* 0x002fc80007f5e0ff */
[----:B------:R-:W-:Y:S01]  /*0d00*/  LEA.HI.X.SX32 R13, R2, R27, 0x1, P2 ;  /* 0x0000001b020d7211 */ /* 0x000fe200010f0eff */
[----:B------:R1:W-:Y:S01]  /*0d10*/  STL [R1+0x2d4], R9 ;  /* 0x0002d40901007387 */ /* 0x0003e20000100800 */
[----:B--2---:R-:W-:-:S03]  /*0d20*/  IADD3 R10, P0, R25, R26, RZ ;  /* 0x0000001a190a7210 */ /* 0x004fc60007f1e0ff */
[----:B------:R2:W-:Y:S01]  /*0d30*/  STL.64 [R1+0x7f8], R12 ;  /* 0x0007f80c01007387 */ /* 0x0005e20000100a00 */
[-C--:B------:R-:W-:Y:S01]  /*0d40*/  LEA.HI.X.SX32 R11, R21, R27.reuse, 0x1, P0 ;  /* 0x0000001b150b7211 */ /* 0x080fe200000f0eff */
[C---:B------:R-:W-:Y:S01]  /*0d50*/  IMAD R21, R0.reuse, 0x4e, RZ ;  /* 0x0000004e00157824 */ /* 0x040fe200078e02ff */
[-C--:B-1----:R-:W-:Y:S01]  /*0d60*/  LEA.HI.X.SX32 R9, R25, R27.reuse, 0x1, P5 ;  /* 0x0000001b19097211 */ /* 0x082fe200028f0eff */
[----:B------:R-:W-:Y:S01]  /*0d70*/  IMAD R25, R0, 0x9c, RZ ;  /* 0x0000009c00197824 */ /* 0x000fe200078e02ff */
[----:B--2---:R-:W-:Y:S01]  /*0d80*/  IADD3 R12, P2, R18, R26, RZ ;  /* 0x0000001a120c7210 */ /* 0x004fe20007f5e0ff */
[----:B------:R1:W-:Y:S03]  /*0d90*/  STL.64 [R1+0x760], R10 ;  /* 0x0007600a01007387 */ /* 0x0003e60000100a00 */
[----:B------:R-:W-:Y:S01]  /*0da0*/  LEA.HI.X.SX32 R13, R29, R27, 0x1, P2 ;  /* 0x0000001b1d0d7211 */ /* 0x000fe200010f0eff */
[----:B------:R2:W-:Y:S01]  /*0db0*/  STL.64 [R1+0x650], R8 ;  /* 0x0006500801007387 */ /* 0x0005e20000100a00 */
[----:B------:R-:W-:-:S03]  /*0dc0*/  IMAD R29, R0, 0x27, RZ ;  /* 0x00000027001d7824 */ /* 0x000fc600078e02ff */
[----:B------:R3:W-:Y:S01]  /*0dd0*/  STL.64 [R1+0x4e0], R12 ;  /* 0x0004e00c01007387 */ /* 0x0007e20000100a00 */
[-C--:B-1----:R-:W-:Y:S01]  /*0de0*/  IADD3 R10, P0, R23, R26.reuse, RZ ;  /* 0x0000001a170a7210 */ /* 0x082fe20007f1e0ff */
[C---:B------:R-:W-:Y:S01]  /*0df0*/  IMAD R23, R0.reuse, 0x138, RZ ;  /* 0x0000013800177824 */ /* 0x040fe200078e02ff */
[-C--:B--2---:R-:W-:Y:S02]  /*0e00*/  IADD3 R8, P5, R21, R26.reuse, RZ ;  /* 0x0000001a15087210 */ /* 0x084fe40007fbe0ff */
[----:B---3--:R-:W-:Y:S01]  /*0e10*/  IADD3 R12, P2, R25, R26, RZ ;  /* 0x0000001a190c7210 */ /* 0x008fe20007f5e0ff */
[----:B------:R1:W-:Y:S01]  /*0e20*/  STL.64 [R1+0x2b8], R4 ;  /* 0x0002b80401007387 */ /* 0x0003e20000100a00 */
[-C--:B------:R-:W-:Y:S01]  /*0e30*/  LEA.HI.X.SX32 R9, R29, R27.reuse, 0x1, P5 ;  /* 0x0000001b1d097211 */ /* 0x080fe200028f0eff */
[C---:B------:R-:W-:Y:S01]  /*0e40*/  IMAD R18, R0.reuse, 0x2b0, RZ ;  /* 0x000002b000127824 */ /* 0x040fe200078e02ff */
[----:B------:R-:W-:Y:S01]  /*0e50*/  LEA.HI.X.SX32 R13, R21, R27, 0x1, P2 ;  /* 0x0000001b150d7211 */ /* 0x000fe200010f0eff */
[----:B------:R-:W-:-:S02]  /*0e60*/  IMAD R2, R0, 0xa, RZ ;  /* 0x0000000a00027824 */ /* 0x000fc400078e02ff */
[----:B------:R2:W-:Y:S01]  /*0e70*/  STL.64 [R1+0x758], R8 ;  /* 0x0007580801007387 */ /* 0x0005e20000100a00 */
[CC--:B------:R-:W-:Y:S02]  /*0e80*/  LEA.HI.X.SX32 R7, R23.reuse, R27.reuse, 0x1, P3 ;  /* 0x0000001b17077211 */ /* 0x0c0fe400018f0eff */
[-C--:B-1----:R-:W-:Y:S01]  /*0e90*/  IADD3 R4, P4, R23, R26.reuse, RZ ;  /* 0x0000001a17047210 */ /* 0x082fe20007f9e0ff */
[----:B------:R1:W-:Y:S01]  /*0ea0*/  STL.64 [R1+0x648], R12 ;  /* 0x0006480c01007387 */ /* 0x0003e20000100a00 */
[C---:B------:R-:W-:Y:S02]  /*0eb0*/  IMAD R29, R0.reuse, 0x28, RZ ;  /* 0x00000028001d7824 */ /* 0x040fe400078e02ff */
[----:B------:R-:W-:Y:S01]  /*0ec0*/  LEA.HI.X.SX32 R5, R25, R27, 0x1, P4 ;  /* 0x0000001b19057211 */ /* 0x000fe200020f0eff */
[----:B------:R-:W-:Y:S01]  /*0ed0*/  IMAD R25, R0, 0x5, RZ ;  /* 0x0000000500197824 */ /* 0x000fe200078e02ff */
[-C--:B--2---:R-:W-:Y:S02]  /*0ee0*/  IADD3 R8, P5, R18, R26.reuse, RZ ;  /* 0x0000001a12087210 */ /* 0x084fe40007fbe0ff */
[----:B------:R-:W-:Y:S01]  /*0ef0*/  IADD3 R18, P2, R2, R26, RZ ;  /* 0x0000001a02127210 */ /* 0x000fe20007f5e0ff */
[----:B------:R2:W-:Y:S01]  /*0f00*/  STL.64 [R1+0x4d0], R4 ;  /* 0x0004d00401007387 */ /* 0x0005e20000100a00 */
[----:B-1----:R-:W-:-:S03]  /*0f10*/  IMAD R12, R0, 0x14, RZ ;  /* 0x00000014000c7824 */ /* 0x002fc600078e02ff */
[----:B------:R1:W-:Y:S01]  /*0f20*/  STL.64 [R1+0x2a0], R6 ;  /* 0x0002a00601007387 */ /* 0x0003e20000100a00 */
[----:B------:R-:W-:Y:S01]  /*0f30*/  IMAD R21, R0, 0x50, RZ ;  /* 0x0000005000157824 */ /* 0x000fe200078e02ff */
[-C--:B------:R-:W-:Y:S02]  /*0f40*/  LEA.HI.X.SX32 R19, R25, R27.reuse, 0x1, P2 ;  /* 0x0000001b19137211 */ /* 0x080fe400010f0eff */
[-C--:B--2---:R-:W-:Y:S01]  /*0f50*/  IADD3 R4, P4, R12, R26.reuse, RZ ;  /* 0x0000001a0c047210 */ /* 0x084fe20007f9e0ff */
[----:B------:R-:W-:Y:S01]  /*0f60*/  IMAD R23, R0, 0xa0, RZ ;  /* 0x000000a000177824 */ /* 0x000fe200078e02ff */
[-C--:B-1----:R-:W-:Y:S01]  /*0f70*/  IADD3 R6, P3, R29, R26.reuse, RZ ;  /* 0x0000001a1d067210 */ /* 0x082fe20007f7e0ff */
[----:B------:R1:W-:Y:S01]  /*0f80*/  STL.64 [R1+0x868], R18 ;  /* 0x0008681201007387 */ /* 0x0003e20000100a00 */
[----:B------:R-:W-:Y:S02]  /*0f90*/  LEA.HI.X.SX32 R5, R2, R27, 0x1, P4 ;  /* 0x0000001b02057211 */ /* 0x000fe400020f0eff */
[----:B------:R-:W-:-:S02]  /*0fa0*/  IADD3 R24, P2, R21, R26, RZ ;  /* 0x0000001a15187210 */ /* 0x000fc40007f5e0ff */
[-C--:B------:R-:W-:Y:S01]  /*0fb0*/  LEA.HI.X.SX32 R7, R12, R27.reuse, 0x1, P3 ;  /* 0x0000001b0c077211 */ /* 0x080fe200018f0eff */
[----:B------:R2:W-:Y:S01]  /*0fc0*/  STL.64 [R1+0x840], R4 ;  /* 0x0008400401007387 */ /* 0x0005e20000100a00 */
[----:B------:R-:W-:Y:S01]  /*0fd0*/  LEA.HI.X.SX32 R25, R29, R27, 0x1, P2 ;  /* 0x0000001b1d197211 */ /* 0x000fe200010f0eff */
[----:B-1----:R-:W-:Y:S02]  /*0fe0*/  IMAD R18, R0, 0x140, RZ ;  /* 0x0000014000127824 */ /* 0x002fe400078e02ff */
[----:B------:R1:W-:Y:S01]  /*0ff0*/  STL.64 [R1+0x7f0], R6 ;  /* 0x0007f00601007387 */ /* 0x0003e20000100a00 */
[----:B--2---:R-:W-:-:S03]  /*1000*/  IADD3 R4, P4, R23, R26, RZ ;  /* 0x0000001a17047210 */ /* 0x004fc60007f9e0ff */
[----:B------:R2:W-:Y:S01]  /*1010*/  STL.64 [R1+0x750], R24 ;  /* 0x0007501801007387 */ /* 0x0005e20000100a00 */
[----:B------:R-:W-:Y:S02]  /*1020*/  LEA.HI.X.SX32 R5, R21, R27, 0x1, P4 ;  /* 0x0000001b15057211 */ /* 0x000fe400020f0eff */
[----:B-1----:R-:W-:Y:S01]  /*1030*/  IADD3 R6, P3, R18, R26, RZ ;  /* 0x0000001a12067210 */ /* 0x002fe20007f7e0ff */
[----:B------:R-:W-:-:S03]  /*1040*/  IMAD R21, R0, 0xa4, RZ ;  /* 0x000000a400157824 */ /* 0x000fc600078e02ff */
[-C--:B------:R-:W-:Y:S01]  /*1050*/  LEA.HI.X.SX32 R7, R23, R27.reuse, 0x1, P3 ;  /* 0x0000001b17077211 */ /* 0x080fe200018f0eff */
[C---:B--2---:R-:W-:Y:S01]  /*1060*/  IMAD R25, R0.reuse, 0x52, RZ ;  /* 0x0000005200197824 */ /* 0x044fe200078e02ff */
[----:B------:R1:W-:Y:S01]  /*1070*/  STL.64 [R1+0x640], R4 ;  /* 0x0006400401007387 */ /* 0x0003e20000100a00 */
[C---:B------:R-:W-:Y:S02]  /*1080*/  IMAD R23, R0.reuse, 0x29, RZ ;  /* 0x0000002900177824 */ /* 0x040fe400078e02ff */
[----:B------:R-:W-:Y:S01]  /*1090*/  IMAD R2, R0, 0x148, RZ ;  /* 0x0000014800027824 */ /* 0x000fe200078e02ff */
[----:B------:R2:W-:Y:S01]  /*10a0*/  STL.64 [R1+0x4c0], R6 ;  /* 0x0004c00601007387 */ /* 0x0005e20000100a00 */
[----:B------:R-:W-:Y:S02]  /*10b0*/  LEA.HI.X.SX32 R17, R18, R27, 0x1, P1 ;  /* 0x0000001b12117211 */ /* 0x000fe400008f0eff */
[-C--:B-1----:R-:W-:Y:S02]  /*10c0*/  IADD3 R4, P4, R25, R26.reuse, RZ ;  /* 0x0000001a19047210 */ /* 0x082fe40007f9e0ff */
[----:B--2---:R-:W-:-:S02]  /*10d0*/  IADD3 R6, P3, R21, R26, RZ ;  /* 0x0000001a15067210 */ /* 0x004fc40007f7e0ff */
[-C--:B------:R-:W-:Y:S01]  /*10e0*/  LEA.HI.X.SX32 R5, R23, R27.reuse, 0x1, P4 ;  /* 0x0000001b17057211 */ /* 0x080fe200020f0eff */
[----:B------:R-:W-:Y:S01]  /*10f0*/  IMAD R23, R0, 0x2a, RZ ;  /* 0x0000002a00177824 */ /* 0x000fe200078e02ff */
[----:B------:R-:W-:Y:S02]  /*1100*/  IADD3 R16, P1, R2, R26, RZ ;  /* 0x0000001a02107210 */ /* 0x000fe40007f3e0ff */
[----:B------:R-:W-:Y:S01]  /*1110*/  LEA.HI.X.SX32 R7, R25, R27, 0x1, P3 ;  /* 0x0000001b19077211 */ /* 0x000fe200018f0eff */
[----:B------:R1:W-:Y:S01]  /*1120*/  STL [R1+0x28c], R17 ;  /* 0x00028c1101007387 */ /* 0x0003e20000100800 */
[----:B------:R-:W-:-:S03]  /*1130*/  IMAD R18, R0, 0x2d0, RZ ;  /* 0x000002d000127824 */ /* 0x000fc600078e02ff */
[----:B------:R2:W-:Y:S01]  /*1140*/  STL.64 [R1+0x748], R4 ;  /* 0x0007480401007387 */ /* 0x0005e20000100a00 */
[----:B------:R-:W-:-:S03]  /*1150*/  IMAD R25, R0, 0x54, RZ ;  /* 0x0000005400197824 */ /* 0x000fc600078e02ff */
[----:B------:R3:W-:Y:S01]  /*1160*/  STL.64 [R1+0x630], R6 ;  /* 0x0006300601007387 */ /* 0x0007e20000100a00 */
[-C--:B-1----:R-:W-:Y:S01]  /*1170*/  LEA.HI.X.SX32 R17, R21, R27.reuse, 0x1, P1 ;  /* 0x0000001b15117211 */ /* 0x082fe200008f0eff */
[----:B------:R-:W-:Y:S01]  /*1180*/  IMAD R21, R0, 0x15, RZ ;  /* 0x0000001500157824 */ /* 0x000fe200078e02ff */
[----:B------:R-:W-:Y:S01]  /*1190*/  LEA.HI.X.SX32 R15, R2, R27, 0x1, P6 ;  /* 0x0000001b020f7211 */ /* 0x000fe200030f0eff */
[----:B------:R-:W-:Y:S02]  /*11a0*/  IMAD R29, R0, 0xa8, RZ ;  /* 0x000000a8001d7824 */ /* 0x000fe400078e02ff */
[----:B------:R1:W-:Y:S01]  /*11b0*/  STL.64 [R1+0x4b0], R16 ;  /* 0x0004b01001007387 */ /* 0x0003e20000100a00 */
[-C--:B--2---:R-:W-:Y:S02]  /*11c0*/  IADD3 R4, P4, R18, R26.reuse, RZ ;  /* 0x0000001a12047210 */ /* 0x084fe40007f9e0ff */
[----:B---3--:R-:W-:Y:S01]  /*11d0*/  IADD3 R6, P3, R23, R26, RZ ;  /* 0x0000001a17067210 */ /* 0x008fe20007f7e0ff */
[----:B------:R-:W-:-:S03]  /*11e0*/  IMAD R18, R0, 0x150, RZ ;  /* 0x0000015000127824 */ /* 0x000fc600078e02ff */
[----:B------:R-:W-:Y:S01]  /*11f0*/  LEA.HI.X.SX32 R7, R21, R27, 0x1, P3 ;  /* 0x0000001b15077211 */ /* 0x000fe200018f0eff */
[----:B------:R2:W-:Y:S01]  /*1200*/  STL.64 [R1+0x270], R14 ;  /* 0x0002700e01007387 */ /* 0x0005e20000100a00 */
[----:B-1----:R-:W-:-:S03]  /*1210*/  IADD3 R16, P1, R25, R26, RZ ;  /* 0x0000001a19107210 */ /* 0x002fc60007f3e0ff */
[----:B------:R1:W-:Y:S01]  /*1220*/  STL.64 [R1+0x7e8], R6 ;  /* 0x0007e80601007387 */ /* 0x0003e20000100a00 */
[C---:B------:R-:W-:Y:S01]  /*1230*/  IMAD R21, R0.reuse, 0x2e0, RZ ;  /* 0x000002e000157824 */ /* 0x040fe200078e02ff */
[-C--:B------:R-:W-:Y:S01]  /*1240*/  LEA.HI.X.SX32 R17, R23, R27.reuse, 0x1, P1 ;  /* 0x0000001b17117211 */ /* 0x080fe200008f0eff */
[----:B------:R-:W-:Y:S01]  /*1250*/  IMAD R23, R0, 0x56, RZ ;  /* 0x0000005600177824 */ /* 0x000fe200078e02ff */
[-C--:B--2---:R-:W-:Y:S02]  /*1260*/  IADD3 R14, P6, R29, R26.reuse, RZ ;  /* 0x0000001a1d0e7210 */ /* 0x084fe40007fde0ff */
[----:B-1----:R-:W-:Y:S02]  /*1270*/  IADD3 R6, P3, R18, R26, RZ ;  /* 0x0000001a12067210 */ /* 0x002fe40007f7e0ff */
[-C--:B------:R-:W-:Y:S01]  /*1280*/  LEA.HI.X.SX32 R15, R25, R27.reuse, 0x1, P6 ;  /* 0x0000001b190f7211 */ /* 0x080fe200030f0eff */
[----:B------:R1:W-:Y:S01]  /*1290*/  STL.64 [R1+0x740], R16 ;  /* 0x0007401001007387 */ /* 0x0003e20000100a00 */
[-C--:B------:R-:W-:Y:S01]  /*12a0*/  LEA.HI.X.SX32 R7, R29, R27.reuse, 0x1, P3 ;  /* 0x0000001b1d077211 */ /* 0x080fe200018f0eff */
[----:B------:R-:W-:Y:S01]  /*12b0*/  IMAD R25, R0, 0xac, RZ ;  /* 0x000000ac00197824 */ /* 0x000fe200078e02ff */
[----:B------:R-:W-:Y:S01]  /*12c0*/  LEA.HI.X.SX32 R11, R18, R27, 0x1, P0 ;  /* 0x0000001b120b7211 */ /* 0x000fe200000f0eff */
[----:B------:R2:W-:Y:S01]  /*12d0*/  STL.64 [R1+0x628], R14 ;  /* 0x0006280e01007387 */ /* 0x0005e20000100a00 */
[----:B------:R-:W-:-:S03]  /*12e0*/  IMAD R29, R0, 0x2b, RZ ;  /* 0x0000002b001d7824 */ /* 0x000fc600078e02ff */
[----:B------:R3:W-:Y:S01]  /*12f0*/  STL.64 [R1+0x4a0], R6 ;  /* 0x0004a00601007387 */ /* 0x0007e20000100a00 */
[-C--:B-1----:R-:W-:Y:S01]  /*1300*/  IADD3 R16, P1, R21, R26.reuse, RZ ;  /* 0x0000001a15107210 */ /* 0x082fe20007f3e0ff */
[C---:B------:R-:W-:Y:S02]  /*1310*/  IMAD R21, R0.reuse, 0x158, RZ ;  /* 0x0000015800157824 */ /* 0x040fe400078e02ff */
[----:B------:R1:W-:Y:S01]  /*1320*/  STL.64 [R1+0x258], R10 ;  /* 0x0002580a01007387 */ /* 0x0003e20000100a00 */
[-C--:B--2---:R-:W-:Y:S02]  /*1330*/  IADD3 R14, P6, R23, R26.reuse, RZ ;  /* 0x0000001a170e7210 */ /* 0x084fe40007fde0ff */
[----:B---3--:R-:W-:Y:S02]  /*1340*/  IADD3 R6, P3, R25, R26, RZ ;  /* 0x0000001a19067210 */ /* 0x008fe40007f7e0ff */
[-C--:B------:R-:W-:Y:S01]  /*1350*/  LEA.HI.X.SX32 R15, R29, R27.reuse, 0x1, P6 ;  /* 0x0000001b1d0f7211 */ /* 0x080fe200030f0eff */
[----:B------:R-:W-:Y:S01]  /*1360*/  IMAD R29, R0, 0x16, RZ ;  /* 0x00000016001d7824 */ /* 0x000fe200078e02ff */
[----:B------:R-:W-:-:S02]  /*1370*/  LEA.HI.X.SX32 R7, R23, R27, 0x1, P3 ;  /* 0x0000001b17077211 */ /* 0x000fc400018f0eff */
[-C--:B-1----:R-:W-:Y:S01]  /*1380*/  IADD3 R10, P0, R21, R26.reuse, RZ ;  /* 0x0000001a150a7210 */ /* 0x082fe20007f1e0ff */
[C---:B------:R-:W-:Y:S01]  /*1390*/  IMAD R23, R0.reuse, 0x2c, RZ ;  /* 0x0000002c00177824 */ /* 0x040fe200078e02ff */
[----:B------:R1:W-:Y:S02]  /*13a0*/  STL.64 [R1+0x738], R14 ;  /* 0x0007380e01007387 */ /* 0x0003e40000100a00 */
[-C--:B------:R-:W-:Y:S01]  /*13b0*/  LEA.HI.X.SX32 R11, R25, R27.reuse, 0x1, P0 ;  /* 0x0000001b190b7211 */ /* 0x080fe200000f0eff */
[C---:B------:R-:W-:Y:S01]  /*13c0*/  IMAD R18, R0.reuse, 0x2f0, RZ ;  /* 0x000002f000127824 */ /* 0x040fe200078e02ff */
[----:B------:R2:W-:Y:S01]  /*13d0*/  STL.64 [R1+0x620], R6 ;  /* 0x0006200601007387 */ /* 0x0005e20000100a00 */
[C---:B------:R-:W-:Y:S01]  /*13e0*/  IMAD R2, R0.reuse, 0xb, RZ ;  /* 0x0000000b00027824 */ /* 0x040fe200078e02ff */
[----:B------:R-:W-:Y:S02]  /*13f0*/  LEA.HI.X.SX32 R9, R21, R27, 0x1, P5 ;  /* 0x0000001b15097211 */ /* 0x000fe400028f0eff */
[----:B------:R3:W-:Y:S01]  /*1400*/  STL.64 [R1+0x490], R10 ;  /* 0x0004900a01007387 */ /* 0x0007e20000100a00 */
[----:B------:R-:W-:Y:S01]  /*1410*/  IMAD R25, R0, 0x58, RZ ;  /* 0x0000005800197824 */ /* 0x000fe200078e02ff */
[----:B-1----:R-:W-:-:S02]  /*1420*/  IADD3 R14, P6, R18, R26, RZ ;  /* 0x0000001a120e7210 */ /* 0x002fc40007fde0ff */
[-C--:B--2---:R-:W-:Y:S01]  /*1430*/  IADD3 R6, P3, R29, R26.reuse, RZ ;  /* 0x0000001a1d067210 */ /* 0x084fe20007f7e0ff */
[----:B------:R-:W-:Y:S01]  /*1440*/  IMAD R18, R0, 0xb0, RZ ;  /* 0x000000b000127824 */ /* 0x000fe200078e02ff */
[----:B---3--:R-:W-:Y:S02]  /*1450*/  IADD3 R10, P0, R23, R26, RZ ;  /* 0x0000001a170a7210 */ /* 0x008fe40007f1e0ff */
[-C--:B------:R-:W-:Y:S01]  /*1460*/  LEA.HI.X.SX32 R7, R2, R27.reuse, 0x1, P3 ;  /* 0x0000001b02077211 */ /* 0x080fe200018f0eff */
[C---:B------:R-:W-:Y:S01]  /*1470*/  IMAD R21, R0.reuse, 0x160, RZ ;  /* 0x0000016000157824 */ /* 0x040fe200078e02ff */
[----:B------:R-:W-:Y:S01]  /*1480*/  LEA.HI.X.SX32 R11, R29, R27, 0x1, P0 ;  /* 0x0000001b1d0b7211 */ /* 0x000fe200000f0eff */
[----:B------:R1:W-:Y:S01]  /*1490*/  STL.64 [R1+0x240], R8 ;  /* 0x0002400801007387 */ /* 0x0003e20000100a00 */
[----:B------:R-:W-:-:S03]  /*14a0*/  IMAD R12, R0, 0x2c0, RZ ;  /* 0x000002c0000c7824 */ /* 0x000fc600078e02ff */
[----:B------:R2:W-:Y:S04]  /*14b0*/  STL.64 [R1+0x838], R6 ;  /* 0x0008380601007387 */ /* 0x0005e80000100a00 */
[----:B------:R3:W-:Y:S01]  /*14c0*/  STL.64 [R1+0x7e0], R10 ;  /* 0x0007e00a01007387 */ /* 0x0007e20000100a00 */
[-C--:B-1----:R-:W-:Y:S02]  /*14d0*/  IADD3 R8, P5, R25, R26.reuse, RZ ;  /* 0x0000001a19087210 */ /* 0x082fe40007fbe0ff */
[-C--:B--2---:R-:W-:Y:S02]  /*14e0*/  IADD3 R6, P3, R18, R26.reuse, RZ ;  /* 0x0000001a12067210 */ /* 0x084fe40007f7e0ff */
[-C--:B------:R-:W-:Y:S02]  /*14f0*/  LEA.HI.X.SX32 R9, R23, R27.reuse, 0x1, P5 ;  /* 0x0000001b17097211 */ /* 0x080fe400028f0eff */
[-C--:B---3--:R-:W-:Y:S01]  /*1500*/  IADD3 R10, P0, R21, R26.reuse, RZ ;  /* 0x0000001a150a7210 */ /* 0x088fe20007f1e0ff */
[C---:B------:R-:W-:Y:S01]  /*1510*/  IMAD R23, R0.reuse, 0x5a, RZ ;  /* 0x0000005a00177824 */ /* 0x040fe200078e02ff */
[-C--:B------:R-:W-:Y:S01]  /*1520*/  LEA.HI.X.SX32 R7, R25, R27.reuse, 0x1, P3 ;  /* 0x0000001b19077211 */ /* 0x080fe200018f0eff */
[----:B------:R-:W-:Y:S01]  /*1530*/  IMAD R25, R0, 0xb4, RZ ;  /* 0x000000b400197824 */ /* 0x000fe200078e02ff */
[----:B------:R-:W-:Y:S01]  /*1540*/  LEA.HI.X.SX32 R11, R18, R27, 0x1, P0 ;  /* 0x0000001b120b7211 */ /* 0x000fe200000f0eff */
[----:B------:R-:W-:Y:S01]  /*1550*/  STL.64 [R1+0x730], R8 ;  /* 0x0007300801007387 */ /* 0x000fe20000100a00 */
[----:B------:R-:W-:Y:S01]  /*1560*/  IADD3 R12, P2, R12, R26, RZ ;  /* 0x0000001a0c0c7210 */ /* 0x000fe20007f5e0ff */
[----:B------:R-:W-:-:S02]  /*1570*/  IMAD R18, R0, 0x2d, RZ ;  /* 0x0000002d00127824 */ /* 0x000fc400078e02ff */
[----:B------:R1:W-:Y:S01]  /*1580*/  STL.64 [R1+0x618], R6 ;  /* 0x0006180601007387 */ /* 0x0003e20000100a00 */
[-C--:B------:R-:W-:Y:S01]  /*1590*/  LEA.HI.X.SX32 R13, R21, R27.reuse, 0x1, P2 ;  /* 0x0000001b150d7211 */ /* 0x080fe200010f0eff */
[C---:B------:R-:W-:Y:S02]  /*15a0*/  IMAD R2, R0.reuse, 0x168, RZ ;  /* 0x0000016800027824 */ /* 0x040fe400078e02ff */
[----:B------:R2:W-:Y:S01]  /*15b0*/  STL.64 [R1+0x480], R10 ;  /* 0x0004800a01007387 */ /* 0x0005e20000100a00 */
[----:B------:R-:W-:Y:S01]  /*15c0*/  IMAD R21, R0, 0x310, RZ ;  /* 0x0000031000157824 */ /* 0x000fe200078e02ff */
[-C--:B-1----:R-:W-:Y:S02]  /*15d0*/  IADD3 R6, P3, R23, R26.reuse, RZ ;  /* 0x0000001a17067210 */ /* 0x082fe40007f7e0ff */
[----:B--2---:R-:W-:Y:S02]  /*15e0*/  IADD3 R10, P0, R25, R26, RZ ;  /* 0x0000001a190a7210 */ /* 0x004fe40007f1e0ff */
[-C--:B------:R-:W-:Y:S01]  /*15f0*/  LEA.HI.X.SX32 R7, R18, R27.reuse, 0x1, P3 ;  /* 0x0000001b12077211 */ /* 0x080fe200018f0eff */
[----:B------:R1:W-:Y:S01]  /*1600*/  STL.64 [R1+0x228], R12 ;  /* 0x0002280c01007387 */ /* 0x0003e20000100a00 */
[----:B------:R-:W-:Y:S01]  /*1610*/  LEA.HI.X.SX32 R11, R23, R27, 0x1, P0 ;  /* 0x0000001b170b7211 */ /* 0x000fe200000f0eff */
[----:B------:R-:W-:-:S02]  /*1620*/  IMAD R18, R0, 0x2e, RZ ;  /* 0x0000002e00127824 */ /* 0x000fc400078e02ff */
[----:B------:R2:W-:Y:S01]  /*1630*/  STL.64 [R1+0x728], R6 ;  /* 0x0007280601007387 */ /* 0x0005e20000100a00 */
[C---:B------:R-:W-:Y:S02]  /*1640*/  IMAD R29, R0.reuse, 0x300, RZ ;  /* 0x00000300001d7824 */ /* 0x040fe400078e02ff */
[----:B------:R-:W-:Y:S01]  /*1650*/  IMAD R23, R0, 0x5c, RZ ;  /* 0x0000005c00177824 */ /* 0x000fe200078e02ff */
[----:B------:R3:W-:Y:S01]  /*1660*/  STL.64 [R1+0x608], R10 ;  /* 0x0006080a01007387 */ /* 0x0007e20000100a00 */
[-C--:B-1----:R-:W-:Y:S02]  /*1670*/  IADD3 R12, P2, R2, R26.reuse, RZ ;  /* 0x0000001a020c7210 */ /* 0x082fe40007f5e0ff */
[-C--:B--2---:R-:W-:Y:S01]  /*1680*/  IADD3 R6, P3, R21, R26.reuse, RZ ;  /* 0x0000001a15067210 */ /* 0x084fe20007f7e0ff */
[----:B------:R-:W-:Y:S01]  /*1690*/  IMAD R21, R0, 0x17, RZ ;  /* 0x0000001700157824 */ /* 0x000fe200078e02ff */
[-C--:B------:R-:W-:Y:S02]  /*16a0*/  LEA.HI.X.SX32 R13, R25, R27.reuse, 0x1, P2 ;  /* 0x0000001b190d7211 */ /* 0x080fe400010f0eff */
[-C--:B---3--:R-:W-:Y:S01]  /*16b0*/  IADD3 R10, P0, R18, R26.reuse, RZ ;  /* 0x0000001a120a7210 */ /* 0x088fe20007f1e0ff */
[----:B------:R-:W-:Y:S01]  /*16c0*/  IMAD R25, R0, 0xb8, RZ ;  /* 0x000000b800197824 */ /* 0x000fe200078e02ff */
[-C--:B------:R-:W-:Y:S01]  /*16d0*/  LEA.HI.X.SX32 R5, R2, R27.reuse, 0x1, P4 ;  /* 0x0000001b02057211 */ /* 0x080fe200020f0eff */
[----:B------:R1:W-:Y:S01]  /*16e0*/  STL.64 [R1+0x470], R12 ;  /* 0x0004700c01007387 */ /* 0x0003e20000100a00 */
[----:B------:R-:W-:Y:S01]  /*16f0*/  IADD3 R8, P5, R29, R26, RZ ;  /* 0x0000001a1d087210 */ /* 0x000fe20007fbe0ff */
[C---:B------:R-:W-:Y:S01]  /*1700*/  IMAD R29, R0.reuse, 0x170, RZ ;  /* 0x00000170001d7824 */ /* 0x040fe200078e02ff */
[----:B------:R-:W-:Y:S01]  /*1710*/  LEA.HI.X.SX32 R11, R21, R27, 0x1, P0 ;  /* 0x0000001b150b7211 */ /* 0x000fe200000f0eff */
[----:B------:R2:W-:Y:S01]  /*1720*/  STL.64 [R1+0x210], R4 ;  /* 0x0002100401007387 */ /* 0x0005e20000100a00 */
[----:B------:R-:W-:-:S03]  /*1730*/  IMAD R21, R0, 0x320, RZ ;  /* 0x0000032000157824 */ /* 0x000fc600078e02ff */
[----:B------:R3:W-:Y:S01]  /*1740*/  STL.64 [R1+0x7d8], R10 ;  /* 0x0007d80a01007387 */ /* 0x0007e20000100a00 */
[-C--:B-1----:R-:W-:Y:S02]  /*1750*/  IADD3 R12, P2, R23, R26.reuse, RZ ;  /* 0x0000001a170c7210 */ /* 0x082fe40007f5e0ff */
[-C--:B--2---:R-:W-:Y:S02]  /*1760*/  IADD3 R4, P4, R25, R26.reuse, RZ ;  /* 0x0000001a19047210 */ /* 0x084fe40007f9e0ff */
[-C--:B------:R-:W-:Y:S02]  /*1770*/  LEA.HI.X.SX32 R13, R18, R27.reuse, 0x1, P2 ;  /* 0x0000001b120d7211 */ /* 0x080fe400010f0eff */
[----:B---3--:R-:W-:Y:S01]  /*1780*/  IADD3 R10, P0, R29, R26, RZ ;  /* 0x0000001a1d0a7210 */ /* 0x008fe20007f1e0ff */
[C---:B------:R-:W-:Y:S01]  /*1790*/  IMAD R18, R0.reuse, 0x5e, RZ ;  /* 0x0000005e00127824 */ /* 0x040fe200078e02ff */
[-C--:B------:R-:W-:Y:S01]  /*17a0*/  LEA.HI.X.SX32 R5, R23, R27.reuse, 0x1, P4 ;  /* 0x0000001b17057211 */ /* 0x080fe200020f0eff */
[----:B------:R1:W-:Y:S01]  /*17b0*/  STL.64 [R1+0x720], R12 ;  /* 0x0007200c01007387 */ /* 0x0003e20000100a00 */
[-C--:B------:R-:W-:Y:S01]  /*17c0*/  LEA.HI.X.SX32 R11, R25, R27.reuse, 0x1, P0 ;  /* 0x0000001b190b7211 */ /* 0x080fe200000f0eff */
[C---:B------:R-:W-:Y:S01]  /*17d0*/  IMAD R23, R0.reuse, 0xbc, RZ ;  /* 0x000000bc00177824 */ /* 0x040fe200078e02ff */
[----:B------:R-:W-:Y:S01]  /*17e0*/  LEA.HI.X.SX32 R17, R29, R27, 0x1, P1 ;  /* 0x0000001b1d117211 */ /* 0x000fe200008f0eff */
[----:B------:R2:W-:Y:S01]  /*17f0*/  STL.64 [R1+0x600], R4 ;  /* 0x0006000401007387 */ /* 0x0005e20000100a00 */
[----:B------:R-:W-:-:S03]  /*1800*/  IMAD R25, R0, 0x2f, RZ ;  /* 0x0000002f00197824 */ /* 0x000fc600078e02ff */
[----:B------:R3:W-:Y:S01]  /*1810*/  STL.64 [R1+0x460], R10 ;  /* 0x0004600a01007387 */ /* 0x0007e20000100a00 */
[-C--:B-1----:R-:W-:Y:S01]  /*1820*/  IADD3 R12, P2, R21, R26.reuse, RZ ;  /* 0x0000001a150c7210 */ /* 0x082fe20007f5e0ff */
[----:B------:R-:W-:Y:S02]  /*1830*/  IMAD R21, R0, 0x178, RZ ;  /* 0x0000017800157824 */ /* 0x000fe400078e02ff */
[----:B------:R1:W-:Y:S01]  /*1840*/  STL.64 [R1+0x1f8], R16 ;  /* 0x0001f81001007387 */ /* 0x0003e20000100a00 */
[-C--:B--2---:R-:W-:Y:S02]  /*1850*/  IADD3 R4, P4, R18, R26.reuse, RZ ;  /* 0x0000001a12047210 */ /* 0x084fe40007f9e0ff */
[-C--:B---3--:R-:W-:Y:S02]  /*1860*/  IADD3 R10, P0, R23, R26.reuse, RZ ;  /* 0x0000001a170a7210 */ /* 0x088fe40007f1e0ff */
[-C--:B------:R-:W-:Y:S02]  /*1870*/  LEA.HI.X.SX32 R5, R25, R27.reuse, 0x1, P4 ;  /* 0x0000001b19057211 */ /* 0x080fe400020f0eff */
[----:B-1----:R-:W-:Y:S01]  /*1880*/  IADD3 R16, P1, R21, R26, RZ ;  /* 0x0000001a15107210 */ /* 0x002fe20007f3e0ff */
[----:B------:R-:W-:Y:S01]  /*1890*/  IMAD R25, R0, 0x6, RZ ;  /* 0x0000000600197824 */ /* 0x000fe200078e02ff */
[----:B------:R-:W-:-:S02]  /*18a0*/  LEA.HI.X.SX32 R11, R18, R27, 0x1, P0 ;  /* 0x0000001b120b7211 */ /* 0x000fc400000f0eff */
[-C--:B------:R-:W-:Y:S01]  /*18b0*/  LEA.HI.X.SX32 R17, R23, R27.reuse, 0x1, P1 ;  /* 0x0000001b17117211 */ /* 0x080fe200008f0eff */
[C---:B------:R-:W-:Y:S01]  /*18c0*/  IMAD R2, R0.reuse, 0xc, RZ ;  /* 0x0000000c00027824 */ /* 0x040fe200078e02ff */
[----:B------:R1:W-:Y:S01]  /*18d0*/  STL.64 [R1+0x718], R4 ;  /* 0x0007180401007387 */ /* 0x0003e20000100a00 */
[C---:B------:R-:W-:Y:S01]  /*18e0*/  IMAD R29, R0.reuse, 0x330, RZ ;  /* 0x00000330001d7824 */ /* 0x040fe200078e02ff */
[----:B------:R-:W-:Y:S01]  /*18f0*/  LEA.HI.X.SX32 R15, R21, R27, 0x1, P6 ;  /* 0x0000001b150f7211 */ /* 0x000fe200030f0eff */
[----:B------:R-:W-:Y:S01]  /*1900*/  IMAD R23, R0, 0x3, RZ ;  /* 0x0000000300177824 */ /* 0x000fe200078e02ff */
[----:B------:R2:W-:Y:S01]  /*1910*/  STL.64 [R1+0x5f8], R10 ;  /* 0x0005f80a01007387 */ /* 0x0005e20000100a00 */
[----:B------:R-:W-:-:S03]  /*1920*/  IADD3 R18, P1, R2, R26, RZ ;  /* 0x0000001a02127210 */ /* 0x000fc60007f3e0ff */
[----:B------:R3:W-:Y:S01]  /*1930*/  STL.64 [R1+0x450], R16 ;  /* 0x0004501001007387 */ /* 0x0007e20000100a00 */
[C---:B------:R-:W-:Y:S01]  /*1940*/  IMAD R21, R0.reuse, 0x60, RZ ;  /* 0x0000006000157824 */ /* 0x040fe200078e02ff */
[----:B------:R-:W-:Y:S02]  /*1950*/  LEA.HI.X.SX32 R19, R25, R27, 0x1, P1 ;  /* 0x0000001b19137211 */ /* 0x000fe400008f0eff */
[-C--:B-1----:R-:W-:Y:S02]  /*1960*/  IADD3 R4, P4, R29, R26.reuse, RZ ;  /* 0x0000001a1d047210 */ /* 0x082fe40007f9e0ff */
[----:B--2---:R-:W-:Y:S01]  /*1970*/  IADD3 R10, P0, R25, R26, RZ ;  /* 0x0000001a190a7210 */ /* 0x004fe20007f1e0ff */
[----:B---3--:R-:W-:-:S03]  /*1980*/  IMAD R17, R0, 0x18, RZ ;  /* 0x0000001800117824 */ /* 0x008fc600078e02ff */
[----:B------:R-:W-:Y:S01]  /*1990*/  LEA.HI.X.SX32 R11, R23, R27, 0x1, P0 ;  /* 0x0000001b170b7211 */ /* 0x000fe200000f0eff */
[C---:B------:R-:W-:Y:S01]  /*19a0*/  IMAD R29, R0.reuse, 0x30, RZ ;  /* 0x00000030001d7824 */ /* 0x040fe200078e02ff */
[----:B------:R1:W-:Y:S01]  /*19b0*/  STL.64 [R1+0x1e0], R14 ;  /* 0x0001e00e01007387 */ /* 0x0003e20000100a00 */
[----:B------:R-:W-:Y:S01]  /*19c0*/  IMAD R25, R0, 0xc0, RZ ;  /* 0x000000c000197824 */ /* 0x000fe200078e02ff */
[-C--:B------:R-:W-:Y:S02]  /*19d0*/  IADD3 R22, P1, R21, R26.reuse, RZ ;  /* 0x0000001a15167210 */ /* 0x080fe40007f3e0ff */
[----:B------:R2:W-:Y:S01]  /*19e0*/  STL.64 [R1+0x870], R10 ;  /* 0x0008700a01007387 */ /* 0x0005e20000100a00 */
[----:B-1----:R-:W-:-:S03]  /*19f0*/  IADD3 R14, P6, R17, R26, RZ ;  /* 0x0000001a110e7210 */ /* 0x002fc60007fde0ff */
[----:B------:R1:W-:Y:S01]  /*1a00*/  STL.64 [R1+0x860], R18 ;  /* 0x0008601201007387 */ /* 0x0003e20000100a00 */
[-C--:B--2---:R-:W-:Y:S02]  /*1a10*/  IADD3 R10, P0, R29, R26.reuse, RZ ;  /* 0x0000001a1d0a7210 */ /* 0x084fe40007f1e0ff */
[-C--:B------:R-:W-:Y:S02]  /*1a20*/  LEA.HI.X.SX32 R15, R2, R27.reuse, 0x1, P6 ;  /* 0x0000001b020f7211 */ /* 0x080fe400030f0eff */
[-C--:B------:R-:W-:Y:S02]  /*1a30*/  LEA.HI.X.SX32 R11, R17, R27.reuse, 0x1, P0 ;  /* 0x0000001b110b7211 */ /* 0x080fe400000f0eff */
[----:B------:R-:W-:Y:S01]  /*1a40*/  LEA.HI.X.SX32 R23, R29, R27, 0x1, P1 ;  /* 0x0000001b1d177211 */ /* 0x000fe200008f0eff */
[----:B-1----:R-:W-:Y:S01]  /*1a50*/  IMAD R18, R0, 0x180, RZ ;  /* 0x0000018000127824 */ /* 0x002fe200078e02ff */
[----:B------:R1:W-:Y:S04]  /*1a60*/  STL.64 [R1+0x830], R14 ;  /* 0x0008300e01007387 */ /* 0x0003e80000100a00 */
[-C--:B------:R-:W-:Y:S01]  /*1a70*/  IADD3 R16, P0, R18, R26.reuse, RZ ;  /* 0x0000001a12107210 */ /* 0x080fe20007f1e0ff */
[----:B------:R-:W-:Y:S01]  /*1a80*/  STL.64 [R1+0x7d0], R10 ;  /* 0x0007d00a01007387 */ /* 0x000fe20000100a00 */
[----:B-1----:R-:W-:-:S03]  /*1a90*/  IADD3 R14, P6, R25, R26, RZ ;  /* 0x0000001a190e7210 */ /* 0x002fc60007fde0ff */
[----:B------:R1:W-:Y:S01]  /*1aa0*/  STL.64 [R1+0x710], R22 ;  /* 0x0007101601007387 */ /* 0x0003e20000100a00 */
[-C--:B------:R-:W-:Y:S02]  /*1ab0*/  LEA.HI.X.SX32 R17, R25, R27.reuse, 0x1, P0 ;  /* 0x0000001b19117211 */ /* 0x080fe400000f0eff */
[-C--:B------:R-:W-:Y:S01]  /*1ac0*/  LEA.HI.X.SX32 R15, R21, R27.reuse, 0x1, P6 ;  /* 0x0000001b150f7211 */ /* 0x080fe200030f0eff */
[----:B------:R-:W-:Y:S01]  /*1ad0*/  IMAD R21, R0, 0xc4, RZ ;  /* 0x000000c400157824 */ /* 0x000fe200078e02ff */
[----:B------:R-:W-:Y:S01]  /*1ae0*/  LEA.HI.X.SX32 R9, R18, R27, 0x1, P5 ;  /* 0x0000001b12097211 */ /* 0x000fe200028f0eff */
[C---:B------:R-:W-:Y:S02]  /*1af0*/  IMAD R25, R0.reuse, 0x31, RZ ;  /* 0x0000003100197824 */ /* 0x040fe400078e02ff */
[----:B------:R2:W-:Y:S01]  /*1b00*/  STL.64 [R1+0x5f0], R14 ;  /* 0x0005f00e01007387 */ /* 0x0005e20000100a00 */
[----:B-1----:R-:W-:-:S03]  /*1b10*/  IMAD R23, R0, 0x62, RZ ;  /* 0x0000006200177824 */ /* 0x002fc600078e02ff */
[----:B------:R1:W-:Y:S01]  /*1b20*/  STL.64 [R1+0x440], R16 ;  /* 0x0004401001007387 */ /* 0x0003e20000100a00 */
[C---:B------:R-:W-:Y:S01]  /*1b30*/  IMAD R2, R0.reuse, 0x188, RZ ;  /* 0x0000018800027824 */ /* 0x040fe200078e02ff */
[-C--:B--2---:R-:W-:Y:S02]  /*1b40*/  IADD3 R14, P6, R23, R26.reuse, RZ ;  /* 0x0000001a170e7210 */ /* 0x084fe40007fde0ff */
[----:B------:R2:W-:Y:S01]  /*1b50*/  STL.64 [R1+0x1c8], R8 ;  /* 0x0001c80801007387 */ /* 0x0005e20000100a00 */
[-C--:B-1----:R-:W-:Y:S02]  /*1b60*/  IADD3 R16, P0, R21, R26.reuse, RZ ;  /* 0x0000001a15107210 */ /* 0x082fe40007f1e0ff */
[-C--:B------:R-:W-:Y:S01]  /*1b70*/  LEA.HI.X.SX32 R15, R25, R27.reuse, 0x1, P6 ;  /* 0x0000001b190f7211 */ /* 0x080fe200030f0eff */
[----:B------:R-:W-:Y:S01]  /*1b80*/  IMAD R25, R0, 0x32, RZ ;  /* 0x0000003200197824 */ /* 0x000fe200078e02ff */
[----:B------:R-:W-:Y:S02]  /*1b90*/  LEA.HI.X.SX32 R17, R23, R27, 0x1, P0 ;  /* 0x0000001b17117211 */ /* 0x000fe400000f0eff */
[----:B--2---:R-:W-:Y:S01]  /*1ba0*/  IADD3 R8, P5, R2, R26, RZ ;  /* 0x0000001a02087210 */ /* 0x004fe20007fbe0ff */
[----:B------:R1:W-:Y:S01]  /*1bb0*/  STL.64 [R1+0x708], R14 ;  /* 0x0007080e01007387 */ /* 0x0003e20000100a00 */
[----:B------:R-:W-:-:S02]  /*1bc0*/  IMAD R18, R0, 0x350, RZ ;  /* 0x0000035000127824 */ /* 0x000fc400078e02ff */
[-C--:B------:R-:W-:Y:S01]  /*1bd0*/  LEA.HI.X.SX32 R9, R21, R27.reuse, 0x1, P5 ;  /* 0x0000001b15097211 */ /* 0x080fe200028f0eff */
[----:B------:R2:W-:Y:S01]  /*1be0*/  STL.64 [R1+0x5e0], R16 ;  /* 0x0005e01001007387 */ /* 0x0005e20000100a00 */
[C---:B------:R-:W-:Y:S02]  /*1bf0*/  IMAD R21, R0.reuse, 0x19, RZ ;  /* 0x0000001900157824 */ /* 0x040fe400078e02ff */
[----:B------:R-:W-:Y:S01]  /*1c00*/  IMAD R23, R0, 0x64, RZ ;  /* 0x0000006400177824 */ /* 0x000fe200078e02ff */
[----:B------:R-:W-:Y:S01]  /*1c10*/  LEA.HI.X.SX32 R7, R2, R27, 0x1, P3 ;  /* 0x0000001b02077211 */ /* 0x000fe200018f0eff */
[----:B------:R-:W-:Y:S01]  /*1c20*/  IMAD R29, R0, 0xc8, RZ ;  /* 0x000000c8001d7824 */ /* 0x000fe200078e02ff */
[----:B------:R3:W-:Y:S01]  /*1c30*/  STL.64 [R1+0x430], R8 ;  /* 0x0004300801007387 */ /* 0x0007e20000100a00 */
[-C--:B-1----:R-:W-:Y:S02]  /*1c40*/  IADD3 R14, P6, R18, R26.reuse, RZ ;  /* 0x0000001a120e7210 */ /* 0x082fe40007fde0ff */
[----:B--2---:R-:W-:Y:S01]  /*1c50*/  IADD3 R16, P0, R25, R26, RZ ;  /* 0x0000001a19107210 */ /* 0x004fe20007f1e0ff */
[----:B------:R-:W-:-:S03]  /*1c60*/  IMAD R18, R0, 0x190, RZ ;  /* 0x0000019000127824 */ /* 0x000fc600078e02ff */
[-C--:B------:R-:W-:Y:S02]  /*1c70*/  LEA.HI.X.SX32 R17, R21, R27.reuse, 0x1, P0 ;  /* 0x0000001b15117211 */ /* 0x080fe400000f0eff */
[-C--:B---3--:R-:W-:Y:S01]  /*1c80*/  IADD3 R8, P5, R23, R26.reuse, RZ ;  /* 0x0000001a17087210 */ /* 0x088fe20007fbe0ff */
[----:B------:R1:W-:Y:S01]  /*1c90*/  STL.64 [R1+0x1b0], R6 ;  /* 0x0001b00601007387 */ /* 0x0003e20000100a00 */
[C---:B------:R-:W-:Y:S02]  /*1ca0*/  IMAD R21, R0.reuse, 0x360, RZ ;  /* 0x0000036000157824 */ /* 0x040fe400078e02ff */
[-C--:B------:R-:W-:Y:S01]  /*1cb0*/  LEA.HI.X.SX32 R9, R25, R27.reuse, 0x1, P5 ;  /* 0x0000001b19097211 */ /* 0x080fe200028f0eff */
[----:B------:R2:W-:Y:S01]  /*1cc0*/  STL.64 [R1+0x7c8], R16 ;  /* 0x0007c81001007387 */ /* 0x0005e20000100a00 */
[----:B------:R-:W-:Y:S01]  /*1cd0*/  IMAD R25, R0, 0x66, RZ ;  /* 0x0000006600197824 */ /* 0x000fe200078e02ff */
[----:B------:R-:W-:Y:S02]  /*1ce0*/  LEA.HI.X.SX32 R13, R18, R27, 0x1, P2 ;  /* 0x0000001b120d7211 */ /* 0x000fe400010f0eff */
[----:B-1----:R-:W-:-:S02]  /*1cf0*/  IADD3 R6, P3, R29, R26, RZ ;  /* 0x0000001a1d067210 */ /* 0x002fc40007f7e0ff */
[-C--:B--2---:R-:W-:Y:S01]  /*1d00*/  IADD3 R16, P0, R18, R26.reuse, RZ ;  /* 0x0000001a12107210 */ /* 0x084fe20007f1e0ff */
[----:B------:R1:W-:Y:S01]  /*1d10*/  STL.64 [R1+0x700], R8 ;  /* 0x0007000801007387 */ /* 0x0003e20000100a00 */
[-C--:B------:R-:W-:Y:S01]  /*1d20*/  LEA.HI.X.SX32 R7, R23, R27.reuse, 0x1, P3 ;  /* 0x0000001b17077211 */ /* 0x080fe200018f0eff */
[C---:B------:R-:W-:Y:S01]  /*1d30*/  IMAD R23, R0.reuse, 0xcc, RZ ;  /* 0x000000cc00177824 */ /* 0x040fe200078e02ff */
[----:B------:R-:W-:Y:S01]  /*1d40*/  LEA.HI.X.SX32 R17, R29, R27, 0x1, P0 ;  /* 0x0000001b1d117211 */ /* 0x000fe200000f0eff */
[C---:B------:R-:W-:Y:S02]  /*1d50*/  IMAD R29, R0.reuse, 0x33, RZ ;  /* 0x00000033001d7824 */ /* 0x040fe400078e02ff */
[----:B------:R2:W-:Y:S01]  /*1d60*/  STL.64 [R1+0x5d8], R6 ;  /* 0x0005d80601007387 */ /* 0x0005e20000100a00 */
[-C--:B-1----:R-:W-:Y:S01]  /*1d70*/  IADD3 R8, P5, R21, R26.reuse, RZ ;  /* 0x0000001a15087210 */ /* 0x082fe20007fbe0ff */
[----:B------:R-:W-:Y:S02]  /*1d80*/  IMAD R21, R0, 0x198, RZ ;  /* 0x0000019800157824 */ /* 0x000fe400078e02ff */
[----:B------:R1:W-:Y:S01]  /*1d90*/  STL.64 [R1+0x420], R16 ;  /* 0x0004201001007387 */ /* 0x0003e20000100a00 */
[----:B--2---:R-:W-:-:S03]  /*1da0*/  IADD3 R6, P3, R25, R26, RZ ;  /* 0x0000001a19067210 */ /* 0x004fc60007f7e0ff */
[----:B------:R2:W-:Y:S01]  /*1db0*/  STL.64 [R1+0x198], R12 ;  /* 0x0001980c01007387 */ /* 0x0005e20000100a00 */
[-C--:B------:R-:W-:Y:S02]  /*1dc0*/  LEA.HI.X.SX32 R7, R29, R27.reuse, 0x1, P3 ;  /* 0x0000001b1d077211 */ /* 0x080fe400018f0eff */
[-C--:B-1----:R-:W-:Y:S01]  /*1dd0*/  IADD3 R16, P0, R23, R26.reuse, RZ ;  /* 0x0000001a17107210 */ /* 0x082fe20007f1e0ff */
[C---:B------:R-:W-:Y:S01]  /*1de0*/  IMAD R29, R0.reuse, 0x1a, RZ ;  /* 0x0000001a001d7824 */ /* 0x040fe200078e02ff */
[----:B--2---:R-:W-:Y:S02]  /*1df0*/  IADD3 R12, P2, R21, R26, RZ ;  /* 0x0000001a150c7210 */ /* 0x004fe40007f5e0ff */
[-C--:B------:R-:W-:Y:S01]  /*1e00*/  LEA.HI.X.SX32 R17, R25, R27.reuse, 0x1, P0 ;  /* 0x0000001b19117211 */ /* 0x080fe200000f0eff */
[C---:B------:R-:W-:Y:S01]  /*1e10*/  IMAD R25, R0.reuse, 0x34, RZ ;  /* 0x0000003400197824 */ /* 0x040fe200078e02ff */
[----:B------:R-:W-:Y:S01]  /*1e20*/  LEA.HI.X.SX32 R13, R23, R27, 0x1, P2 ;  /* 0x0000001b170d7211 */ /* 0x000fe200010f0eff */
[----:B------:R1:W-:Y:S01]  /*1e30*/  STL.64 [R1+0x6f8], R6 ;  /* 0x0006f80601007387 */ /* 0x0003e20000100a00 */
[----:B------:R-:W-:-:S02]  /*1e40*/  IMAD R18, R0, 0x370, RZ ;  /* 0x0000037000127824 */ /* 0x000fc400078e02ff */
[----:B------:R-:W-:Y:S01]  /*1e50*/  IMAD R2, R0, 0xd, RZ ;  /* 0x0000000d00027824 */ /* 0x000fe200078e02ff */
[----:B------:R2:W-:Y:S01]  /*1e60*/  STL.64 [R1+0x5c8], R16 ;  /* 0x0005c81001007387 */ /* 0x0005e20000100a00 */
[----:B------:R-:W-:-:S03]  /*1e70*/  LEA.HI.X.SX32 R5, R21, R27, 0x1, P4 ;  /* 0x0000001b15057211 */ /* 0x000fc600020f0eff */
[----:B------:R3:W-:Y:S01]  /*1e80*/  STL.64 [R1+0x410], R12 ;  /* 0x0004100c01007387 */ /* 0x0007e20000100a00 */
[----:B------:R-:W-:Y:S01]  /*1e90*/  IMAD R23, R0, 0x68, RZ ;  /* 0x0000006800177824 */ /* 0x000fe200078e02ff */
[-C--:B-1----:R-:W-:Y:S02]  /*1ea0*/  IADD3 R6, P3, R18, R26.reuse, RZ ;  /* 0x0000001a12067210 */ /* 0x082fe40007f7e0ff */
[-C--:B--2---:R-:W-:Y:S02]  /*1eb0*/  IADD3 R16, P0, R29, R26.reuse, RZ ;  /* 0x0000001a1d107210 */ /* 0x084fe40007f1e0ff */
[----:B---3--:R-:W-:Y:S01]  /*1ec0*/  IADD3 R12, P2, R25, R26, RZ ;  /* 0x0000001a190c7210 */ /* 0x008fe20007f5e0ff */
[----:B------:R-:W-:Y:S01]  /*1ed0*/  IMAD R18, R0, 0xd0, RZ ;  /* 0x000000d000127824 */ /* 0x000fe200078e02ff */
        /* <DEDUP_REMOVED lines=12> */
[----:B------:R-:W-:Y:S01]  /*1fa0*/  LEA.HI.X.SX32 R17, R23, R27, 0x1, P0 ;  /* 0x0000001b17117211 */ /* 0x000fe200000f0eff */
[----:B------:R-:W-:Y:S01]  /*1fb0*/  IMAD R23, R0, 0xd4, RZ ;  /* 0x000000d400177824 */ /* 0x000fe200078e02ff */
[----:B------:R-:W-:-:S02]  /*1fc0*/  IADD3 R10, P1, R11, R26, RZ ;  /* 0x0000001a0b0a7210 */ /* 0x000fc40007f3e0ff */
[-C--:B------:R-:W-:Y:S01]  /*1fd0*/  LEA.HI.X.SX32 R13, R18, R27.reuse, 0x1, P2 ;  /* 0x0000001b120d7211 */ /* 0x080fe200010f0eff */
[----:B------:R-:W-:Y:S01]  /*1fe0*/  STL.64 [R1+0x6f0], R4 ;  /* 0x0006f00401007387 */ /* 0x000fe20000100a00 */
[C---:B------:R-:W-:Y:S01]  /*1ff0*/  IMAD R18, R0.reuse, 0x35, RZ ;  /* 0x0000003500127824 */ /* 0x040fe200078e02ff */
[----:B------:R-:W-:Y:S01]  /*2000*/  LEA.HI.X.SX32 R11, R21, R27, 0x1, P1 ;  /* 0x0000001b150b7211 */ /* 0x000fe200008f0eff */
[C---:B------:R-:W-:Y:S01]  /*2010*/  IMAD R29, R0.reuse, 0x3fe, RZ ;  /* 0x000003fe001d7824 */ /* 0x040fe200078e02ff */
[----:B------:R1:W-:Y:S01]  /*2020*/  STL.64 [R1+0x5c0], R16 ;  /* 0x0005c01001007387 */ /* 0x0003e20000100a00 */
[----:B------:R-:W-:-:S03]  /*2030*/  IMAD R2, R0, 0x1a8, RZ ;  /* 0x000001a800027824 */ /* 0x000fc600078e02ff */
[----:B------:R2:W-:Y:S04]  /*2040*/  STL.64 [R1+0x400], R12 ;  /* 0x0004000c01007387 */ /* 0x0005e80000100a00 */
[----:B------:R3:W-:Y:S01]  /*2050*/  STL.64 [R1+0x168], R10 ;  /* 0x0001680a01007387 */ /* 0x0007e20000100a00 */
[-C--:B-1----:R-:W-:Y:S02]  /*2060*/  IADD3 R16, P0, R25, R26.reuse, RZ ;  /* 0x0000001a19107210 */ /* 0x082fe40007f1e0ff */
[-C--:B--2---:R-:W-:Y:S02]  /*2070*/  IADD3 R12, P2, R23, R26.reuse, RZ ;  /* 0x0000001a170c7210 */ /* 0x084fe40007f5e0ff */
[----:B------:R-:W-:Y:S02]  /*2080*/  LEA.HI.X.SX32 R17, R18, R27, 0x1, P0 ;  /* 0x0000001b12117211 */ /* 0x000fe400000f0eff */
[-C--:B------:R-:W-:Y:S01]  /*2090*/  IADD3 R4, P4, R29, R26.reuse, RZ ;  /* 0x0000001a1d047210 */ /* 0x080fe20007f9e0ff */
[----:B------:R-:W-:Y:S01]  /*20a0*/  IMAD R29, R0, 0x36, RZ ;  /* 0x00000036001d7824 */ /* 0x000fe200078e02ff */
[----:B---3--:R-:W-:-:S02]  /*20b0*/  IADD3 R10, P1, R2, R26, RZ ;  /* 0x0000001a020a7210 */ /* 0x008fc40007f3e0ff */
[-C--:B------:R-:W-:Y:S01]  /*20c0*/  LEA.HI.X.SX32 R13, R25, R27.reuse, 0x1, P2 ;  /* 0x0000001b190d7211 */ /* 0x080fe200010f0eff */
[C---:B------:R-:W-:Y:S01]  /*20d0*/  IMAD R21, R0.reuse, 0x380, RZ ;  /* 0x0000038000157824 */ /* 0x040fe200078e02ff */
[----:B------:R-:W-:Y:S01]  /*20e0*/  STL.64 [R1+0x6e8], R16 ;  /* 0x0006e81001007387 */ /* 0x000fe20000100a00 */
[-C--:B------:R-:W-:Y:S01]  /*20f0*/  LEA.HI.X.SX32 R11, R23, R27.reuse, 0x1, P1 ;  /* 0x0000001b170b7211 */ /* 0x080fe200008f0eff */
[C---:B------:R-:W-:Y:S02]  /*2100*/  IMAD R23, R0.reuse, 0x1b, RZ ;  /* 0x0000001b00177824 */ /* 0x040fe400078e02ff */
[----:B------:R1:W-:Y:S01]  /*2110*/  STL.64 [R1+0x5b0], R12 ;  /* 0x0005b00c01007387 */ /* 0x0003e20000100a00 */
[C---:B------:R-:W-:Y:S01]  /*2120*/  IMAD R25, R0.reuse, 0x6c, RZ ;  /* 0x0000006c00197824 */ /* 0x040fe200078e02ff */
[-C--:B------:R-:W-:Y:S01]  /*2130*/  IADD3 R18, P0, R21, R26.reuse, RZ ;  /* 0x0000001a15127210 */ /* 0x080fe20007f1e0ff */
[----:B------:R-:W-:Y:S01]  /*2140*/  IMAD R21, R0, 0xd8, RZ ;  /* 0x000000d800157824 */ /* 0x000fe200078e02ff */
[----:B------:R-:W-:Y:S01]  /*2150*/  LEA.HI.X.SX32 R15, R2, R27, 0x1, P6 ;  /* 0x0000001b020f7211 */ /* 0x000fe200030f0eff */
[----:B------:R2:W-:Y:S01]  /*2160*/  STL.64 [R1+0x3f0], R10 ;  /* 0x0003f00a01007387 */ /* 0x0005e20000100a00 */
[----:B-1----:R-:W-:-:S02]  /*2170*/  IADD3 R12, P2, R29, R26, RZ ;  /* 0x0000001a1d0c7210 */ /* 0x002fc40007f5e0ff */
[----:B------:R-:W-:Y:S02]  /*2180*/  IADD3 R16, P1, R25, R26, RZ ;  /* 0x0000001a19107210 */ /* 0x000fe40007f3e0ff */
[-C--:B------:R-:W-:Y:S01]  /*2190*/  LEA.HI.X.SX32 R13, R23, R27.reuse, 0x1, P2 ;  /* 0x0000001b170d7211 */ /* 0x080fe200010f0eff */
[C---:B--2---:R-:W-:Y:S01]  /*21a0*/  IMAD R11, R0.reuse, 0x1b0, RZ ;  /* 0x000001b0000b7824 */ /* 0x044fe200078e02ff */
[----:B------:R1:W-:Y:S01]  /*21b0*/  STL.64 [R1+0x150], R14 ;  /* 0x0001500e01007387 */ /* 0x0003e20000100a00 */
[-C--:B------:R-:W-:Y:S01]  /*21c0*/  LEA.HI.X.SX32 R17, R29, R27.reuse, 0x1, P1 ;  /* 0x0000001b1d117211 */ /* 0x080fe200008f0eff */
[C---:B------:R-:W-:Y:S02]  /*21d0*/  IMAD R23, R0.reuse, 0x390, RZ ;  /* 0x0000039000177824 */ /* 0x040fe400078e02ff */
[----:B------:R2:W-:Y:S01]  /*21e0*/  STL.64 [R1+0x7b8], R12 ;  /* 0x0007b80c01007387 */ /* 0x0005e20000100a00 */
[----:B------:R-:W-:Y:S01]  /*21f0*/  IMAD R29, R0, 0x6e, RZ ;  /* 0x0000006e001d7824 */ /* 0x000fe200078e02ff */
[----:B------:R-:W-:-:S02]  /*2200*/  LEA.HI.X.SX32 R9, R11, R27, 0x1, P5 ;  /* 0x0000001b0b097211 */ /* 0x000fc400028f0eff */
[-C--:B-1----:R-:W-:Y:S02]  /*2210*/  IADD3 R14, P6, R21, R26.reuse, RZ ;  /* 0x0000001a150e7210 */ /* 0x082fe40007fde0ff */
[-C--:B--2---:R-:W-:Y:S01]  /*2220*/  IADD3 R12, P2, R11, R26.reuse, RZ ;  /* 0x0000001a0b0c7210 */ /* 0x084fe20007f5e0ff */
[----:B------:R1:W-:Y:S01]  /*2230*/  STL.64 [R1+0x6e0], R16 ;  /* 0x0006e01001007387 */ /* 0x0003e20000100a00 */
[-C--:B------:R-:W-:Y:S01]  /*2240*/  LEA.HI.X.SX32 R15, R25, R27.reuse, 0x1, P6 ;  /* 0x0000001b190f7211 */ /* 0x080fe200030f0eff */
[C---:B------:R-:W-:Y:S01]  /*2250*/  IMAD R25, R0.reuse, 0xdc, RZ ;  /* 0x000000dc00197824 */ /* 0x040fe200078e02ff */
[----:B------:R-:W-:Y:S01]  /*2260*/  LEA.HI.X.SX32 R13, R21, R27, 0x1, P2 ;  /* 0x0000001b150d7211 */ /* 0x000fe200010f0eff */
[C---:B------:R-:W-:Y:S02]  /*2270*/  IMAD R21, R0.reuse, 0x37, RZ ;  /* 0x0000003700157824 */ /* 0x040fe400078e02ff */
[----:B------:R2:W-:Y:S01]  /*2280*/  STL.64 [R1+0x5a8], R14 ;  /* 0x0005a80e01007387 */ /* 0x0005e20000100a00 */
[----:B-1----:R-:W-:Y:S01]  /*2290*/  IADD3 R16, P1, R23, R26, RZ ;  /* 0x0000001a17107210 */ /* 0x002fe20007f3e0ff */
[----:B------:R-:W-:-:S02]  /*22a0*/  IMAD R23, R0, 0x1b8, RZ ;  /* 0x000001b800177824 */ /* 0x000fc400078e02ff */
        /* <DEDUP_REMOVED lines=9> */
[-C--:B------:R-:W-:Y:S01]  /*2340*/  LEA.HI.X.SX32 R9, R25, R27.reuse, 0x1, P5 ;  /* 0x0000001b19097211 */ /* 0x080fe200028f0eff */
[C---:B------:R-:W-:Y:S01]  /*2350*/  IMAD R2, R0.reuse, 0x1c, RZ ;  /* 0x0000001c00027824 */ /* 0x040fe200078e02ff */
[----:B------:R1:W-:Y:S01]  /*2360*/  STL.64 [R1+0x6d8], R14 ;  /* 0x0006d80e01007387 */ /* 0x0003e20000100a00 */
[----:B------:R-:W-:Y:S01]  /*2370*/  IMAD R25, R0, 0x1ff, RZ ;  /* 0x000001ff00197824 */ /* 0x000fe200078e02ff */
[----:B------:R-:W-:-:S02]  /*2380*/  LEA.HI.X.SX32 R7, R23, R27, 0x1, P3 ;  /* 0x0000001b17077211 */ /* 0x000fc400018f0eff */
[----:B------:R2:W-:Y:S01]  /*2390*/  STL.64 [R1+0x598], R12 ;  /* 0x0005980c01007387 */ /* 0x0005e20000100a00 */
[----:B------:R-:W-:-:S03]  /*23a0*/  IMAD R23, R0, 0x38, RZ ;  /* 0x0000003800177824 */ /* 0x000fc600078e02ff */
[----:B------:R3:W-:Y:S01]  /*23b0*/  STL.64 [R1+0x3d0], R8 ;  /* 0x0003d00801007387 */ /* 0x0007e20000100a00 */
[-C--:B-1----:R-:W-:Y:S01]  /*23c0*/  IADD3 R14, P2, R21, R26.reuse, RZ ;  /* 0x0000001a150e7210 */ /* 0x082fe20007f5e0ff */
[----:B------:R-:W-:Y:S01]  /*23d0*/  IMAD R21, R0, 0x7, RZ ;  /* 0x0000000700157824 */ /* 0x000fe200078e02ff */
[-C--:B------:R-:W-:Y:S02]  /*23e0*/  LEA.HI.X.SX32 R5, R25, R27.reuse, 0x1, P4 ;  /* 0x0000001b19057211 */ /* 0x080fe400020f0eff */
[-C--:B--2---:R-:W-:Y:S02]  /*23f0*/  IADD3 R12, P3, R2, R26.reuse, RZ ;  /* 0x0000001a020c7210 */ /* 0x084fe40007f7e0ff */
[----:B---3--:R-:W-:Y:S01]  /*2400*/  IADD3 R8, P5, R20, R26, RZ ;  /* 0x0000001a14087210 */ /* 0x008fe20007fbe0ff */
[----:B------:R1:W-:Y:S01]  /*2410*/  STL.64 [R1+0x120], R6 ;  /* 0x0001200601007387 */ /* 0x0003e20000100a00 */
[----:B------:R-:W-:Y:S01]  /*2420*/  IMAD R25, R0, 0x70, RZ ;  /* 0x0000007000197824 */ /* 0x000fe200078e02ff */
[----:B------:R-:W-:-:S02]  /*2430*/  LEA.HI.X.SX32 R13, R20, R27, 0x1, P3 ;  /* 0x0000001b140d7211 */ /* 0x000fc400018f0eff */
[-C--:B------:R-:W-:Y:S01]  /*2440*/  LEA.HI.X.SX32 R9, R21, R27.reuse, 0x1, P5 ;  /* 0x0000001b15097211 */ /* 0x080fe200028f0eff */
[C---:B------:R-:W-:Y:S01]  /*2450*/  IMAD R29, R0.reuse, 0xe0, RZ ;  /* 0x000000e0001d7824 */ /* 0x040fe200078e02ff */
[----:B------:R-:W-:Y:S01]  /*2460*/  STL.64 [R1+0x1918], R4 ;  /* 0x0019180401007387 */ /* 0x000fe20000100a00 */
[----:B------:R-:W-:Y:S01]  /*2470*/  IMAD R21, R0, 0x1c0, RZ ;  /* 0x000001c000157824 */ /* 0x000fe200078e02ff */
[-C--:B-1----:R-:W-:Y:S02]  /*2480*/  IADD3 R6, P4, R23, R26.reuse, RZ ;  /* 0x0000001a17067210 */ /* 0x082fe40007f9e0ff */
[----:B------:R1:W-:Y:S02]  /*2490*/  STL.64 [R1+0x858], R8 ;  /* 0x0008580801007387 */ /* 0x0003e40000100a00 */
[----:B------:R-:W-:Y:S02]  /*24a0*/  LEA.HI.X.SX32 R7, R2, R27, 0x1, P4 ;  /* 0x0000001b02077211 */ /* 0x000fe400020f0eff */
[----:B------:R2:W-:Y:S04]  /*24b0*/  STL.64 [R1+0x820], R12 ;  /* 0x0008200c01007387 */ /* 0x0005e80000100a00 */
[----:B------:R3:W-:Y:S01]  /*24c0*/  STL.64 [R1+0x7b0], R6 ;  /* 0x0007b00601007387 */ /* 0x0007e20000100a00 */
[----:B-1----:R-:W-:-:S02]  /*24d0*/  IADD3 R8, P5, R25, R26, RZ ;  /* 0x0000001a19087210 */ /* 0x002fc40007fbe0ff */
[-C--:B--2---:R-:W-:Y:S02]  /*24e0*/  IADD3 R12, P3, R29, R26.reuse, RZ ;  /* 0x0000001a1d0c7210 */ /* 0x084fe40007f7e0ff */
[-C--:B------:R-:W-:Y:S01]  /*24f0*/  LEA.HI.X.SX32 R9, R23, R27.reuse, 0x1, P5 ;  /* 0x0000001b17097211 */ /* 0x080fe200028f0eff */
[C---:B------:R-:W-:Y:S01]  /*2500*/  IMAD R23, R0.reuse, 0x72, RZ ;  /* 0x0000007200177824 */ /* 0x040fe200078e02ff */
[----:B---3--:R-:W-:Y:S02]  /*2510*/  IADD3 R6, P4, R21, R26, RZ ;  /* 0x0000001a15067210 */ /* 0x008fe40007f9e0ff */
[-C--:B------:R-:W-:Y:S01]  /*2520*/  LEA.HI.X.SX32 R13, R25, R27.reuse, 0x1, P3 ;  /* 0x0000001b190d7211 */ /* 0x080fe200018f0eff */
[----:B------:R-:W-:Y:S01]  /*2530*/  STL.64 [R1+0x6d0], R8 ;  /* 0x0006d00801007387 */ /* 0x000fe20000100a00 */
[-C--:B------:R-:W-:Y:S01]  /*2540*/  LEA.HI.X.SX32 R7, R29, R27.reuse, 0x1, P4 ;  /* 0x0000001b1d077211 */ /* 0x080fe200020f0eff */
[C---:B------:R-:W-:Y:S01]  /*2550*/  IMAD R29, R0.reuse, 0x39, RZ ;  /* 0x00000039001d7824 */ /* 0x040fe200078e02ff */
[----:B------:R-:W-:Y:S01]  /*2560*/  LEA.HI.X.SX32 R19, R21, R27, 0x1, P0 ;  /* 0x0000001b15137211 */ /* 0x000fe200000f0eff */
[----:B------:R1:W-:Y:S01]  /*2570*/  STL.64 [R1+0x590], R12 ;  /* 0x0005900c01007387 */ /* 0x0003e20000100a00 */
[----:B------:R-:W-:-:S02]  /*2580*/  IMAD R25, R0, 0xe4, RZ ;  /* 0x000000e400197824 */ /* 0x000fc400078e02ff */
[C---:B------:R-:W-:Y:S01]  /*2590*/  IMAD R20, R0.reuse, 0x1c8, RZ ;  /* 0x000001c800147824 */ /* 0x040fe200078e02ff */
[----:B------:R2:W-:Y:S01]  /*25a0*/  STL.64 [R1+0x3c0], R6 ;  /* 0x0003c00601007387 */ /* 0x0005e20000100a00 */
[C---:B------:R-:W-:Y:S01]  /*25b0*/  IMAD R21, R0.reuse, 0x3d0, RZ ;  /* 0x000003d000157824 */ /* 0x040fe200078e02ff */
[-C--:B-1----:R-:W-:Y:S02]  /*25c0*/  IADD3 R12, P3, R23, R26.reuse, RZ ;  /* 0x0000001a170c7210 */ /* 0x082fe40007f7e0ff */
[----:B------:R1:W-:Y:S02]  /*25d0*/  STL.64 [R1+0x108], R18 ;  /* 0x0001081201007387 */ /* 0x0003e40000100a00 */
[----:B------:R-:W-:Y:S02]  /*25e0*/  LEA.HI.X.SX32 R13, R29, R27, 0x1, P3 ;  /* 0x0000001b1d0d7211 */ /* 0x000fe400018f0eff */
[----:B--2---:R-:W-:Y:S01]  /*25f0*/  IADD3 R6, P4, R25, R26, RZ ;  /* 0x0000001a19067210 */ /* 0x004fe20007f9e0ff */
[----:B------:R-:W-:-:S02]  /*2600*/  IMAD R2, R0, 0x3c0, RZ ;  /* 0x000003c000027824 */ /* 0x000fc400078e02ff */
[----:B------:R2:W-:Y:S01]  /*2610*/  STL.64 [R1+0x6c8], R12 ;  /* 0x0006c80c01007387 */ /* 0x0005e20000100a00 */
[----:B------:R-:W-:Y:S02]  /*2620*/  LEA.HI.X.SX32 R7, R23, R27, 0x1, P4 ;  /* 0x0000001b17077211 */ /* 0x000fe400020f0eff */
[----:B-1----:R-:W-:Y:S01]  /*2630*/  IADD3 R18, P0, R20, R26, RZ ;  /* 0x0000001a14127210 */ /* 0x002fe20007f1e0ff */
[----:B------:R-:W-:-:S03]  /*2640*/  IMAD R29, R0, 0x3a, RZ ;  /* 0x0000003a001d7824 */ /* 0x000fc600078e02ff */
[-C--:B------:R-:W-:Y:S02]  /*2650*/  LEA.HI.X.SX32 R19, R25, R27.reuse, 0x1, P0 ;  /* 0x0000001b19137211 */ /* 0x080fe400000f0eff */
[-C--:B--2---:R-:W-:Y:S01]  /*2660*/  IADD3 R12, P3, R21, R26.reuse, RZ ;  /* 0x0000001a150c7210 */ /* 0x084fe20007f7e0ff */
[C---:B------:R-:W-:Y:S01]  /*2670*/  IMAD R21, R0.reuse, 0x74, RZ ;  /* 0x0000007400157824 */ /* 0x040fe200078e02ff */
[----:B------:R1:W-:Y:S01]  /*2680*/  STL.64 [R1+0x580], R6 ;  /* 0x0005800601007387 */ /* 0x0003e20000100a00 */
[----:B------:R-:W-:Y:S01]  /*2690*/  IMAD R25, R0, 0x1d, RZ ;  /* 0x0000001d00197824 */ /* 0x000fe200078e02ff */
[-C--:B------:R-:W-:Y:S01]  /*26a0*/  IADD3 R8, P5, R2, R26.reuse, RZ ;  /* 0x0000001a02087210 */ /* 0x080fe20007fbe0ff */
[----:B------:R-:W-:Y:S01]  /*26b0*/  IMAD R2, R0, 0xe8, RZ ;  /* 0x000000e800027824 */ /* 0x000fe200078e02ff */
[----:B------:R2:W-:Y:S01]  /*26c0*/  STL.64 [R1+0x3b0], R18 ;  /* 0x0003b01201007387 */ /* 0x0005e20000100a00 */
[----:B------:R-:W-:Y:S01]  /*26d0*/  LEA.HI.X.SX32 R17, R20, R27, 0x1, P1 ;  /* 0x0000001b14117211 */ /* 0x000fe200008f0eff */
[----:B------:R-:W-:Y:S01]  /*26e0*/  IMAD R23, R0, 0x1d0, RZ ;  /* 0x000001d000177824 */ /* 0x000fe200078e02ff */
[----:B-1----:R-:W-:-:S02]  /*26f0*/  IADD3 R6, P4, R29, R26, RZ ;  /* 0x0000001a1d067210 */ /* 0x002fc40007f9e0ff */
[-C--:B--2---:R-:W-:Y:S01]  /*2700*/  IADD3 R18, P0, R21, R26.reuse, RZ ;  /* 0x0000001a15127210 */ /* 0x084fe20007f1e0ff */
[----:B------:R1:W-:Y:S01]  /*2710*/  STL.64 [R1+0xf0], R16 ;  /* 0x0000f01001007387 */ /* 0x0003e20000100a00 */
[-C--:B------:R-:W-:Y:S02]  /*2720*/  LEA.HI.X.SX32 R7, R25, R27.reuse, 0x1, P4 ;  /* 0x0000001b19077211 */ /* 0x080fe400020f0eff */
[----:B------:R-:W-:Y:S01]  /*2730*/  LEA.HI.X.SX32 R19, R29, R27, 0x1, P0 ;  /* 0x0000001b1d137211 */ /* 0x000fe200000f0eff */
[----:B------:R-:W-:Y:S02]  /*2740*/  IMAD R11, R0, 0x3a0, RZ ;  /* 0x000003a0000b7824 */ /* 0x000fe400078e02ff */
[----:B------:R2:W-:Y:S01]  /*2750*/  STL.64 [R1+0x7a8], R6 ;  /* 0x0007a80601007387 */ /* 0x0005e20000100a00 */
[----:B-1----:R-:W-:-:S03]  /*2760*/  IADD3 R16, P1, R2, R26, RZ ;  /* 0x0000001a02107210 */ /* 0x002fc60007f3e0ff */
[----:B------:R1:W-:Y:S01]  /*2770*/  STL.64 [R1+0x6c0], R18 ;  /* 0x0006c01201007387 */ /* 0x0003e20000100a00 */
[-C--:B------:R-:W-:Y:S02]  /*2780*/  LEA.HI.X.SX32 R17, R21, R27.reuse, 0x1, P1 ;  /* 0x0000001b15117211 */ /* 0x080fe400008f0eff */
[-C--:B--2---:R-:W-:Y:S01]  /*2790*/  IADD3 R6, P4, R23, R26.reuse, RZ ;  /* 0x0000001a17067210 */ /* 0x084fe20007f9e0ff */
[----:B------:R-:W-:Y:S01]  /*27a0*/  IMAD R21, R0, 0xec, RZ ;  /* 0x000000ec00157824 */ /* 0x000fe200078e02ff */
[-C--:B------:R-:W-:Y:S01]  /*27b0*/  IADD3 R10, P6, R11, R26.reuse, RZ ;  /* 0x0000001a0b0a7210 */ /* 0x080fe20007fde0ff */
[----:B------:R2:W-:Y:S01]  /*27c0*/  STL.64 [R1+0x578], R16 ;  /* 0x0005781001007387 */ /* 0x0005e20000100a00 */
[-C--:B------:R-:W-:Y:S01]  /*27d0*/  LEA.HI.X.SX32 R7, R2, R27.reuse, 0x1, P4 ;  /* 0x0000001b02077211 */ /* 0x080fe200020f0eff */
[C---:B-1----:R-:W-:Y:S02]  /*27e0*/  IMAD R18, R0.reuse, 0x76, RZ ;  /* 0x0000007600127824 */ /* 0x042fe400078e02ff */
[C---:B------:R-:W-:Y:S01]  /*27f0*/  IMAD R2, R0.reuse, 0x3b, RZ ;  /* 0x0000003b00027824 */ /* 0x040fe200078e02ff */
[-C--:B------:R-:W-:Y:S01]  /*2800*/  LEA.HI.X.SX32 R11, R23, R27.reuse, 0x1, P6 ;  /* 0x0000001b170b7211 */ /* 0x080fe200030f0eff */
[----:B------:R-:W-:Y:S01]  /*2810*/  IMAD R29, R0, 0x1d8, RZ ;  /* 0x000001d8001d7824 */ /* 0x000fe200078e02ff */
[-C--:B--2---:R-:W-:Y:S01]  /*2820*/  IADD3 R16, P1, R18, R26.reuse, RZ ;  /* 0x0000001a12107210 */ /* 0x084fe20007f3e0ff */
[----:B------:R1:W-:Y:S03]  /*2830*/  STL.64 [R1+0x398], R6 ;  /* 0x0003980601007387 */ /* 0x0003e60000100a00 */
[----:B------:R-:W-:Y:S01]  /*2840*/  LEA.HI.X.SX32 R17, R2, R27, 0x1, P1 ;  /* 0x0000001b02117211 */ /* 0x000fe200008f0eff */
[----:B------:R2:W-:Y:S04]  /*2850*/  STL.64 [R1+0xd8], R10 ;  /* 0x0000d80a01007387 */ /* 0x0005e80000100a00 */
[----:B------:R3:W-:Y:S01]  /*2860*/  STL.64 [R1+0x6b8], R16 ;  /* 0x0006b81001007387 */ /* 0x0007e20000100a00 */
[----:B-1----:R-:W-:-:S02]  /*2870*/  IADD3 R6, P4, R21, R26, RZ ;  /* 0x0000001a15067210 */ /* 0x002fc40007f9e0ff */
[-C--:B--2---:R-:W-:Y:S02]  /*2880*/  IADD3 R10, P6, R29, R26.reuse, RZ ;  /* 0x0000001a1d0a7210 */ /* 0x084fe40007fde0ff */
[-C--:B------:R-:W-:Y:S01]  /*2890*/  LEA.HI.X.SX32 R7, R18, R27.reuse, 0x1, P4 ;  /* 0x0000001b12077211 */ /* 0x080fe200020f0eff */
[C---:B---3--:R-:W-:Y:S01]  /*28a0*/  IMAD R17, R0.reuse, 0x1e, RZ ;  /* 0x0000001e00117824 */ /* 0x048fe200078e02ff */
[-C--:B------:R-:W-:Y:S01]  /*28b0*/  LEA.HI.X.SX32 R11, R21, R27.reuse, 0x1, P6 ;  /* 0x0000001b150b7211 */ /* 0x080fe200030f0eff */
[C---:B------:R-:W-:Y:S02]  /*28c0*/  IMAD R18, R0.reuse, 0x3c, RZ ;  /* 0x0000003c00127824 */ /* 0x040fe400078e02ff */
[----:B------:R1:W-:Y:S01]  /*28d0*/  STL.64 [R1+0x570], R6 ;  /* 0x0005700601007387 */ /* 0x0003e20000100a00 */
[C---:B------:R-:W-:Y:S01]  /*28e0*/  IMAD R16, R0.reuse, 0xf, RZ ;  /* 0x0000000f00107824 */ /* 0x040fe200078e02ff */
[----:B------:R-:W-:Y:S01]  /*28f0*/  LEA.HI.X.SX32 R15, R29, R27, 0x1, P2 ;  /* 0x0000001b1d0f7211 */ /* 0x000fe200010f0eff */
[C---:B------:R-:W-:Y:S01]  /*2900*/  IMAD R21, R0.reuse, 0x78, RZ ;  /* 0x0000007800157824 */ /* 0x040fe200078e02ff */
[----:B------:R2:W-:Y:S01]  /*2910*/  STL.64 [R1+0x388], R10 ;  /* 0x0003880a01007387 */ /* 0x0005e20000100a00 */
[----:B------:R-:W-:Y:S01]  /*2920*/  IMAD R2, R0, 0xf0, RZ ;  /* 0x000000f000027824 */ /* 0x000fe200078e02ff */
[----:B-1----:R-:W-:-:S02]  /*2930*/  IADD3 R6, P4, R17, R26, RZ ;  /* 0x0000001a11067210 */ /* 0x002fc40007f9e0ff */
[----:B--2---:R-:W-:Y:S02]  /*2940*/  IADD3 R10, P6, R18, R26, RZ ;  /* 0x0000001a120a7210 */ /* 0x004fe40007fde0ff */
[-C--:B------:R-:W-:Y:S01]  /*2950*/  LEA.HI.X.SX32 R7, R16, R27.reuse, 0x1, P4 ;  /* 0x0000001b10077211 */ /* 0x080fe200020f0eff */
[----:B------:R1:W-:Y:S01]  /*2960*/  STL.64 [R1+0xc0], R14 ;  /* 0x0000c00e01007387 */ /* 0x0003e20000100a00 */
[----:B------:R-:W-:Y:S01]  /*2970*/  LEA.HI.X.SX32 R11, R17, R27, 0x1, P6 ;  /* 0x0000001b110b7211 */ /* 0x000fe200030f0eff */
[C---:B------:R-:W-:Y:S02]  /*2980*/  IMAD R29, R0.reuse, 0x1e0, RZ ;  /* 0x000001e0001d7824 */ /* 0x040fe400078e02ff */
[----:B------:R2:W-:Y:S01]  /*2990*/  STL.64 [R1+0x818], R6 ;  /* 0x0008180601007387 */ /* 0x0005e20000100a00 */
[----:B------:R-:W-:-:S03]  /*29a0*/  IMAD R17, R0, 0x202, RZ ;  /* 0x0000020200117824 */ /* 0x000fc600078e02ff */
[----:B------:R3:W-:Y:S01]  /*29b0*/  STL.64 [R1+0x7a0], R10 ;  /* 0x0007a00a01007387 */ /* 0x0007e20000100a00 */
[-C--:B-1----:R-:W-:Y:S02]  /*29c0*/  IADD3 R14, P2, R21, R26.reuse, RZ ;  /* 0x0000001a150e7210 */ /* 0x082fe40007f5e0ff */
[-C--:B--2---:R-:W-:Y:S02]  /*29d0*/  IADD3 R6, P4, R2, R26.reuse, RZ ;  /* 0x0000001a02067210 */ /* 0x084fe40007f9e0ff */
[-C--:B------:R-:W-:Y:S01]  /*29e0*/  LEA.HI.X.SX32 R15, R18, R27.reuse, 0x1, P2 ;  /* 0x0000001b120f7211 */ /* 0x080fe200010f0eff */
[----:B------:R-:W-:Y:S01]  /*29f0*/  IMAD R18, R0, 0x7a, RZ ;  /* 0x0000007a00127824 */ /* 0x000fe200078e02ff */
[-C--:B---3--:R-:W-:Y:S02]  /*2a00*/  IADD3 R10, P6, R29, R26.reuse, RZ ;  /* 0x0000001a1d0a7210 */ /* 0x088fe40007fde0ff */
[-C--:B------:R-:W-:Y:S01]  /*2a10*/  LEA.HI.X.SX32 R7, R21, R27.reuse, 0x1, P4 ;  /* 0x0000001b15077211 */ /* 0x080fe200020f0eff */
[----:B------:R1:W-:Y:S01]  /*2a20*/  STL.64 [R1+0x6b0], R14 ;  /* 0x0006b00e01007387 */ /* 0x0003e20000100a00 */
[-C--:B------:R-:W-:Y:S01]  /*2a30*/  LEA.HI.X.SX32 R11, R2, R27.reuse, 0x1, P6 ;  /* 0x0000001b020b7211 */ /* 0x080fe200030f0eff */
[C---:B------:R-:W-:Y:S01]  /*2a40*/  IMAD R2, R0.reuse, 0x3d, RZ ;  /* 0x0000003d00027824 */ /* 0x040fe200078e02ff */
[-C--:B------:R-:W-:Y:S01]  /*2a50*/  LEA.HI.X.SX32 R9, R29, R27.reuse, 0x1, P5 ;  /* 0x0000001b1d097211 */ /* 0x080fe200028f0eff */
[----:B------:R2:W-:Y:S01]  /*2a60*/  STL.64 [R1+0x568], R6 ;  /* 0x0005680601007387 */ /* 0x0005e20000100a00 */
[C---:B------:R-:W-:Y:S01]  /*2a70*/  IMAD R21, R0.reuse, 0x1e8, RZ ;  /* 0x000001e800157824 */ /* 0x040fe200078e02ff */
[-C--:B-1----:R-:W-:Y:S01]  /*2a80*/  IADD3 R14, P2, R17, R26.reuse, RZ ;  /* 0x0000001a110e7210 */ /* 0x082fe20007f5e0ff */
[----:B------:R-:W-:Y:S01]  /*2a90*/  IMAD R17, R0, 0xf4, RZ ;  /* 0x000000f400117824 */ /* 0x000fe200078e02ff */
[----:B--2---:R-:W-:Y:S01]  /*2aa0*/  IADD3 R6, P4, R18, R26, RZ ;  /* 0x0000001a12067210 */ /* 0x004fe20007f9e0ff */
[----:B------:R1:W-:Y:S03]  /*2ab0*/  STL.64 [R1+0x378], R10 ;  /* 0x0003780a01007387 */ /* 0x0003e60000100a00 */
[----:B------:R-:W-:Y:S01]  /*2ac0*/  LEA.HI.X.SX32 R7, R2, R27, 0x1, P4 ;  /* 0x0000001b02077211 */ /* 0x000fe200020f0eff */
[----:B------:R2:W-:Y:S01]  /*2ad0*/  STL.64 [R1+0xa8], R8 ;  /* 0x0000a80801007387 */ /* 0x0005e20000100a00 */
[----:B------:R-:W-:-:S03]  /*2ae0*/  IMAD R2, R0, 0x7c, RZ ;  /* 0x0000007c00027824 */ /* 0x000fc600078e02ff */
[----:B------:R3:W-:Y:S01]  /*2af0*/  STL.64 [R1+0x6a8], R6 ;  /* 0x0006a80601007387 */ /* 0x0007e20000100a00 */
[-C--:B-1----:R-:W-:Y:S02]  /*2b00*/  IADD3 R10, P6, R17, R26.reuse, RZ ;  /* 0x0000001a110a7210 */ /* 0x082fe40007fde0ff */
[----:B--2---:R-:W-:Y:S02]  /*2b10*/  IADD3 R8, P5, R21, R26, RZ ;  /* 0x0000001a15087210 */ /* 0x004fe40007fbe0ff */
[-C--:B------:R-:W-:Y:S01]  /*2b20*/  LEA.HI.X.SX32 R11, R18, R27.reuse, 0x1, P6 ;  /* 0x0000001b120b7211 */ /* 0x080fe200030f0eff */
[C---:B---3--:R-:W-:Y:S01]  /*2b30*/  IMAD R7, R0.reuse, 0x3e, RZ ;  /* 0x0000003e00077824 */ /* 0x048fe200078e02ff */
[-C--:B------:R-:W-:Y:S02]  /*2b40*/  LEA.HI.X.SX32 R9, R17, R27.reuse, 0x1, P5 ;  /* 0x0000001b11097211 */ /* 0x080fe400028f0eff */
[----:B------:R-:W-:Y:S01]  /*2b50*/  LEA.HI.X.SX32 R13, R21, R27, 0x1, P3 ;  /* 0x0000001b150d7211 */ /* 0x000fe200018f0eff */
[----:B------:R1:W-:Y:S01]  /*2b60*/  STL.64 [R1+0x558], R10 ;  /* 0x0005580a01007387 */ /* 0x0003e20000100a00 */
[----:B------:R-:W-:-:S03]  /*2b70*/  IMAD R21, R0, 0x1f, RZ ;  /* 0x0000001f00157824 */ /* 0x000fc600078e02ff */
[----:B------:R2:W-:Y:S01]  /*2b80*/  STL.64 [R1+0x368], R8 ;  /* 0x0003680801007387 */ /* 0x0005e20000100a00 */
[-C--:B-1----:R-:W-:Y:S02]  /*2b90*/  IADD3 R10, P6, R7, R26.reuse, RZ ;  /* 0x0000001a070a7210 */ /* 0x082fe40007fde0ff */
[----:B--2---:R-:W-:Y:S02]  /*2ba0*/  IADD3 R8, P5, R2, R26, RZ ;  /* 0x0000001a02087210 */ /* 0x004fe40007fbe0ff */
[-C--:B------:R-:W-:Y:S02]  /*2bb0*/  LEA.HI.X.SX32 R11, R21, R27.reuse, 0x1, P6 ;  /* 0x0000001b150b7211 */ /* 0x080fe400030f0eff */
[----:B------:R-:W-:Y:S01]  /*2bc0*/  LEA.HI.X.SX32 R9, R7, R27, 0x1, P5 ;  /* 0x0000001b07097211 */ /* 0x000fe200028f0eff */
[----:B------:R-:W-:Y:S04]  /*2bd0*/  STL.64 [R1+0x1a78], R12 ;  /* 0x001a780c01007387 */ /* 0x000fe80000100a00 */
[----:B------:R-:W-:Y:S04]  /*2be0*/  STL.64 [R1+0x798], R10 ;  /* 0x0007980a01007387 */ /* 0x000fe80000100a00 */
[----:B------:R1:W-:Y:S04]  /*2bf0*/  STL.64 [R1+0x6a0], R8 ;  /* 0x0006a00801007387 */ /* 0x0003e80000100a00 */
[----:B-1----:R-:W2:Y:S01]  /*2c00*/  LDL.LU R9, [R1+0x1d10] ;  /* 0x001d100001097983 */ /* 0x002ea20000300800 */
[----:B------:R-:W-:-:S02]  /*2c10*/  IMAD R6, R0, 0xf8, RZ ;  /* 0x000000f800067824 */ /* 0x000fc400078e02ff */
[C---:B------:R-:W-:Y:S02]  /*2c20*/  IMAD R17, R0.reuse, 0x1f0, RZ ;  /* 0x000001f000117824 */ /* 0x040fe400078e02ff */
[----:B------:R-:W-:Y:S01]  /*2c30*/  IMAD R25, R0, 0x3e0, RZ ;  /* 0x000003e000197824 */ /* 0x000fe200078e02ff */
[-C--:B------:R-:W-:Y:S02]  /*2c40*/  IADD3 R18, P3, R6, R26.reuse, RZ ;  /* 0x0000001a06127210 */ /* 0x080fe40007f7e0ff */
[-C--:B------:R-:W-:Y:S02]  /*2c50*/  IADD3 R10, P6, R17, R26.reuse, RZ ;  /* 0x0000001a110a7210 */ /* 0x080fe40007fde0ff */
[-C--:B------:R-:W-:Y:S01]  /*2c60*/  LEA.HI.X.SX32 R19, R2, R27.reuse, 0x1, P3 ;  /* 0x0000001b02137211 */ /* 0x080fe200018f0eff */
[----:B------:R-:W-:Y:S01]  /*2c70*/  IMAD R2, R0, 0xfc, RZ ;  /* 0x000000fc00027824 */ /* 0x000fe200078e02ff */
[----:B------:R-:W-:Y:S02]  /*2c80*/  IADD3 R24, P0, R25, R26, RZ ;  /* 0x0000001a19187210 */ /* 0x000fe40007f1e0ff */
[-C--:B------:R-:W-:Y:S01]  /*2c90*/  LEA.HI.X.SX32 R11, R6, R27.reuse, 0x1, P6 ;  /* 0x0000001b060b7211 */ /* 0x080fe200030f0eff */
[----:B------:R-:W-:Y:S01]  /*2ca0*/  IMAD R7, R0, 0x7e, RZ ;  /* 0x0000007e00077824 */ /* 0x000fe200078e02ff */
[----:B------:R1:W-:Y:S01]  /*2cb0*/  STL.64 [R1+0x550], R18 ;  /* 0x0005501201007387 */ /* 0x0003e20000100a00 */
[----:B------:R-:W-:-:S02]  /*2cc0*/  LEA.HI.X.SX32 R25, R17, R27, 0x1, P0 ;  /* 0x0000001b11197211 */ /* 0x000fc400000f0eff */
[----:B------:R-:W-:Y:S01]  /*2cd0*/  IADD3 R8, P6, R2, R26, RZ ;  /* 0x0000001a02087210 */ /* 0x000fe20007fde0ff */
[----:B------:R3:W-:Y:S01]  /*2ce0*/  STL.64 [R1+0x360], R10 ;  /* 0x0003600a01007387 */ /* 0x0007e20000100a00 */
[----:B------:R-:W-:-:S03]  /*2cf0*/  IMAD R6, R0, 0x3f, RZ ;  /* 0x0000003f00067824 */ /* 0x000fc600078e02ff */
[----:B------:R4:W-:Y:S01]  /*2d00*/  STL.64 [R1+0x1a70], R24 ;  /* 0x001a701801007387 */ /* 0x0009e20000100a00 */
[C---:B------:R-:W-:Y:S01]  /*2d10*/  IMAD R23, R0.reuse, 0x3f0, RZ ;  /* 0x000003f000177824 */ /* 0x040fe200078e02ff */
[----:B-1----:R-:W-:Y:S01]  /*2d20*/  IADD3 R18, P3, R7, R26, RZ ;  /* 0x0000001a07127210 */ /* 0x002fe20007f7e0ff */
[----:B---3--:R-:W-:Y:S01]  /*2d30*/  IMAD R11, R0, 0x1f8, RZ ;  /* 0x000001f8000b7824 */ /* 0x008fe200078e02ff */
[----:B------:R1:W-:Y:S01]  /*2d40*/  STL [R1+0x548], R8 ;  /* 0x0005480801007387 */ /* 0x0003e20000100800 */
[----:B----4-:R-:W-:Y:S02]  /*2d50*/  MOV R24, R8 ;  /* 0x0000000800187202 */ /* 0x010fe40000000f00 */
[-C--:B------:R-:W-:Y:S02]  /*2d60*/  LEA.HI.X.SX32 R19, R6, R27.reuse, 0x1, P3 ;  /* 0x0000001b06137211 */ /* 0x080fe400018f0eff */
[-C--:B-1----:R-:W-:Y:S02]  /*2d70*/  IADD3 R8, P0, R11, R26.reuse, RZ ;  /* 0x0000001a0b087210 */ /* 0x082fe40007f1e0ff */
[-C--:B------:R-:W-:Y:S01]  /*2d80*/  IADD3 R22, P1, R23, R26.reuse, RZ ;  /* 0x0000001a17167210 */ /* 0x080fe20007f3e0ff */
[C---:B------:R-:W-:Y:S01]  /*2d90*/  IMAD R29, R0.reuse, 0x212, RZ ;  /* 0x00000212001d7824 */ /* 0x040fe200078e02ff */
[----:B------:R1:W-:Y:S02]  /*2da0*/  STL.64 [R1+0x698], R18 ;  /* 0x0006981201007387 */ /* 0x0003e40000100a00 */
[----:B------:R-:W-:Y:S01]  /*2db0*/  LEA.HI.X.SX32 R23, R11, R27, 0x1, P1 ;  /* 0x0000001b0b177211 */ /* 0x000fe200008f0eff */
[C---:B------:R-:W-:Y:S01]  /*2dc0*/  IMAD R11, R0.reuse, 0x101, RZ ;  /* 0x00000101000b7824 */ /* 0x040fe200078e02ff */
[----:B------:R-:W-:Y:S01]  /*2dd0*/  IADD3 R28, P4, R29, R26, RZ ;  /* 0x0000001a1d1c7210 */ /* 0x000fe20007f9e0ff */
[----:B------:R-:W-:-:S03]  /*2de0*/  IMAD R21, R0, 0x222, RZ ;  /* 0x0000022200157824 */ /* 0x000fc600078e02ff */
[----:B------:R-:W-:Y:S01]  /*2df0*/  LEA.HI.X.SX32 R15, R11, R27, 0x1, P2 ;  /* 0x0000001b0b0f7211 */ /* 0x000fe200010f0eff */
[----:B------:R-:W-:Y:S01]  /*2e00*/  IMAD R17, R0, 0x232, RZ ;  /* 0x0000023200117824 */ /* 0x000fe200078e02ff */
[----:B------:R-:W-:-:S04]  /*2e10*/  IADD3 R20, P5, R21, R26, RZ ;  /* 0x0000001a15147210 */ /* 0x000fc80007fbe0ff */
[----:B-1----:R-:W-:Y:S01]  /*2e20*/  IADD3 R18, P3, R17, R26, RZ ;  /* 0x0000001a11127210 */ /* 0x002fe20007f7e0ff */
[C---:B------:R-:W-:Y:S02]  /*2e30*/  IMAD R6, R0.reuse, 0x242, RZ ;  /* 0x0000024200067824 */ /* 0x040fe400078e02ff */
[C---:B------:R-:W-:Y:S02]  /*2e40*/  IMAD R17, R0.reuse, 0x252, RZ ;  /* 0x0000025200117824 */ /* 0x040fe400078e02ff */
[C---:B------:R-:W-:Y:S02]  /*2e50*/  IMAD R10, R0.reuse, 0x272, RZ ;  /* 0x00000272000a7824 */ /* 0x040fe400078e02ff */
[C---:B------:R-:W-:Y:S02]  /*2e60*/  IMAD R11, R0.reuse, 0x282, RZ ;  /* 0x00000282000b7824 */ /* 0x040fe400078e02ff */
[----:B------:R-:W-:Y:S02]  /*2e70*/  IMAD R13, R0, 0xb2, RZ ;  /* 0x000000b2000d7824 */ /* 0x000fe400078e02ff */
[----:B--2---:R-:W-:Y:S01]  /*2e80*/  IMAD.MOV.U32 R25, RZ, RZ, R9 ;  /* 0x000000ffff197224 */ /* 0x004fe200078e0009 */
[----:B------:R-:W-:-:S02]  /*2e90*/  LEA.HI.X.SX32 R25, R7, R27, 0x1, P6 ;  /* 0x0000001b07197211 */ /* 0x000fc400030f0eff */
[-C--:B------:R-:W-:Y:S01]  /*2ea0*/  LEA.HI.X.SX32 R9, R2, R27.reuse, 0x1, P0 ;  /* 0x0000001b02097211 */ /* 0x080fe200000f0eff */
[----:B------:R-:W-:Y:S02]  /*2eb0*/  IMAD R2, R0, 0x262, RZ ;  /* 0x0000026200027824 */ /* 0x000fe400078e02ff */
[----:B------:R-:W-:Y:S04]  /*2ec0*/  STL [R1+0x54c], R25 ;  /* 0x00054c1901007387 */ /* 0x000fe80000100800 */
[----:B------:R1:W-:Y:S02]  /*2ed0*/  STL.64 [R1+0x350], R8 ;  /* 0x0003500801007387 */ /* 0x0003e40000100a00 */
[----:B-1----:R-:W-:Y:S01]  /*2ee0*/  IADD3 R8, P1, R2, R26, RZ ;  /* 0x0000001a02087210 */ /* 0x002fe20007f3e0ff */
[----:B------:R-:W-:Y:S01]  /*2ef0*/  IMAD R2, R0, 0x109, RZ ;  /* 0x0000010900027824 */ /* 0x000fe200078e02ff */
[----:B------:R-:W-:Y:S04]  /*2f00*/  STL.64 [R1+0x1a80], R22 ;  /* 0x001a801601007387 */ /* 0x000fe80000100a00 */
[----:B------:R-:W-:Y:S01]  /*2f10*/  LEA.HI.X.SX32 R29, R2, R27, 0x1, P4 ;  /* 0x0000001b021d7211 */ /* 0x000fe200020f0eff */
[----:B------:R-:W-:Y:S04]  /*2f20*/  STL.64 [R1+0x340], R14 ;  /* 0x0003400e01007387 */ /* 0x000fe80000100a00 */
[----:B------:R1:W-:Y:S02]  /*2f30*/  STL.64 [R1+0x328], R28 ;  /* 0x0003281c01007387 */ /* 0x0003e40000100a00 */
[----:B-1----:R-:W-:-:S02]  /*2f40*/  IMAD R28, R0, 0x111, RZ ;  /* 0x00000111001c7824 */ /* 0x002fc400078e02ff */
[----:B------:R-:W-:-:S03]  /*2f50*/  IMAD R29, R0, 0x119, RZ ;  /* 0x00000119001d7824 */ /* 0x000fc600078e02ff */
[-C--:B------:R-:W-:Y:S02]  /*2f60*/  LEA.HI.X.SX32 R21, R28, R27.reuse, 0x1, P5 ;  /* 0x0000001b1c157211 */ /* 0x080fe400028f0eff */
[----:B------:R-:W-:-:S03]  /*2f70*/  LEA.HI.X.SX32 R19, R29, R27, 0x1, P3 ;  /* 0x0000001b1d137211 */ /* 0x000fc600018f0eff */
[----:B------:R-:W-:Y:S01]  /*2f80*/  STL.64 [R1+0x310], R20 ;  /* 0x0003101401007387 */ /* 0x000fe20000100a00 */
[-C--:B------:R-:W-:Y:S01]  /*2f90*/  IADD3 R6, P6, R6, R26.reuse, RZ ;  /* 0x0000001a06067210 */ /* 0x080fe20007fde0ff */
[C---:B------:R-:W-:Y:S02]  /*2fa0*/  IMAD R29, R0.reuse, 0x129, RZ ;  /* 0x00000129001d7824 */ /* 0x040fe400078e02ff */
[----:B------:R1:W-:Y:S01]  /*2fb0*/  STL.64 [R1+0x2f8], R18 ;  /* 0x0002f81201007387 */ /* 0x0003e20000100a00 */
[----:B------:R-:W-:Y:S01]  /*2fc0*/  IADD3 R16, P0, R17, R26, RZ ;  /* 0x0000001a11107210 */ /* 0x000fe20007f1e0ff */
[----:B------:R-:W-:-:S03]  /*2fd0*/  IMAD R2, R0, 0x292, RZ ;  /* 0x0000029200027824 */ /* 0x000fc600078e02ff */
[----:B------:R-:W-:Y:S01]  /*2fe0*/  LEA.HI.X.SX32 R17, R29, R27, 0x1, P0 ;  /* 0x0000001b1d117211 */ /* 0x000fe200000f0eff */
[----:B-1----:R-:W-:-:S05]  /*2ff0*/  IMAD R18, R0, 0x121, RZ ;  /* 0x0000012100127824 */ /* 0x002fca00078e02ff */
[----:B------:R-:W-:Y:S01]  /*3000*/  LEA.HI.X.SX32 R7, R18, R27, 0x1, P6 ;  /* 0x0000001b12077211 */ /* 0x000fe200030f0eff */
[----:B------:R-:W-:Y:S01]  /*3010*/  IMAD R29, R0, 0x139, RZ ;  /* 0x00000139001d7824 */ /* 0x000fe200078e02ff */
[----:B------:R-:W-:-:S03]  /*3020*/  IADD3 R22, P5, R2, R26, RZ ;  /* 0x0000001a02167210 */ /* 0x000fc60007fbe0ff */
[----:B------:R-:W-:Y:S01]  /*3030*/  STL.64 [R1+0x2e0], R6 ;  /* 0x0002e00601007387 */ /* 0x000fe20000100a00 */
[----:B------:R-:W-:-:S03]  /*3040*/  IMAD R2, R0, 0x2b2, RZ ;  /* 0x000002b200027824 */ /* 0x000fc600078e02ff */
[----:B------:R1:W-:Y:S01]  /*3050*/  STL.64 [R1+0x2c8], R16 ;  /* 0x0002c81001007387 */ /* 0x0003e20000100a00 */
[----:B------:R-:W-:-:S04]  /*3060*/  IADD3 R14, P2, R10, R26, RZ ;  /* 0x0000001a0a0e7210 */ /* 0x000fc80007f5e0ff */
[----:B------:R-:W-:Y:S01]  /*3070*/  LEA.HI.X.SX32 R15, R29, R27, 0x1, P2 ;  /* 0x0000001b1d0f7211 */ /* 0x000fe200010f0eff */
[----:B-1----:R-:W-:Y:S01]  /*3080*/  IMAD R17, R0, 0x131, RZ ;  /* 0x0000013100117824 */ /* 0x002fe200078e02ff */
[----:B------:R-:W-:Y:S01]  /*3090*/  IADD3 R6, P6, R2, R26, RZ ;  /* 0x0000001a02067210 */ /* 0x000fe20007fde0ff */
[----:B------:R-:W-:-:S03]  /*30a0*/  IMAD R2, R0, 0x2d2, RZ ;  /* 0x000002d200027824 */ /* 0x000fc600078e02ff */
[----:B------:R-:W-:Y:S01]  /*30b0*/  LEA.HI.X.SX32 R9, R17, R27, 0x1, P1 ;  /* 0x0000001b11097211 */ /* 0x000fe200008f0eff */
[----:B------:R-:W-:Y:S01]  /*30c0*/  IMAD R29, R0, 0x149, RZ ;  /* 0x00000149001d7824 */ /* 0x000fe200078e02ff */
[----:B------:R-:W-:-:S03]  /*30d0*/  IADD3 R10, P4, R11, R26, RZ ;  /* 0x0000001a0b0a7210 */ /* 0x000fc60007f9e0ff */
[----:B------:R1:W-:Y:S04]  /*30e0*/  STL.64 [R1+0x2b0], R8 ;  /* 0x0002b00801007387 */ /* 0x0003e80000100a00 */
[----:B------:R2:W-:Y:S01]  /*30f0*/  STL.64 [R1+0x298], R14 ;  /* 0x0002980e01007387 */ /* 0x0005e20000100a00 */
[----:B------:R-:W-:Y:S01]  /*3100*/  IMAD R21, R0, 0x2a2, RZ ;  /* 0x000002a200157824 */ /* 0x000fe200078e02ff */
[----:B------:R-:W-:Y:S02]  /*3110*/  LEA.HI.X.SX32 R23, R29, R27, 0x1, P5 ;  /* 0x0000001b1d177211 */ /* 0x000fe400028f0eff */
[----:B-1----:R-:W-:Y:S01]  /*3120*/  IADD3 R8, P1, R2, R26, RZ ;  /* 0x0000001a02087210 */ /* 0x002fe20007f3e0ff */
[C---:B------:R-:W-:Y:S02]  /*3130*/  IMAD R2, R0.reuse, 0x2f2, RZ ;  /* 0x000002f200027824 */ /* 0x040fe400078e02ff */
[----:B--2---:R-:W-:-:S02]  /*3140*/  IMAD R14, R0, 0x141, RZ ;  /* 0x00000141000e7824 */ /* 0x004fc400078e02ff */
[----:B------:R-:W-:-:S03]  /*3150*/  IMAD R29, R0, 0x159, RZ ;  /* 0x00000159001d7824 */ /* 0x000fc600078e02ff */
[-C--:B------:R-:W-:Y:S02]  /*3160*/  LEA.HI.X.SX32 R11, R14, R27.reuse, 0x1, P4 ;  /* 0x0000001b0e0b7211 */ /* 0x080fe400020f0eff */
[-C--:B------:R-:W-:Y:S01]  /*3170*/  IADD3 R14, P4, R2, R26.reuse, RZ ;  /* 0x0000001a020e7210 */ /* 0x080fe20007f9e0ff */
[C---:B------:R-:W-:Y:S01]  /*3180*/  IMAD R2, R0.reuse, 0x151, RZ ;  /* 0x0000015100027824 */ /* 0x040fe200078e02ff */
[-C--:B------:R-:W-:Y:S01]  /*3190*/  IADD3 R20, P3, R21, R26.reuse, RZ ;  /* 0x0000001a15147210 */ /* 0x080fe20007f7e0ff */
[C---:B------:R-:W-:Y:S01]  /*31a0*/  IMAD R18, R0.reuse, 0x2c2, RZ ;  /* 0x000002c200127824 */ /* 0x040fe200078e02ff */
[-C--:B------:R-:W-:Y:S01]  /*31b0*/  LEA.HI.X.SX32 R7, R29, R27.reuse, 0x1, P6 ;  /* 0x0000001b1d077211 */ /* 0x080fe200030f0eff */
[----:B------:R-:W-:Y:S01]  /*31c0*/  IMAD R29, R0, 0x169, RZ ;  /* 0x00000169001d7824 */ /* 0x000fe200078e02ff */
[-C--:B------:R-:W-:Y:S01]  /*31d0*/  LEA.HI.X.SX32 R21, R2, R27.reuse, 0x1, P3 ;  /* 0x0000001b02157211 */ /* 0x080fe200018f0eff */
[----:B------:R-:W-:Y:S01]  /*31e0*/  IMAD R2, R0, 0x161, RZ ;  /* 0x0000016100027824 */ /* 0x000fe200078e02ff */
[-C--:B------:R-:W-:Y:S01]  /*31f0*/  IADD3 R18, P0, R18, R26.reuse, RZ ;  /* 0x0000001a12127210 */ /* 0x080fe20007f1e0ff */
[----:B------:R1:W-:Y:S01]  /*3200*/  STL.64 [R1+0x280], R10 ;  /* 0x0002800a01007387 */ /* 0x0003e20000100a00 */
[C---:B------:R-:W-:Y:S01]  /*3210*/  IMAD R17, R0.reuse, 0x2e2, RZ ;  /* 0x000002e200117824 */ /* 0x040fe200078e02ff */
[-C--:B------:R-:W-:Y:S01]  /*3220*/  LEA.HI.X.SX32 R9, R29, R27.reuse, 0x1, P1 ;  /* 0x0000001b1d097211 */ /* 0x080fe200008f0eff */
[----:B------:R-:W-:Y:S01]  /*3230*/  IMAD R29, R0, 0x179, RZ ;  /* 0x00000179001d7824 */ /* 0x000fe200078e02ff */
[-C--:B------:R-:W-:Y:S01]  /*3240*/  LEA.HI.X.SX32 R19, R2, R27.reuse, 0x1, P0 ;  /* 0x0000001b02137211 */ /* 0x080fe200000f0eff */
[----:B------:R2:W-:Y:S01]  /*3250*/  STL.64 [R1+0x268], R22 ;  /* 0x0002681601007387 */ /* 0x0005e20000100a00 */
[C---:B------:R-:W-:Y:S01]  /*3260*/  IMAD R2, R0.reuse, 0x171, RZ ;  /* 0x0000017100027824 */ /* 0x040fe200078e02ff */
[----:B------:R-:W-:Y:S01]  /*3270*/  IADD3 R16, P2, R17, R26, RZ ;  /* 0x0000001a11107210 */ /* 0x000fe20007f5e0ff */
[----:B-1----:R-:W-:Y:S01]  /*3280*/  IMAD R11, R0, 0x302, RZ ;  /* 0x00000302000b7824 */ /* 0x002fe200078e02ff */
[----:B------:R-:W-:-:S04]  /*3290*/  LEA.HI.X.SX32 R15, R29, R27, 0x1, P4 ;  /* 0x0000001b1d0f7211 */ /* 0x000fc800020f0eff */
[-C--:B--2---:R-:W-:Y:S01]  /*32a0*/  IADD3 R22, P5, R11, R26.reuse, RZ ;  /* 0x0000001a0b167210 */ /* 0x084fe20007fbe0ff */
[----:B------:R-:W-:Y:S01]  /*32b0*/  IMAD R11, R0, 0x312, RZ ;  /* 0x00000312000b7824 */ /* 0x000fe200078e02ff */
[-C--:B------:R-:W-:Y:S01]  /*32c0*/  LEA.HI.X.SX32 R17, R2, R27.reuse, 0x1, P2 ;  /* 0x0000001b02117211 */ /* 0x080fe200010f0eff */
[C---:B------:R-:W-:Y:S01]  /*32d0*/  IMAD R29, R0.reuse, 0x181, RZ ;  /* 0x00000181001d7824 */ /* 0x040fe200078e02ff */
[----:B------:R1:W-:Y:S01]  /*32e0*/  STL.64 [R1+0x250], R20 ;  /* 0x0002501401007387 */ /* 0x0003e20000100a00 */
[C---:B------:R-:W-:Y:S01]  /*32f0*/  IMAD R2, R0.reuse, 0x189, RZ ;  /* 0x0000018900027824 */ /* 0x040fe200078e02ff */
[----:B------:R-:W-:Y:S02]  /*3300*/  IADD3 R10, P3, R11, R26, RZ ;  /* 0x0000001a0b0a7210 */ /* 0x000fe40007f7e0ff */
[----:B------:R2:W-:Y:S01]  /*3310*/  STL.64 [R1+0x238], R6 ;  /* 0x0002380601007387 */ /* 0x0005e20000100a00 */
[-C--:B------:R-:W-:Y:S01]  /*3320*/  LEA.HI.X.SX32 R23, R29, R27.reuse, 0x1, P5 ;  /* 0x0000001b1d177211 */ /* 0x080fe200028f0eff */
[----:B------:R-:W-:Y:S01]  /*3330*/  IMAD R29, R0, 0x382, RZ ;  /* 0x00000382001d7824 */ /* 0x000fe200078e02ff */
[----:B------:R-:W-:Y:S01]  /*3340*/  LEA.HI.X.SX32 R11, R2, R27, 0x1, P3 ;  /* 0x0000001b020b7211 */ /* 0x000fe200018f0eff */
[----:B------:R3:W-:Y:S01]  /*3350*/  STL.64 [R1+0x220], R18 ;  /* 0x0002201201007387 */ /* 0x0007e20000100a00 */
[----:B-1----:R-:W-:-:S03]  /*3360*/  IMAD R21, R0, 0x322, RZ ;  /* 0x0000032200157824 */ /* 0x002fc600078e02ff */
[----:B------:R-:W-:Y:S02]  /*3370*/  STL.64 [R1+0x208], R8 ;  /* 0x0002080801007387 */ /* 0x000fe40000100a00 */
[----:B--2---:R-:W-:Y:S02]  /*3380*/  IADD3 R6, P6, R21, R26, RZ ;  /* 0x0000001a15067210 */ /* 0x004fe40007fde0ff */
[----:B------:R-:W-:Y:S01]  /*3390*/  STL.64 [R1+0x1f0], R16 ;  /* 0x0001f01001007387 */ /* 0x000fe20000100a00 */
[----:B------:R-:W-:-:S03]  /*33a0*/  IMAD R21, R0, 0x332, RZ ;  /* 0x0000033200157824 */ /* 0x000fc600078e02ff */
[----:B------:R-:W-:Y:S04]  /*33b0*/  STL.64 [R1+0x1d8], R14 ;  /* 0x0001d80e01007387 */ /* 0x000fe80000100a00 */
[----:B------:R1:W-:Y:S01]  /*33c0*/  STL.64 [R1+0x1c0], R22 ;  /* 0x0001c01601007387 */ /* 0x0003e20000100a00 */
[----:B------:R-:W-:-:S03]  /*33d0*/  IADD3 R20, P0, R21, R26, RZ ;  /* 0x0000001a15147210 */ /* 0x000fc60007f1e0ff */
[----:B------:R2:W-:Y:S01]  /*33e0*/  STL.64 [R1+0x1a8], R10 ;  /* 0x0001a80a01007387 */ /* 0x0005e20000100a00 */
[C---:B---3--:R-:W-:Y:S01]  /*33f0*/  IMAD R18, R0.reuse, 0x342, RZ ;  /* 0x0000034200127824 */ /* 0x048fe200078e02ff */
[----:B-1----:R-:W-:Y:S01]  /*3400*/  IADD3 R22, P3, R29, R26, RZ ;  /* 0x0000001a1d167210 */ /* 0x002fe20007f7e0ff */
[C---:B------:R-:W-:Y:S02]  /*3410*/  IMAD R29, R0.reuse, 0x199, RZ ;  /* 0x00000199001d7824 */ /* 0x040fe400078e02ff */
[----:B--2---:R-:W-:-:S03]  /*3420*/  IMAD R11, R0, 0x191, RZ ;  /* 0x00000191000b7824 */ /* 0x004fc600078e02ff */
[-C--:B------:R-:W-:Y:S02]  /*3430*/  LEA.HI.X.SX32 R21, R29, R27.reuse, 0x1, P0 ;  /* 0x0000001b1d157211 */ /* 0x080fe400000f0eff */
[----:B------:R-:W-:Y:S01]  /*3440*/  LEA.HI.X.SX32 R7, R11, R27, 0x1, P6 ;  /* 0x0000001b0b077211 */ /* 0x000fe200030f0eff */
[----:B------:R-:W-:Y:S01]  /*3450*/  IMAD R2, R0, 0x392, RZ ;  /* 0x0000039200027824 */ /* 0x000fe200078e02ff */
[----:B------:R-:W-:-:S03]  /*3460*/  IADD3 R8, P1, R18, R26, RZ ;  /* 0x0000001a12087210 */ /* 0x000fc60007f3e0ff */
[----:B------:R-:W-:Y:S01]  /*3470*/  STL.64 [R1+0x190], R6 ;  /* 0x0001900601007387 */ /* 0x000fe20000100a00 */
[----:B------:R-:W-:-:S03]  /*3480*/  IMAD R18, R0, 0x352, RZ ;  /* 0x0000035200127824 */ /* 0x000fc600078e02ff */
[----:B------:R1:W-:Y:S01]  /*3490*/  STL.64 [R1+0x178], R20 ;  /* 0x0001781401007387 */ /* 0x0003e20000100a00 */
[----:B------:R-:W-:Y:S01]  /*34a0*/  IMAD R29, R0, 0x1a9, RZ ;  /* 0x000001a9001d7824 */ /* 0x000fe200078e02ff */
[-C--:B------:R-:W-:Y:S01]  /*34b0*/  IADD3 R18, P2, R18, R26.reuse, RZ ;  /* 0x0000001a12127210 */ /* 0x080fe20007f5e0ff */
[C---:B------:R-:W-:Y:S02]  /*34c0*/  IMAD R14, R0.reuse, 0x372, RZ ;  /* 0x00000372000e7824 */ /* 0x040fe400078e02ff */
[----:B-1----:R-:W-:Y:S01]  /*34d0*/  IMAD R21, R0, 0x1a1, RZ ;  /* 0x000001a100157824 */ /* 0x002fe200078e02ff */
[----:B------:R-:W-:Y:S01]  /*34e0*/  IADD3 R6, P6, R2, R26, RZ ;  /* 0x0000001a02067210 */ /* 0x000fe20007fde0ff */
[----:B------:R-:W-:-:S03]  /*34f0*/  IMAD R2, R0, 0x3b2, RZ ;  /* 0x000003b200027824 */ /* 0x000fc600078e02ff */
[-C--:B------:R-:W-:Y:S01]  /*3500*/  LEA.HI.X.SX32 R9, R21, R27.reuse, 0x1, P1 ;  /* 0x0000001b15097211 */ /* 0x080fe200008f0eff */
[C---:B------:R-:W-:Y:S01]  /*3510*/  IMAD R17, R0.reuse, 0x362, RZ ;  /* 0x0000036200117824 */ /* 0x040fe200078e02ff */
[-C--:B------:R-:W-:Y:S01]  /*3520*/  LEA.HI.X.SX32 R19, R29, R27.reuse, 0x1, P2 ;  /* 0x0000001b1d137211 */ /* 0x080fe200010f0eff */
[----:B------:R-:W-:Y:S02]  /*3530*/  IMAD R29, R0, 0x1b9, RZ ;  /* 0x000001b9001d7824 */ /* 0x000fe400078e02ff */
[----:B------:R1:W-:Y:S01]  /*3540*/  STL.64 [R1+0x160], R8 ;  /* 0x0001600801007387 */ /* 0x0003e20000100a00 */
[-C--:B------:R-:W-:Y:S02]  /*3550*/  IADD3 R14, P5, R14, R26.reuse, RZ ;  /* 0x0000001a0e0e7210 */ /* 0x080fe40007fbe0ff */
[-C--:B------:R-:W-:Y:S01]  /*3560*/  IADD3 R16, P4, R17, R26.reuse, RZ ;  /* 0x0000001a11107210 */ /* 0x080fe20007f9e0ff */
[C---:B------:R-:W-:Y:S01]  /*3570*/  IMAD R11, R0.reuse, 0x3a2, RZ ;  /* 0x000003a2000b7824 */ /* 0x040fe200078e02ff */
[----:B------:R-:W-:Y:S01]  /*3580*/  LEA.HI.X.SX32 R15, R29, R27, 0x1, P5 ;  /* 0x0000001b1d0f7211 */ /* 0x000fe200028f0eff */
[----:B------:R-:W-:Y:S01]  /*3590*/  IMAD R29, R0, 0x1c1, RZ ;  /* 0x000001c1001d7824 */ /* 0x000fe200078e02ff */
[-C--:B-1----:R-:W-:Y:S01]  /*35a0*/  IADD3 R8, P1, R2, R26.reuse, RZ ;  /* 0x0000001a02087210 */ /* 0x082fe20007f3e0ff */
[C---:B------:R-:W-:Y:S01]  /*35b0*/  IMAD R2, R0.reuse, 0x1b1, RZ ;  /* 0x000001b100027824 */ /* 0x040fe200078e02ff */
[----:B------:R-:W-:Y:S01]  /*35c0*/  IADD3 R10, P0, R11, R26, RZ ;  /* 0x0000001a0b0a7210 */ /* 0x000fe20007f1e0ff */
[----:B------:R-:W-:-:S03]  /*35d0*/  IMAD R28, R0, 0x1d1, RZ ;  /* 0x000001d1001c7824 */ /* 0x000fc600078e02ff */
[-C--:B------:R-:W-:Y:S01]  /*35e0*/  LEA.HI.X.SX32 R17, R2, R27.reuse, 0x1, P4 ;  /* 0x0000001b02117211 */ /* 0x080fe200020f0eff */
[C---:B------:R-:W-:Y:S01]  /*35f0*/  IMAD R2, R0.reuse, 0x1c9, RZ ;  /* 0x000001c900027824 */ /* 0x040fe200078e02ff */
[-C--:B------:R-:W-:Y:S01]  /*3600*/  LEA.HI.X.SX32 R23, R29, R27.reuse, 0x1, P3 ;  /* 0x0000001b1d177211 */ /* 0x080fe200018f0eff */
[----:B------:R1:W-:Y:S01]  /*3610*/  STL.64 [R1+0x148], R18 ;  /* 0x0001481201007387 */ /* 0x0003e20000100a00 */
[----:B------:R-:W-:Y:S02]  /*3620*/  IMAD R29, R0, 0x204, RZ ;  /* 0x00000204001d7824 */ /* 0x000fe400078e02ff */
[-C--:B------:R-:W-:Y:S01]  /*3630*/  LEA.HI.X.SX32 R7, R2, R27.reuse, 0x1, P6 ;  /* 0x0000001b02077211 */ /* 0x080fe200030f0eff */
[----:B------:R-:W-:Y:S01]  /*3640*/  STL.64 [R1+0x130], R16 ;  /* 0x0001301001007387 */ /* 0x000fe20000100a00 */
[----:B------:R-:W-:-:S03]  /*3650*/  LEA.HI.X.SX32 R11, R28, R27, 0x1, P0 ;  /* 0x0000001b1c0b7211 */ /* 0x000fc600000f0eff */
[----:B------:R-:W-:Y:S01]  /*3660*/  STL.64 [R1+0x118], R14 ;  /* 0x0001180e01007387 */ /* 0x000fe20000100a00 */
[----:B------:R-:W-:-:S03]  /*3670*/  IMAD R2, R0, 0x214, RZ ;  /* 0x0000021400027824 */ /* 0x000fc600078e02ff */
[----:B------:R-:W-:Y:S01]  /*3680*/  STL.64 [R1+0x100], R22 ;  /* 0x0001001601007387 */ /* 0x000fe20000100a00 */
[----:B------:R-:W-:-:S03]  /*3690*/  IMAD R21, R0, 0x3c2, RZ ;  /* 0x000003c200157824 */ /* 0x000fc600078e02ff */
[----:B------:R2:W-:Y:S01]  /*36a0*/  STL.64 [R1+0xe8], R6 ;  /* 0x0000e80601007387 */ /* 0x0005e20000100a00 */
[----:B-1----:R-:W-:-:S03]  /*36b0*/  IMAD R18, R0, 0x3d2, RZ ;  /* 0x000003d200127824 */ /* 0x002fc600078e02ff */
[----:B------:R1:W-:Y:S01]  /*36c0*/  STL.64 [R1+0xd0], R10 ;  /* 0x0000d00a01007387 */ /* 0x0003e20000100a00 */
[-C--:B------:R-:W-:Y:S01]  /*36d0*/  IADD3 R12, P0, R2, R26.reuse, RZ ;  /* 0x0000001a020c7210 */ /* 0x080fe20007f1e0ff */
[C---:B------:R-:W-:Y:S01]  /*36e0*/  IMAD R2, R0.reuse, 0x1e1, RZ ;  /* 0x000001e100027824 */ /* 0x040fe200078e02ff */
[-C--:B--2---:R-:W-:Y:S01]  /*36f0*/  IADD3 R6, P6, R29, R26.reuse, RZ ;  /* 0x0000001a1d067210 */ /* 0x084fe20007fde0ff */
[C---:B------:R-:W-:Y:S02]  /*3700*/  IMAD R29, R0.reuse, 0x1d9, RZ ;  /* 0x000001d9001d7824 */ /* 0x040fe400078e02ff */
[C---:B-1----:R-:W-:Y:S01]  /*3710*/  IMAD R11, R0.reuse, 0x224, RZ ;  /* 0x00000224000b7824 */ /* 0x042fe200078e02ff */
[-C--:B------:R-:W-:Y:S02]  /*3720*/  IADD3 R20, P2, R21, R26.reuse, RZ ;  /* 0x0000001a15147210 */ /* 0x080fe40007f5e0ff */
[-C--:B------:R-:W-:Y:S01]  /*3730*/  LEA.HI.X.SX32 R9, R29, R27.reuse, 0x1, P1 ;  /* 0x0000001b1d097211 */ /* 0x080fe200008f0eff */
[C---:B------:R-:W-:Y:S01]  /*3740*/  IMAD R29, R0.reuse, 0x234, RZ ;  /* 0x00000234001d7824 */ /* 0x040fe200078e02ff */
[-C--:B------:R-:W-:Y:S01]  /*3750*/  IADD3 R4, P1, R11, R26.reuse, RZ ;  /* 0x0000001a0b047210 */ /* 0x080fe20007f3e0ff */
[----:B------:R-:W-:Y:S01]  /*3760*/  IMAD R11, R0, 0x1e9, RZ ;  /* 0x000001e9000b7824 */ /* 0x000fe200078e02ff */
[-C--:B------:R-:W-:Y:S01]  /*3770*/  IADD3 R18, P4, R18, R26.reuse, RZ ;  /* 0x0000001a12127210 */ /* 0x080fe20007f9e0ff */
[----:B------:R-:W-:Y:S01]  /*3780*/  IMAD R17, R0, 0x3e2, RZ ;  /* 0x000003e200117824 */ /* 0x000fe200078e02ff */
[-C--:B------:R-:W-:Y:S01]  /*3790*/  LEA.HI.X.SX32 R21, R2, R27.reuse, 0x1, P2 ;  /* 0x0000001b02157211 */ /* 0x080fe200010f0eff */
[----:B------:R-:W-:Y:S01]  /*37a0*/  STL [R1+0x320], R12 ;  /* 0x0003200c01007387 */ /* 0x000fe20000100800 */
[-C--:B------:R-:W-:Y:S01]  /*37b0*/  IADD3 R2, P2, R29, R26.reuse, RZ ;  /* 0x0000001a1d027210 */ /* 0x080fe20007f5e0ff */
[C---:B------:R-:W-:Y:S01]  /*37c0*/  IMAD R29, R0.reuse, 0x82, RZ ;  /* 0x00000082001d7824 */ /* 0x040fe200078e02ff */
[-C--:B------:R-:W-:Y:S01]  /*37d0*/  LEA.HI.X.SX32 R19, R11, R27.reuse, 0x1, P4 ;  /* 0x0000001b0b137211 */ /* 0x080fe200020f0eff */
[----:B------:R-:W-:Y:S01]  /*37e0*/  STL.64 [R1+0xb8], R8 ;  /* 0x0000b80801007387 */ /* 0x000fe20000100a00 */
[C---:B------:R-:W-:Y:S01]  /*37f0*/  IMAD R11, R0.reuse, 0x1f1, RZ ;  /* 0x000001f1000b7824 */ /* 0x040fe200078e02ff */
[----:B------:R-:W-:Y:S01]  /*3800*/  IADD3 R16, P5, R17, R26, RZ ;  /* 0x0000001a11107210 */ /* 0x000fe20007fbe0ff */
[----:B------:R-:W-:Y:S01]  /*3810*/  IMAD R14, R0, 0x3f2, RZ ;  /* 0x000003f2000e7824 */ /* 0x000fe200078e02ff */
[----:B------:R-:W-:Y:S04]  /*3820*/  STL [R1+0x308], R4 ;  /* 0x0003080401007387 */ /* 0x000fe80000100800 */
[----:B------:R-:W-:Y:S01]  /*3830*/  STL.64 [R1+0x1a00], R20 ;  /* 0x001a001401007387 */ /* 0x000fe20000100a00 */
[----:B------:R-:W-:-:S03]  /*3840*/  LEA.HI.X.SX32 R17, R11, R27, 0x1, P5 ;  /* 0x0000001b0b117211 */ /* 0x000fc600028f0eff */
[----:B------:R1:W-:Y:S01]  /*3850*/  STL [R1+0x2f0], R2 ;  /* 0x0002f00201007387 */ /* 0x0003e20000100800 */
[----:B------:R-:W-:Y:S01]  /*3860*/  IMAD R11, R0, 0x1f9, RZ ;  /* 0x000001f9000b7824 */ /* 0x000fe200078e02ff */
[-C--:B------:R-:W-:Y:S02]  /*3870*/  IADD3 R14, P3, R14, R26.reuse, RZ ;  /* 0x0000001a0e0e7210 */ /* 0x080fe40007f7e0ff */
[----:B------:R2:W-:Y:S01]  /*3880*/  STL.64 [R1+0x1a08], R18 ;  /* 0x001a081201007387 */ /* 0x0005e20000100a00 */
[-C--:B-1----:R-:W-:Y:S01]  /*3890*/  IADD3 R2, P4, R29, R26.reuse, RZ ;  /* 0x0000001a1d027210 */ /* 0x082fe20007f9e0ff */
[C---:B------:R-:W-:Y:S02]  /*38a0*/  IMAD R29, R0.reuse, 0x41, RZ ;  /* 0x00000041001d7824 */ /* 0x040fe400078e02ff */
[C---:B--2---:R-:W-:Y:S02]  /*38b0*/  IMAD R19, R0.reuse, 0x92, RZ ;  /* 0x0000009200137824 */ /* 0x044fe400078e02ff */
[C---:B------:R-:W-:Y:S01]  /*38c0*/  IMAD R18, R0.reuse, 0xa2, RZ ;  /* 0x000000a200127824 */ /* 0x040fe200078e02ff */
[-C--:B------:R-:W-:Y:S01]  /*38d0*/  LEA.HI.X.SX32 R3, R29, R27.reuse, 0x1, P4 ;  /* 0x0000001b1d037211 */ /* 0x080fe200020f0eff */
[C---:B------:R-:W-:Y:S01]  /*38e0*/  IMAD R8, R0.reuse, 0x49, RZ ;  /* 0x0000004900087824 */ /* 0x040fe200078e02ff */
[----:B------:R-:W-:Y:S01]  /*38f0*/  IADD3 R4, P5, R19, R26, RZ ;  /* 0x0000001a13047210 */ /* 0x000fe20007fbe0ff */
[----:B------:R-:W-:Y:S01]  /*3900*/  IMAD R29, R0, 0x51, RZ ;  /* 0x00000051001d7824 */ /* 0x000fe200078e02ff */
[----:B------:R-:W-:-:S02]  /*3910*/  LEA.HI.X.SX32 R15, R11, R27, 0x1, P3 ;  /* 0x0000001b0b0f7211 */ /* 0x000fc400018f0eff */
[----:B------:R-:W-:Y:S01]  /*3920*/  IADD3 R10, P3, R18, R26, RZ ;  /* 0x0000001a120a7210 */ /* 0x000fe20007f7e0ff */
[----:B------:R-:W-:Y:S01]  /*3930*/  STL.64 [R1+0x1a10], R16 ;  /* 0x001a101001007387 */ /* 0x000fe20000100a00 */
[-C--:B------:R-:W-:Y:S02]  /*3940*/  LEA.HI.X.SX32 R5, R8, R27.reuse, 0x1, P5 ;  /* 0x0000001b08057211 */ /* 0x080fe400028f0eff */
[----:B------:R-:W-:Y:S01]  /*3950*/  LEA.HI.X.SX32 R11, R29, R27, 0x1, P3 ;  /* 0x0000001b1d0b7211 */ /* 0x000fe200018f0eff */
[----:B------:R-:W-:Y:S04]  /*3960*/  STL.64 [R1+0x1a18], R14 ;  /* 0x001a180e01007387 */ /* 0x000fe80000100a00 */
[----:B------:R-:W-:Y:S04]  /*3970*/  STL.64 [R1+0x1cf8], R18 ;  /* 0x001cf81201007387 */ /* 0x000fe80000100a00 */
[----:B------:R-:W-:Y:S04]  /*3980*/  STL [R1+0x1d00], R19 ;  /* 0x001d001301007387 */ /* 0x000fe80000100800 */
[----:B------:R1:W-:Y:S04]  /*3990*/  STL.64 [R1+0x688], R2 ;  /* 0x0006880201007387 */ /* 0x0003e80000100a00 */
[----:B------:R-:W-:Y:S01]  /*39a0*/  STL.64 [R1+0x660], R4 ;  /* 0x0006600401007387 */ /* 0x000fe20000100a00 */
[----:B------:R-:W-:-:S03]  /*39b0*/  IMAD R22, R0, 0xc2, RZ ;  /* 0x000000c200167824 */ /* 0x000fc600078e02ff */
[----:B------:R2:W-:Y:S01]  /*39c0*/  STL.64 [R1+0x638], R10 ;  /* 0x0006380a01007387 */ /* 0x0005e20000100a00 */
[-C--:B-1----:R-:W-:Y:S01]  /*39d0*/  IADD3 R2, P4, R13, R26.reuse, RZ ;  /* 0x0000001a0d027210 */ /* 0x082fe20007f9e0ff */
[----:B--2---:R-:W-:Y:S01]  /*39e0*/  IMAD R11, R0, 0x59, RZ ;  /* 0x00000059000b7824 */ /* 0x004fe200078e02ff */
[----:B------:R-:W-:Y:S01]  /*39f0*/  IADD3 R8, P5, R22, R26, RZ ;  /* 0x0000001a16087210 */ /* 0x000fe20007fbe0ff */
[----:B------:R-:W-:-:S03]  /*3a00*/  IMAD R5, R0, 0xd2, RZ ;  /* 0x000000d200057824 */ /* 0x000fc600078e02ff */
[-C--:B------:R-:W-:Y:S01]  /*3a10*/  LEA.HI.X.SX32 R3, R11, R27.reuse, 0x1, P4 ;  /* 0x0000001b0b037211 */ /* 0x080fe200020f0eff */
[C---:B------:R-:W-:Y:S02]  /*3a20*/  IMAD R11, R0.reuse, 0x61, RZ ;  /* 0x00000061000b7824 */ /* 0x040fe400078e02ff */
[C---:B------:R-:W-:Y:S01]  /*3a30*/  IMAD R4, R0.reuse, 0xe2, RZ ;  /* 0x000000e200047824 */ /* 0x040fe200078e02ff */
[-C--:B------:R-:W-:Y:S01]  /*3a40*/  IADD3 R14, P3, R5, R26.reuse, RZ ;  /* 0x0000001a050e7210 */ /* 0x080fe20007f7e0ff */
[C---:B------:R-:W-:Y:S01]  /*3a50*/  IMAD R29, R0.reuse, 0x69, RZ ;  /* 0x00000069001d7824 */ /* 0x040fe200078e02ff */
[-C--:B------:R-:W-:Y:S01]  /*3a60*/  LEA.HI.X.SX32 R9, R11, R27.reuse, 0x1, P5 ;  /* 0x0000001b0b097211 */ /* 0x080fe200028f0eff */
[----:B------:R1:W-:Y:S01]  /*3a70*/  STL.64 [R1+0x610], R2 ;  /* 0x0006100201007387 */ /* 0x0003e20000100a00 */
[C---:B------:R-:W-:Y:S02]  /*3a80*/  IMAD R11, R0.reuse, 0x71, RZ ;  /* 0x00000071000b7824 */ /* 0x040fe400078e02ff */
[C---:B------:R-:W-:Y:S01]  /*3a90*/  IMAD R12, R0.reuse, 0xf2, RZ ;  /* 0x000000f2000c7824 */ /* 0x040fe200078e02ff */
[----:B------:R-:W-:Y:S01]  /*3aa0*/  LEA.HI.X.SX32 R15, R29, R27, 0x1, P3 ;  /* 0x0000001b1d0f7211 */ /* 0x000fe200018f0eff */
[----:B------:R-:W-:Y:S01]  /*3ab0*/  STL.64 [R1+0x1d08], R4 ;  /* 0x001d080401007387 */ /* 0x000fe20000100a00 */
[----:B------:R-:W-:Y:S01]  /*3ac0*/  IMAD R29, R0, 0x112, RZ ;  /* 0x00000112001d7824 */ /* 0x000fe200078e02ff */
[----:B-1----:R-:W-:-:S02]  /*3ad0*/  IADD3 R2, P4, R4, R26, RZ ;  /* 0x0000001a04027210 */ /* 0x002fc40007f9e0ff */
[----:B------:R1:W-:Y:S01]  /*3ae0*/  STL.64 [R1+0x5e8], R8 ;  /* 0x0005e80801007387 */ /* 0x0003e20000100a00 */
[C---:B------:R-:W-:Y:S01]  /*3af0*/  IMAD R10, R0.reuse, 0x79, RZ ;  /* 0x00000079000a7824 */ /* 0x040fe200078e02ff */
[----:B------:R-:W-:Y:S01]  /*3b00*/  LEA.HI.X.SX32 R3, R11, R27, 0x1, P4 ;  /* 0x0000001b0b037211 */ /* 0x000fe200020f0eff */
[C---:B------:R-:W-:Y:S01]  /*3b10*/  IMAD R7, R0.reuse, 0x102, RZ ;  /* 0x0000010200077824 */ /* 0x040fe200078e02ff */
[----:B------:R-:W-:Y:S01]  /*3b20*/  STL.64 [R1+0x5b8], R14 ;  /* 0x0005b80e01007387 */ /* 0x000fe20000100a00 */
[----:B------:R-:W-:-:S03]  /*3b30*/  IMAD R11, R0, 0x122, RZ ;  /* 0x00000122000b7824 */ /* 0x000fc600078e02ff */
[----:B------:R2:W-:Y:S01]  /*3b40*/  STL.64 [R1+0x588], R2 ;  /* 0x0005880201007387 */ /* 0x0005e20000100a00 */
[-C--:B-1----:R-:W-:Y:S02]  /*3b50*/  IADD3 R8, P5, R12, R26.reuse, RZ ;  /* 0x0000001a0c087210 */ /* 0x082fe40007fbe0ff */
[-C--:B------:R-:W-:Y:S02]  /*3b60*/  IADD3 R4, P3, R7, R26.reuse, RZ ;  /* 0x0000001a07047210 */ /* 0x080fe40007f7e0ff */
[----:B------:R-:W-:Y:S02]  /*3b70*/  LEA.HI.X.SX32 R9, R10, R27, 0x1, P5 ;  /* 0x0000001b0a097211 */ /* 0x000fe400028f0eff */
[----:B--2---:R-:W-:Y:S01]  /*3b80*/  IADD3 R2, P4, R29, R26, RZ ;  /* 0x0000001a1d027210 */ /* 0x004fe20007f9e0ff */
[C---:B------:R-:W-:Y:S02]  /*3b90*/  IMAD R29, R0.reuse, 0x81, RZ ;  /* 0x00000081001d7824 */ /* 0x040fe400078e02ff */
[----:B------:R1:W-:Y:S01]  /*3ba0*/  STL.64 [R1+0x560], R8 ;  /* 0x0005600801007387 */ /* 0x0003e20000100a00 */
[----:B------:R-:W-:-:S02]  /*3bb0*/  IMAD R10, R0, 0x89, RZ ;  /* 0x00000089000a7824 */ /* 0x000fc400078e02ff */
[-C--:B------:R-:W-:Y:S01]  /*3bc0*/  LEA.HI.X.SX32 R5, R29, R27.reuse, 0x1, P3 ;  /* 0x0000001b1d057211 */ /* 0x080fe200018f0eff */
[----:B------:R-:W-:Y:S02]  /*3bd0*/  IMAD R29, R0, 0x142, RZ ;  /* 0x00000142001d7824 */ /* 0x000fe400078e02ff */
[----:B------:R-:W-:Y:S02]  /*3be0*/  LEA.HI.X.SX32 R3, R10, R27, 0x1, P4 ;  /* 0x0000001b0a037211 */ /* 0x000fe400020f0eff */
[-C--:B-1----:R-:W-:Y:S01]  /*3bf0*/  IADD3 R8, P5, R11, R26.reuse, RZ ;  /* 0x0000001a0b087210 */ /* 0x082fe20007fbe0ff */
[C---:B------:R-:W-:Y:S01]  /*3c00*/  IMAD R11, R0.reuse, 0x132, RZ ;  /* 0x00000132000b7824 */ /* 0x040fe200078e02ff */
[----:B------:R1:W-:Y:S04]  /*3c10*/  STL.64 [R1+0x538], R4 ;  /* 0x0005380401007387 */ /* 0x0003e80000100a00 */
[----:B------:R2:W-:Y:S01]  /*3c20*/  STL.64 [R1+0x518], R2 ;  /* 0x0005180201007387 */ /* 0x0005e20000100a00 */
[-C--:B-1----:R-:W-:Y:S01]  /*3c30*/  IADD3 R4, P3, R11, R26.reuse, RZ ;  /* 0x0000001a0b047210 */ /* 0x082fe20007f7e0ff */
[C---:B------:R-:W-:Y:S01]  /*3c40*/  IMAD R11, R0.reuse, 0x91, RZ ;  /* 0x00000091000b7824 */ /* 0x040fe200078e02ff */
[----:B--2---:R-:W-:Y:S01]  /*3c50*/  IADD3 R2, P4, R29, R26, RZ ;  /* 0x0000001a1d027210 */ /* 0x004fe20007f9e0ff */
[----:B------:R-:W-:-:S03]  /*3c60*/  IMAD R29, R0, 0x152, RZ ;  /* 0x00000152001d7824 */ /* 0x000fc600078e02ff */
[----:B------:R-:W-:Y:S01]  /*3c70*/  LEA.HI.X.SX32 R9, R11, R27, 0x1, P5 ;  /* 0x0000001b0b097211 */ /* 0x000fe200028f0eff */
[----:B------:R-:W-:-:S04]  /*3c80*/  IMAD R10, R0, 0x99, RZ ;  /* 0x00000099000a7824 */ /* 0x000fc800078e02ff */
[----:B------:R1:W-:Y:S01]  /*3c90*/  STL.64 [R1+0x4f8], R8 ;  /* 0x0004f80801007387 */ /* 0x0003e20000100a00 */
[-C--:B------:R-:W-:Y:S01]  /*3ca0*/  LEA.HI.X.SX32 R5, R10, R27.reuse, 0x1, P3 ;  /* 0x0000001b0a057211 */ /* 0x080fe200018f0eff */
[C---:B------:R-:W-:Y:S01]  /*3cb0*/  IMAD R11, R0.reuse, 0x162, RZ ;  /* 0x00000162000b7824 */ /* 0x040fe200078e02ff */
[----:B-1----:R-:W-:Y:S01]  /*3cc0*/  IADD3 R8, P5, R29, R26, RZ ;  /* 0x0000001a1d087210 */ /* 0x002fe20007fbe0ff */
[C---:B------:R-:W-:Y:S02]  /*3cd0*/  IMAD R29, R0.reuse, 0xa1, RZ ;  /* 0x000000a1001d7824 */ /* 0x040fe400078e02ff */
[----:B------:R1:W-:Y:S03]  /*3ce0*/  STL.64 [R1+0x4d8], R4 ;  /* 0x0004d80401007387 */ /* 0x0003e60000100a00 */
[----:B------:R-:W-:Y:S01]  /*3cf0*/  LEA.HI.X.SX32 R3, R29, R27, 0x1, P4 ;  /* 0x0000001b1d037211 */ /* 0x000fe200020f0eff */
[----:B------:R-:W-:-:S04]  /*3d00*/  IMAD R29, R0, 0xb1, RZ ;  /* 0x000000b1001d7824 */ /* 0x000fc800078e02ff */
[----:B------:R2:W-:Y:S01]  /*3d10*/  STL.64 [R1+0x4b8], R2 ;  /* 0x0004b80201007387 */ /* 0x0005e20000100a00 */
[----:B-1----:R-:W-:Y:S01]  /*3d20*/  IADD3 R4, P3, R11, R26, RZ ;  /* 0x0000001a0b047210 */ /* 0x002fe20007f7e0ff */
[C---:B------:R-:W-:Y:S02]  /*3d30*/  IMAD R11, R0.reuse, 0x172, RZ ;  /* 0x00000172000b7824 */ /* 0x040fe400078e02ff */
[C---:B--2---:R-:W-:Y:S01]  /*3d40*/  IMAD R3, R0.reuse, 0xa9, RZ ;  /* 0x000000a900037824 */ /* 0x044fe200078e02ff */
[----:B------:R-:W-:Y:S01]  /*3d50*/  LEA.HI.X.SX32 R5, R29, R27, 0x1, P3 ;  /* 0x0000001b1d057211 */ /* 0x000fe200018f0eff */
[----:B------:R-:W-:-:S03]  /*3d60*/  IMAD R2, R0, 0x182, RZ ;  /* 0x0000018200027824 */ /* 0x000fc600078e02ff */
[-C--:B------:R-:W-:Y:S01]  /*3d70*/  LEA.HI.X.SX32 R9, R3, R27.reuse, 0x1, P5 ;  /* 0x0000001b03097211 */ /* 0x080fe200028f0eff */
[C---:B------:R-:W-:Y:S01]  /*3d80*/  IMAD R29, R0.reuse, 0xb9, RZ ;  /* 0x000000b9001d7824 */ /* 0x040fe200078e02ff */
[----:B------:R-:W-:Y:S01]  /*3d90*/  IADD3 R10, P4, R11, R26, RZ ;  /* 0x0000001a0b0a7210 */ /* 0x000fe20007f9e0ff */
[----:B------:R-:W-:Y:S02]  /*3da0*/  IMAD R3, R0, 0xc1, RZ ;  /* 0x000000c100037824 */ /* 0x000fe400078e02ff */
[----:B------:R1:W-:Y:S01]  /*3db0*/  STL.64 [R1+0x498], R8 ;  /* 0x0004980801007387 */ /* 0x0003e20000100a00 */
[----:B------:R-:W-:-:S03]  /*3dc0*/  LEA.HI.X.SX32 R11, R29, R27, 0x1, P4 ;  /* 0x0000001b1d0b7211 */ /* 0x000fc600020f0eff */
[----:B------:R2:W-:Y:S01]  /*3dd0*/  STL.64 [R1+0x478], R4 ;  /* 0x0004780401007387 */ /* 0x0005e20000100a00 */
[----:B-1----:R-:W-:-:S03]  /*3de0*/  IADD3 R8, P5, R2, R26, RZ ;  /* 0x0000001a02087210 */ /* 0x002fc60007fbe0ff */
[----:B------:R1:W-:Y:S01]  /*3df0*/  STL.64 [R1+0x458], R10 ;  /* 0x0004580a01007387 */ /* 0x0003e20000100a00 */
[----:B------:R-:W-:-:S03]  /*3e00*/  LEA.HI.X.SX32 R9, R3, R27, 0x1, P5 ;  /* 0x0000001b03097211 */ /* 0x000fc600028f0eff */
[----:B------:R0:W3:Y:S01]  /*3e10*/  LDL.64 R16, [R1+0x320] ;  /* 0x0003200001107983 */ /* 0x0000e20000100a00 */
[----:B------:R-:W-:-:S03]  /*3e20*/  IMAD R2, R0, 0x192, RZ ;  /* 0x0000019200027824 */ /* 0x000fc600078e02ff */
[----:B------:R4:W-:Y:S01]  /*3e30*/  STL.64 [R1+0x438], R8 ;  /* 0x0004380801007387 */ /* 0x0009e20000100a00 */
[----:B------:R-:W-:-:S03]  /*3e40*/  IMAD R29, R0, 0xc9, RZ ;  /* 0x000000c9001d7824 */ /* 0x000fc600078e02ff */
[----:B------:R0:W5:Y:S01]  /*3e50*/  LDL.64 R20, [R1+0x308] ;  /* 0x0003080001147983 */ /* 0x0001620000100a00 */
[----:B--2---:R-:W-:-:S04]  /*3e60*/  IADD3 R4, P3, R2, R26, RZ ;  /* 0x0000001a02047210 */ /* 0x004fc80007f7e0ff */
[----:B------:R-:W-:-:S05]  /*3e70*/  LEA.HI.X.SX32 R5, R29, R27, 0x1, P3 ;  /* 0x0000001b1d057211 */ /* 0x000fca00018f0eff */
[----:B------:R2:W-:Y:S04]  /*3e80*/  STL.64 [R1+0x418], R4 ;  /* 0x0004180401007387 */ /* 0x0005e80000100a00 */
[----:B------:R0:W5:Y:S01]  /*3e90*/  LDL.64 R18, [R1+0x2f0] ;  /* 0x0002f00001127983 */ /* 0x0001620000100a00 */
[C---:B------:R-:W-:Y:S02]  /*3ea0*/  IMAD R23, R0.reuse, 0x1a2, RZ ;  /* 0x000001a200177824 */ /* 0x040fe400078e02ff */
[----:B------:R-:W-:-:S03]  /*3eb0*/  IMAD R29, R0, 0xd1, RZ ;  /* 0x000000d1001d7824 */ /* 0x000fc600078e02ff */
[----:B-1----:R-:W-:Y:S01]  /*3ec0*/  IADD3 R10, P4, R23, R26, RZ ;  /* 0x0000001a170a7210 */ /* 0x002fe20007f9e0ff */
[----:B------:R-:W-:-:S03]  /*3ed0*/  IMAD R2, R0, 0x1b2, RZ ;  /* 0x000001b200027824 */ /* 0x000fc600078e02ff */
[----:B------:R-:W-:Y:S01]  /*3ee0*/  LEA.HI.X.SX32 R11, R29, R27, 0x1, P4 ;  /* 0x0000001b1d0b7211 */ /* 0x000fe200020f0eff */
[----:B------:R-:W-:Y:S01]  /*3ef0*/  IMAD R3, R0, 0x1c2, RZ ;  /* 0x000001c200037824 */ /* 0x000fe200078e02ff */
[----:B----4-:R-:W-:-:S03]  /*3f00*/  IADD3 R8, P5, R2, R26, RZ ;  /* 0x0000001a02087210 */ /* 0x010fc60007fbe0ff */
[----:B------:R1:W-:Y:S01]  /*3f10*/  STL.64 [R1+0x3f8], R10 ;  /* 0x0003f80a01007387 */ /* 0x0003e20000100a00 */
[C---:B------:R-:W-:Y:S01]  /*3f20*/  IMAD R28, R0.reuse, 0x1d2, RZ ;  /* 0x000001d2001c7824 */ /* 0x040fe200078e02ff */
[----:B--2---:R-:W-:Y:S01]  /*3f30*/  IADD3 R4, P3, R3, R26, RZ ;  /* 0x0000001a03047210 */ /* 0x004fe20007f7e0ff */
[C---:B------:R-:W-:Y:S02]  /*3f40*/  IMAD R29, R0.reuse, 0x1e2, RZ ;  /* 0x000001e2001d7824 */ /* 0x040fe400078e02ff */
[----:B-1----:R-:W-:-:S05]  /*3f50*/  IMAD R11, R0, 0xd9, RZ ;  /* 0x000000d9000b7824 */ /* 0x002fca00078e02ff */
[-C--:B------:R-:W-:Y:S01]  /*3f60*/  LEA.HI.X.SX32 R9, R11, R27.reuse, 0x1, P5 ;  /* 0x0000001b0b097211 */ /* 0x080fe200028f0eff */
[----:B------:R-:W-:Y:S01]  /*3f70*/  IMAD R11, R0, 0xe1, RZ ;  /* 0x000000e1000b7824 */ /* 0x000fe200078e02ff */
[----:B------:R-:W-:Y:S01]  /*3f80*/  IADD3 R14, P4, R28, R26, RZ ;  /* 0x0000001a1c0e7210 */ /* 0x000fe20007f9e0ff */
[C---:B------:R-:W-:Y:S02]  /*3f90*/  IMAD R3, R0.reuse, 0xe9, RZ ;  /* 0x000000e900037824 */ /* 0x040fe400078e02ff */
[C---:B------:R-:W-:Y:S01]  /*3fa0*/  IMAD R25, R0.reuse, 0x1f2, RZ ;  /* 0x000001f200197824 */ /* 0x040fe200078e02ff */
[-C--:B------:R-:W-:Y:S01]  /*3fb0*/  LEA.HI.X.SX32 R5, R11, R27.reuse, 0x1, P3 ;  /* 0x0000001b0b057211 */ /* 0x080fe200018f0eff */
[----:B------:R1:W-:Y:S01]  /*3fc0*/  STL.64 [R1+0x3d8], R8 ;  /* 0x0003d80801007387 */ /* 0x0003e20000100a00 */
[C---:B------:R-:W-:Y:S01]  /*3fd0*/  IMAD R11, R0.reuse, 0xf1, RZ ;  /* 0x000000f1000b7824 */ /* 0x040fe200078e02ff */
[----:B------:R-:W-:Y:S01]  /*3fe0*/  LEA.HI.X.SX32 R15, R3, R27, 0x1, P4 ;  /* 0x0000001b030f7211 */ /* 0x000fe200020f0eff */
[C---:B------:R-:W-:Y:S01]  /*3ff0*/  IMAD R24, R0.reuse, 0xf9, RZ ;  /* 0x000000f900187824 */ /* 0x040fe200078e02ff */
[----:B------:R2:W-:Y:S01]  /*4000*/  STL.64 [R1+0x3b8], R4 ;  /* 0x0003b80401007387 */ /* 0x0005e20000100a00 */
[----:B------:R-:W-:-:S02]  /*4010*/  SHF.L.U32 R10, R0, 0x1, RZ ;  /* 0x00000001000a7819 */ /* 0x000fc400000006ff */
[-C--:B-1----:R-:W-:Y:S02]  /*4020*/  IADD3 R8, P5, R29, R26.reuse, RZ ;  /* 0x0000001a1d087210 */ /* 0x082fe40007fbe0ff */
        /* <DEDUP_REMOVED lines=9> */
[CC--:B--2---:R-:W-:Y:S02]  /*40c0*/  LEA R8, P5, R0.reuse, R26.reuse, 0x2 ;  /* 0x0000001a00087211 */ /* 0x0c4fe400078a10ff */
[CC--:B------:R-:W-:Y:S02]  /*40d0*/  LEA.HI.X.SX32 R15, R0.reuse, R27.reuse, 0x1, P4 ;  /* 0x0000001b000f7211 */ /* 0x0c0fe400020f0eff */
[----:B----4-:R-:W-:Y:S01]  /*40e0*/  IADD3 R4, P3, R11, R26, RZ ;  /* 0x0000001a0b047210 */ /* 0x010fe20007f7e0ff */
[----:B------:R-:W-:Y:S01]  /*40f0*/  IMAD R11, R0, 0x254, RZ ;  /* 0x00000254000b7824 */ /* 0x000fe200078e02ff */
[-C--:B------:R-:W-:Y:S01]  /*4100*/  LEA.HI.X.SX32 R9, R10, R27.reuse, 0x1, P5 ;  /* 0x0000001b0a097211 */ /* 0x080fe200028f0eff */
[----:B------:R1:W-:Y:S01]  /*4110*/  STL.64 [R1+0x880], R14 ;  /* 0x0008800e01007387 */ /* 0x0003e20000100a00 */
[----:B------:R-:W-:Y:S01]  /*4120*/  IMAD R24, R0, 0x85, RZ ;  /* 0x0000008500187824 */ /* 0x000fe200078e02ff */
[----:B------:R-:W-:-:S02]  /*4130*/  LEA.HI.X.SX32 R7, R7, R27, 0x1, P6 ;  /* 0x0000001b07077211 */ /* 0x000fc400030f0eff */
[----:B------:R2:W-:Y:S01]  /*4140*/  STL.64 [R1+0x878], R8 ;  /* 0x0008780801007387 */ /* 0x0005e20000100a00 */
[----:B------:R-:W-:-:S03]  /*4150*/  IMAD R10, R0, 0x11a, RZ ;  /* 0x0000011a000a7824 */ /* 0x000fc600078e02ff */
[----:B------:R4:W-:Y:S01]  /*4160*/  STL.64 [R1+0x338], R6 ;  /* 0x0003380601007387 */ /* 0x0009e20000100a00 */
[-C--:B-1----:R-:W-:Y:S02]  /*4170*/  IADD3 R14, P4, R3, R26.reuse, RZ ;  /* 0x0000001a030e7210 */ /* 0x082fe40007f9e0ff */
[----:B--2---:R-:W-:Y:S01]  /*4180*/  IADD3 R8, P5, R11, R26, RZ ;  /* 0x0000001a0b087210 */ /* 0x004fe20007fbe0ff */
[----:B------:R-:W-:Y:S01]  /*4190*/  IMAD R11, R0, 0x264, RZ ;  /* 0x00000264000b7824 */ /* 0x000fe200078e02ff */
[----:B------:R-:W-:-:S04]  /*41a0*/  LEA.HI.X.SX32 R15, R24, R27, 0x1, P4 ;  /* 0x0000001b180f7211 */ /* 0x000fc800020f0eff */
[-C--:B----4-:R-:W-:Y:S01]  /*41b0*/  IADD3 R6, P6, R11, R26.reuse, RZ ;  /* 0x0000001a0b067210 */ /* 0x090fe20007fde0ff */
[C---:B------:R-:W-:Y:S01]  /*41c0*/  IMAD R11, R0.reuse, 0x274, RZ ;  /* 0x00000274000b7824 */ /* 0x040fe200078e02ff */
[----:B------:R1:W-:Y:S01]  /*41d0*/  STL.64 [R1+0x528], R14 ;  /* 0x0005280e01007387 */ /* 0x0003e20000100a00 */
[C---:B------:R-:W-:Y:S02]  /*41e0*/  IMAD R24, R0.reuse, 0x8d, RZ ;  /* 0x0000008d00187824 */ /* 0x040fe400078e02ff */
[----:B------:R-:W-:Y:S01]  /*41f0*/  IMAD R5, R0, 0x122, RZ ;  /* 0x0000012200057824 */ /* 0x000fe200078e02ff */
[----:B-1----:R-:W-:-:S04]  /*4200*/  IADD3 R14, P4, R10, R26, RZ ;  /* 0x0000001a0a0e7210 */ /* 0x002fc80007f9e0ff */
[-C--:B------:R-:W-:Y:S01]  /*4210*/  LEA.HI.X.SX32 R15, R24, R27.reuse, 0x1, P4 ;  /* 0x0000001b180f7211 */ /* 0x080fe200020f0eff */
[C---:B------:R-:W-:Y:S01]  /*4220*/  IMAD R24, R0.reuse, 0x95, RZ ;  /* 0x0000009500187824 */ /* 0x040fe200078e02ff */
[----:B------:R-:W-:Y:S01]  /*4230*/  LEA.HI.X.SX32 R5, R5, R27, 0x1, P3 ;  /* 0x0000001b05057211 */ /* 0x000fe200018f0eff */
[----:B------:R-:W-:-:S05]  /*4240*/  IMAD R7, R0, 0x132, RZ ;  /* 0x0000013200077824 */ /* 0x000fca00078e02ff */
[-C--:B------:R-:W-:Y:S02]  /*4250*/  LEA.HI.X.SX32 R7, R7, R27.reuse, 0x1, P6 ;  /* 0x0000001b07077211 */ /* 0x080fe400030f0eff */
[----:B---3--:R-:W-:Y:S02]  /*4260*/  LEA.HI.X.SX32 R17, R3, R27, 0x1, P0 ;  /* 0x0000001b03117211 */ /* 0x008fe400000f0eff */
[----:B------:R-:W-:Y:S01]  /*4270*/  IADD3 R16, P0, R11, R26, RZ ;  /* 0x0000001a0b107210 */ /* 0x000fe20007f1e0ff */
[C---:B------:R-:W-:Y:S02]  /*4280*/  IMAD R11, R0.reuse, 0x284, RZ ;  /* 0x00000284000b7824 */ /* 0x040fe400078e02ff */
[C---:B-----5:R-:W-:Y:S02]  /*4290*/  IMAD R21, R0.reuse, 0x112, RZ ;  /* 0x0000011200157824 */ /* 0x060fe400078e02ff */
[----:B------:R-:W-:-:S03]  /*42a0*/  IMAD R3, R0, 0x12a, RZ ;  /* 0x0000012a00037824 */ /* 0x000fc600078e02ff */
[-C--:B------:R-:W-:Y:S01]  /*42b0*/  LEA.HI.X.SX32 R21, R21, R27.reuse, 0x1, P1 ;  /* 0x0000001b15157211 */ /* 0x080fe200008f0eff */
[----:B------:R-:W-:Y:S01]  /*42c0*/  STL [R1+0x324], R17 ;  /* 0x0003241101007387 */ /* 0x000fe20000100800 */
[----:B------:R-:W-:Y:S01]  /*42d0*/  IADD3 R20, P1, R11, R26, RZ ;  /* 0x0000001a0b147210 */ /* 0x000fe20007f3e0ff */
[----:B------:R-:W-:Y:S02]  /*42e0*/  IMAD R11, R0, 0x294, RZ ;  /* 0x00000294000b7824 */ /* 0x000fe400078e02ff */
[----:B------:R-:W-:Y:S04]  /*42f0*/  STL [R1+0x30c], R21 ;  /* 0x00030c1501007387 */ /* 0x000fe80000100800 */
[----:B------:R1:W-:Y:S01]  /*4300*/  STL.64 [R1+0x508], R14 ;  /* 0x0005080e01007387 */ /* 0x0003e20000100a00 */
[----:B------:R-:W-:-:S02]  /*4310*/  LEA.HI.X.SX32 R19, R10, R27, 0x1, P2 ;  /* 0x0000001b0a137211 */ /* 0x000fc400010f0eff */
[-C--:B------:R-:W-:Y:S01]  /*4320*/  IADD3 R18, P2, R11, R26.reuse, RZ ;  /* 0x0000001a0b127210 */ /* 0x080fe20007f5e0ff */
[C---:B------:R-:W-:Y:S02]  /*4330*/  IMAD R11, R0.reuse, 0x2a4, RZ ;  /* 0x000002a4000b7824 */ /* 0x040fe400078e02ff */
[----:B------:R-:W-:Y:S01]  /*4340*/  IMAD R10, R0, 0x13a, RZ ;  /* 0x0000013a000a7824 */ /* 0x000fe200078e02ff */
[C---:B-1----:R-:W-:Y:S01]  /*4350*/  IADD3 R14, P4, R3.reuse, R26, RZ ;  /* 0x0000001a030e7210 */ /* 0x042fe20007f9e0ff */
[----:B------:R-:W-:Y:S03]  /*4360*/  STL [R1+0x2f4], R19 ;  /* 0x0002f41301007387 */ /* 0x000fe60000100800 */
[-C--:B------:R-:W-:Y:S01]  /*4370*/  LEA.HI.X.SX32 R15, R24, R27.reuse, 0x1, P4 ;  /* 0x0000001b180f7211 */ /* 0x080fe200020f0eff */
[----:B------:R1:W-:Y:S01]  /*4380*/  STL.64 [R1+0x2d8], R4 ;  /* 0x0002d80401007387 */ /* 0x0003e20000100a00 */
[----:B------:R-:W-:Y:S01]  /*4390*/  LEA.HI.X.SX32 R9, R3, R27, 0x1, P5 ;  /* 0x0000001b03097211 */ /* 0x000fe200028f0eff */
[----:B------:R-:W-:-:S02]  /*43a0*/  IMAD R24, R0, 0x9d, RZ ;  /* 0x0000009d00187824 */ /* 0x000fc400078e02ff */
        /* <DEDUP_REMOVED lines=8> */
[----:B------:R-:W-:-:S02]  /*4430*/  IMAD R21, R0, 0x142, RZ ;  /* 0x0000014200157824 */ /* 0x000fc400078e02ff */
[C---:B------:R-:W-:Y:S01]  /*4440*/  IMAD R24, R0.reuse, 0xa5, RZ ;  /* 0x000000a500187824 */ /* 0x040fe200078e02ff */
[----:B------:R3:W-:Y:S01]  /*4450*/  STL.64 [R1+0x4c8], R14 ;  /* 0x0004c80e01007387 */ /* 0x0007e20000100a00 */
[-C--:B-1----:R-:W-:Y:S01]  /*4460*/  IADD3 R8, P5, R11, R26.reuse, RZ ;  /* 0x0000001a0b087210 */ /* 0x082fe20007fbe0ff */
[----:B------:R-:W-:Y:S01]  /*4470*/  IMAD R11, R0, 0x2c4, RZ ;  /* 0x000002c4000b7824 */ /* 0x000fe200078e02ff */
[-C--:B------:R-:W-:Y:S02]  /*4480*/  LEA.HI.X.SX32 R17, R10, R27.reuse, 0x1, P0 ;  /* 0x0000001b0a117211 */ /* 0x080fe400000f0eff */
[-C--:B------:R-:W-:Y:S02]  /*4490*/  LEA.HI.X.SX32 R21, R21, R27.reuse, 0x1, P1 ;  /* 0x0000001b15157211 */ /* 0x080fe400008f0eff */
[-C--:B--2---:R-:W-:Y:S02]  /*44a0*/  IADD3 R6, P6, R11, R26.reuse, RZ ;  /* 0x0000001a0b067210 */ /* 0x084fe40007fde0ff */
[----:B---3--:R-:W-:Y:S01]  /*44b0*/  IADD3 R14, P4, R3, R26, RZ ;  /* 0x0000001a030e7210 */ /* 0x008fe20007f9e0ff */
[C---:B------:R-:W-:Y:S01]  /*44c0*/  IMAD R11, R0.reuse, 0x2d4, RZ ;  /* 0x000002d4000b7824 */ /* 0x040fe200078e02ff */
[----:B------:R1:W-:Y:S01]  /*44d0*/  STL.64 [R1+0x290], R16 ;  /* 0x0002901001007387 */ /* 0x0003e20000100a00 */
[----:B------:R-:W-:Y:S01]  /*44e0*/  IMAD R10, R0, 0x15a, RZ ;  /* 0x0000015a000a7824 */ /* 0x000fe200078e02ff */
[----:B------:R-:W-:Y:S01]  /*44f0*/  LEA.HI.X.SX32 R15, R24, R27, 0x1, P4 ;  /* 0x0000001b180f7211 */ /* 0x000fe200020f0eff */
[C---:B------:R-:W-:Y:S01]  /*4500*/  IMAD R5, R0.reuse, 0x152, RZ ;  /* 0x0000015200057824 */ /* 0x040fe200078e02ff */
[----:B------:R-:W-:Y:S01]  /*4510*/  STL.64 [R1+0x278], R20 ;  /* 0x0002781401007387 */ /* 0x000fe20000100a00 */
[----:B------:R-:W-:-:S03]  /*4520*/  IMAD R24, R0, 0xad, RZ ;  /* 0x000000ad00187824 */ /* 0x000fc600078e02ff */
[----:B------:R2:W-:Y:S01]  /*4530*/  STL.64 [R1+0x4a8], R14 ;  /* 0x0004a80e01007387 */ /* 0x0005e20000100a00 */
[-C--:B-1----:R-:W-:Y:S01]  /*4540*/  IADD3 R16, P0, R11, R26.reuse, RZ ;  /* 0x0000001a0b107210 */ /* 0x082fe20007f1e0ff */
[----:B------:R-:W-:Y:S01]  /*4550*/  IMAD R11, R0, 0x2e4, RZ ;  /* 0x000002e4000b7824 */ /* 0x000fe200078e02ff */
[-C--:B------:R-:W-:Y:S02]  /*4560*/  LEA.HI.X.SX32 R19, R3, R27.reuse, 0x1, P2 ;  /* 0x0000001b03137211 */ /* 0x080fe400010f0eff */
[-C--:B------:R-:W-:Y:S02]  /*4570*/  LEA.HI.X.SX32 R5, R5, R27.reuse, 0x1, P3 ;  /* 0x0000001b05057211 */ /* 0x080fe400018f0eff */
[-C--:B--2---:R-:W-:Y:S02]  /*4580*/  IADD3 R14, P4, R10, R26.reuse, RZ ;  /* 0x0000001a0a0e7210 */ /* 0x084fe40007f9e0ff */
[----:B------:R-:W-:Y:S01]  /*4590*/  IADD3 R20, P1, R11, R26, RZ ;  /* 0x0000001a0b147210 */ /* 0x000fe20007f3e0ff */
[----:B------:R-:W-:Y:S01]  /*45a0*/  IMAD R11, R0, 0x2f4, RZ ;  /* 0x000002f4000b7824 */ /* 0x000fe200078e02ff */
[----:B------:R-:W-:Y:S01]  /*45b0*/  LEA.HI.X.SX32 R15, R24, R27, 0x1, P4 ;  /* 0x0000001b180f7211 */ /* 0x000fe200020f0eff */
[C---:B------:R-:W-:Y:S01]  /*45c0*/  IMAD R3, R0.reuse, 0x16a, RZ ;  /* 0x0000016a00037824 */ /* 0x040fe200078e02ff */
[----:B------:R1:W-:Y:S01]  /*45d0*/  STL.64 [R1+0x260], R18 ;  /* 0x0002601201007387 */ /* 0x0003e20000100a00 */
[----:B------:R-:W-:-:S02]  /*45e0*/  IMAD R7, R0, 0x162, RZ ;  /* 0x0000016200077824 */ /* 0x000fc400078e02ff */
[----:B------:R-:W-:Y:S01]  /*45f0*/  IMAD R24, R0, 0xb5, RZ ;  /* 0x000000b500187824 */ /* 0x000fe200078e02ff */
[----:B------:R-:W-:Y:S01]  /*4600*/  STL.64 [R1+0x248], R4 ;  /* 0x0002480401007387 */ /* 0x000fe20000100a00 */
[----:B------:R-:W-:-:S03]  /*4610*/  LEA.HI.X.SX32 R9, R10, R27, 0x1, P5 ;  /* 0x0000001b0a097211 */ /* 0x000fc600028f0eff */
[----:B------:R2:W-:Y:S01]  /*4620*/  STL.64 [R1+0x488], R14 ;  /* 0x0004880e01007387 */ /* 0x0005e20000100a00 */
[-C--:B-1----:R-:W-:Y:S01]  /*4630*/  IADD3 R18, P2, R11, R26.reuse, RZ ;  /* 0x0000001a0b127210 */ /* 0x082fe20007f5e0ff */
[C---:B------:R-:W-:Y:S01]  /*4640*/  IMAD R11, R0.reuse, 0x304, RZ ;  /* 0x00000304000b7824 */ /* 0x040fe200078e02ff */
[-C--:B------:R-:W-:Y:S01]  /*4650*/  LEA.HI.X.SX32 R7, R7, R27.reuse, 0x1, P6 ;  /* 0x0000001b07077211 */ /* 0x080fe200030f0eff */
[----:B------:R-:W-:Y:S01]  /*4660*/  IMAD R10, R0, 0x17a, RZ ;  /* 0x0000017a000a7824 */ /* 0x000fe200078e02ff */
[-C--:B--2---:R-:W-:Y:S02]  /*4670*/  IADD3 R14, P4, R3, R26.reuse, RZ ;  /* 0x0000001a030e7210 */ /* 0x084fe40007f9e0ff */
[----:B------:R-:W-:Y:S02]  /*4680*/  IADD3 R4, P3, R11, R26, RZ ;  /* 0x0000001a0b047210 */ /* 0x000fe40007f7e0ff */
        /* <DEDUP_REMOVED lines=8> */
[-C--:B------:R-:W-:Y:S02]  /*4710*/  LEA.HI.X.SX32 R21, R21, R27.reuse, 0x1, P1 ;  /* 0x0000001b15157211 */ /* 0x080fe400008f0eff */
[-C--:B-1----:R-:W-:Y:S01]  /*4720*/  IADD3 R8, P5, R11, R26.reuse, RZ ;  /* 0x0000001a0b087210 */ /* 0x082fe20007fbe0ff */
[C---:B------:R-:W-:Y:S02]  /*4730*/  IMAD R11, R0.reuse, 0x324, RZ ;  /* 0x00000324000b7824 */ /* 0x040fe400078e02ff */
[----:B------:R-:W-:Y:S01]  /*4740*/  IMAD R3, R0, 0x18a, RZ ;  /* 0x0000018a00037824 */ /* 0x000fe200078e02ff */
[-C--:B--2---:R-:W-:Y:S01]  /*4750*/  IADD3 R14, P4, R10, R26.reuse, RZ ;  /* 0x0000001a0a0e7210 */ /* 0x084fe20007f9e0ff */
[----:B------:R1:W-:Y:S03]  /*4760*/  STL.64 [R1+0x200], R16 ;  /* 0x0002001001007387 */ /* 0x0003e60000100a00 */
[----:B------:R-:W-:Y:S01]  /*4770*/  LEA.HI.X.SX32 R15, R24, R27, 0x1, P4 ;  /* 0x0000001b180f7211 */ /* 0x000fe200020f0eff */
[----:B------:R-:W-:Y:S01]  /*4780*/  STL.64 [R1+0x1e8], R20 ;  /* 0x0001e81401007387 */ /* 0x000fe20000100a00 */
[----:B------:R-:W-:Y:S01]  /*4790*/  IADD3 R6, P6, R11, R26, RZ ;  /* 0x0000001a0b067210 */ /* 0x000fe20007fde0ff */
[----:B------:R-:W-:-:S02]  /*47a0*/  IMAD R11, R0, 0x334, RZ ;  /* 0x00000334000b7824 */ /* 0x000fc400078e02ff */
[C---:B------:R-:W-:Y:S01]  /*47b0*/  IMAD R5, R0.reuse, 0x182, RZ ;  /* 0x0000018200057824 */ /* 0x040fe200078e02ff */
[----:B------:R2:W-:Y:S01]  /*47c0*/  STL.64 [R1+0x448], R14 ;  /* 0x0004480e01007387 */ /* 0x0005e20000100a00 */
[----:B------:R-:W-:Y:S01]  /*47d0*/  IMAD R24, R0, 0xc5, RZ ;  /* 0x000000c500187824 */ /* 0x000fe200078e02ff */
[-C--:B------:R-:W-:Y:S02]  /*47e0*/  LEA.HI.X.SX32 R19, R10, R27.reuse, 0x1, P2 ;  /* 0x0000001b0a137211 */ /* 0x080fe400010f0eff */
[-C--:B-1----:R-:W-:Y:S01]  /*47f0*/  IADD3 R16, P0, R11, R26.reuse, RZ ;  /* 0x0000001a0b107210 */ /* 0x082fe20007f1e0ff */
[C---:B------:R-:W-:Y:S01]  /*4800*/  IMAD R11, R0.reuse, 0x344, RZ ;  /* 0x00000344000b7824 */ /* 0x040fe200078e02ff */
[-C--:B------:R-:W-:Y:S01]  /*4810*/  LEA.HI.X.SX32 R5, R5, R27.reuse, 0x1, P3 ;  /* 0x0000001b05057211 */ /* 0x080fe200018f0eff */
[----:B------:R-:W-:Y:S01]  /*4820*/  IMAD R10, R0, 0x19a, RZ ;  /* 0x0000019a000a7824 */ /* 0x000fe200078e02ff */
[-C--:B--2---:R-:W-:Y:S01]  /*4830*/  IADD3 R14, P4, R3, R26.reuse, RZ ;  /* 0x0000001a030e7210 */ /* 0x084fe20007f9e0ff */
[----:B------:R1:W-:Y:S03]  /*4840*/  STL.64 [R1+0x1d0], R18 ;  /* 0x0001d01201007387 */ /* 0x0003e60000100a00 */
[-C--:B------:R-:W-:Y:S01]  /*4850*/  LEA.HI.X.SX32 R15, R24, R27.reuse, 0x1, P4 ;  /* 0x0000001b180f7211 */ /* 0x080fe200020f0eff */
[----:B------:R-:W-:Y:S01]  /*4860*/  STL.64 [R1+0x1b8], R4 ;  /* 0x0001b80401007387 */ /* 0x000fe20000100a00 */
[C---:B------:R-:W-:Y:S01]  /*4870*/  IMAD R7, R0.reuse, 0x192, RZ ;  /* 0x0000019200077824 */ /* 0x040fe200078e02ff */
[----:B------:R-:W-:Y:S01]  /*4880*/  IADD3 R20, P1, R11, R26, RZ ;  /* 0x0000001a0b147210 */ /* 0x000fe20007f3e0ff */
[C---:B------:R-:W-:Y:S01]  /*4890*/  IMAD R24, R0.reuse, 0xcd, RZ ;  /* 0x000000cd00187824 */ /* 0x040fe200078e02ff */
[----:B------:R2:W-:Y:S01]  /*48a0*/  STL.64 [R1+0x428], R14 ;  /* 0x0004280e01007387 */ /* 0x0005e20000100a00 */
[----:B------:R-:W-:Y:S01]  /*48b0*/  IMAD R11, R0, 0x354, RZ ;  /* 0x00000354000b7824 */ /* 0x000fe200078e02ff */
[----:B------:R-:W-:-:S02]  /*48c0*/  LEA.HI.X.SX32 R9, R3, R27, 0x1, P5 ;  /* 0x0000001b03097211 */ /* 0x000fc400028f0eff */
[----:B------:R-:W-:Y:S01]  /*48d0*/  LEA.HI.X.SX32 R7, R7, R27, 0x1, P6 ;  /* 0x0000001b07077211 */ /* 0x000fe200030f0eff */
[----:B------:R-:W-:Y:S01]  /*48e0*/  IMAD R3, R0, 0x1aa, RZ ;  /* 0x000001aa00037824 */ /* 0x000fe200078e02ff */
[-C--:B-1----:R-:W-:Y:S02]  /*48f0*/  IADD3 R18, P2, R11, R26.reuse, RZ ;  /* 0x0000001a0b127210 */ /* 0x082fe40007f5e0ff */
[----:B--2---:R-:W-:Y:S01]  /*4900*/  IADD3 R14, P4, R10, R26, RZ ;  /* 0x0000001a0a0e7210 */ /* 0x004fe20007f9e0ff */
[----:B------:R-:W-:-:S03]  /*4910*/  IMAD R11, R0, 0x364, RZ ;  /* 0x00000364000b7824 */ /* 0x000fc600078e02ff */
[-C--:B------:R-:W-:Y:S01]  /*4920*/  LEA.HI.X.SX32 R15, R24, R27.reuse, 0x1, P4 ;  /* 0x0000001b180f7211 */ /* 0x080fe200020f0eff */
[----:B------:R-:W-:Y:S01]  /*4930*/  STL.64 [R1+0x1a0], R8 ;  /* 0x0001a00801007387 */ /* 0x000fe20000100a00 */
[----:B------:R-:W-:Y:S01]  /*4940*/  LEA.HI.X.SX32 R17, R10, R27, 0x1, P0 ;  /* 0x0000001b0a117211 */ /* 0x000fe200000f0eff */
[----:B------:R-:W-:Y:S02]  /*4950*/  IMAD R10, R0, 0xd5, RZ ;  /* 0x000000d5000a7824 */ /* 0x000fe400078e02ff */
[----:B------:R-:W-:Y:S01]  /*4960*/  STL.64 [R1+0x188], R6 ;  /* 0x0001880601007387 */ /* 0x000fe20000100a00 */
[----:B------:R-:W-:-:S03]  /*4970*/  IADD3 R4, P3, R11, R26, RZ ;  /* 0x0000001a0b047210 */ /* 0x000fc60007f7e0ff */
[----:B------:R1:W-:Y:S01]  /*4980*/  STL.64 [R1+0x408], R14 ;  /* 0x0004080e01007387 */ /* 0x0003e20000100a00 */
[C---:B------:R-:W-:Y:S01]  /*4990*/  IMAD R11, R0.reuse, 0x374, RZ ;  /* 0x00000374000b7824 */ /* 0x040fe200078e02ff */
[----:B------:R-:W-:Y:S01]  /*49a0*/  LEA.HI.X.SX32 R21, R23, R27, 0x1, P1 ;  /* 0x0000001b17157211 */ /* 0x000fe200008f0eff */
[----:B------:R-:W-:Y:S01]  /*49b0*/  IMAD R24, R0, 0x1ba, RZ ;  /* 0x000001ba00187824 */ /* 0x000fe200078e02ff */
[----:B------:R-:W-:Y:S01]  /*49c0*/  STL.64 [R1+0x170], R16 ;  /* 0x0001701001007387 */ /* 0x000fe20000100a00 */
[----:B-1----:R-:W-:-:S04]  /*49d0*/  IADD3 R14, P4, R3, R26, RZ ;  /* 0x0000001a030e7210 */ /* 0x002fc80007f9e0ff */
[-C--:B------:R-:W-:Y:S01]  /*49e0*/  LEA.HI.X.SX32 R15, R10, R27.reuse, 0x1, P4 ;  /* 0x0000001b0a0f7211 */ /* 0x080fe200020f0eff */
[----:B------:R-:W-:Y:S01]  /*49f0*/  STL.64 [R1+0x158], R20 ;  /* 0x0001581401007387 */ /* 0x000fe20000100a00 */
[-C--:B------:R-:W-:Y:S01]  /*4a00*/  IADD3 R8, P5, R11, R26.reuse, RZ ;  /* 0x0000001a0b087210 */ /* 0x080fe20007fbe0ff */
[C---:B------:R-:W-:Y:S02]  /*4a10*/  IMAD R11, R0.reuse, 0x384, RZ ;  /* 0x00000384000b7824 */ /* 0x040fe400078e02ff */
[----:B------:R1:W-:Y:S01]  /*4a20*/  STL.64 [R1+0x3e8], R14 ;  /* 0x0003e80e01007387 */ /* 0x0003e20000100a00 */
[----:B------:R-:W-:Y:S01]  /*4a30*/  IMAD R23, R0, 0xdd, RZ ;  /* 0x000000dd00177824 */ /* 0x000fe200078e02ff */
[-C--:B------:R-:W-:Y:S02]  /*4a40*/  LEA.HI.X.SX32 R19, R3, R27.reuse, 0x1, P2 ;  /* 0x0000001b03137211 */ /* 0x080fe400010f0eff */
[-C--:B------:R-:W-:Y:S02]  /*4a50*/  LEA.HI.X.SX32 R5, R2, R27.reuse, 0x1, P3 ;  /* 0x0000001b02057211 */ /* 0x080fe400018f0eff */
[-C--:B------:R-:W-:Y:S01]  /*4a60*/  IADD3 R6, P6, R11, R26.reuse, RZ ;  /* 0x0000001a0b067210 */ /* 0x080fe20007fde0ff */
[----:B------:R-:W-:Y:S01]  /*4a70*/  IMAD R11, R0, 0x394, RZ ;  /* 0x00000394000b7824 */ /* 0x000fe200078e02ff */
[-C--:B-1----:R-:W-:Y:S01]  /*4a80*/  IADD3 R14, P4, R24, R26.reuse, RZ ;  /* 0x0000001a180e7210 */ /* 0x082fe20007f9e0ff */
[C---:B------:R-:W-:Y:S01]  /*4a90*/  IMAD R3, R0.reuse, 0x1ca, RZ ;  /* 0x000001ca00037824 */ /* 0x040fe200078e02ff */
[----:B------:R-:W-:Y:S02]  /*4aa0*/  STL.64 [R1+0x140], R18 ;  /* 0x0001401201007387 */ /* 0x000fe40000100a00 */
[----:B------:R-:W-:Y:S01]  /*4ab0*/  LEA.HI.X.SX32 R15, R23, R27, 0x1, P4 ;  /* 0x0000001b170f7211 */ /* 0x000fe200020f0eff */
[C---:B------:R-:W-:Y:S01]  /*4ac0*/  IMAD R7, R0.reuse, 0x1c2, RZ ;  /* 0x000001c200077824 */ /* 0x040fe200078e02ff */
[----:B------:R1:W-:Y:S01]  /*4ad0*/  STL.64 [R1+0x128], R4 ;  /* 0x0001280401007387 */ /* 0x0003e20000100a00 */
[----:B------:R-:W-:Y:S01]  /*4ae0*/  IADD3 R16, P0, R11, R26, RZ ;  /* 0x0000001a0b107210 */ /* 0x000fe20007f1e0ff */
[----:B------:R-:W-:-:S02]  /*4af0*/  IMAD R23, R0, 0xe5, RZ ;  /* 0x000000e500177824 */ /* 0x000fc400078e02ff */
[----:B------:R-:W-:Y:S01]  /*4b00*/  IMAD R11, R0, 0x3a4, RZ ;  /* 0x000003a4000b7824 */ /* 0x000fe200078e02ff */
[-C--:B------:R-:W-:Y:S02]  /*4b10*/  LEA.HI.X.SX32 R9, R24, R27.reuse, 0x1, P5 ;  /* 0x0000001b18097211 */ /* 0x080fe400028f0eff */
[----:B------:R-:W-:Y:S01]  /*4b20*/  LEA.HI.X.SX32 R7, R7, R27, 0x1, P6 ;  /* 0x0000001b07077211 */ /* 0x000fe200030f0eff */
[----:B-1----:R-:W2:Y:S04]  /*4b30*/  LDL.LU.64 R4, [R1+0x1d08] ;  /* 0x001d080001047983 */ /* 0x002ea80000300a00 */
[----:B------:R1:W-:Y:S01]  /*4b40*/  STL.64 [R1+0x3c8], R14 ;  /* 0x0003c80e01007387 */ /* 0x0003e20000100a00 */
[----:B------:R-:W-:Y:S01]  /*4b50*/  IADD3 R20, P1, R11, R26, RZ ;  /* 0x0000001a0b147210 */ /* 0x000fe20007f3e0ff */
[----:B------:R-:W-:-:S02]  /*4b60*/  IMAD R24, R0, 0x1da, RZ ;  /* 0x000001da00187824 */ /* 0x000fc400078e02ff */
[----:B------:R-:W-:Y:S01]  /*4b70*/  IMAD R11, R0, 0x3b4, RZ ;  /* 0x000003b4000b7824 */ /* 0x000fe200078e02ff */
[----:B------:R-:W-:Y:S01]  /*4b80*/  STL.64 [R1+0x110], R8 ;  /* 0x0001100801007387 */ /* 0x000fe20000100a00 */
[----:B-1----:R-:W-:-:S04]  /*4b90*/  IADD3 R14, P4, R3, R26, RZ ;  /* 0x0000001a030e7210 */ /* 0x002fc80007f9e0ff */
[-C--:B------:R-:W-:Y:S01]  /*4ba0*/  LEA.HI.X.SX32 R15, R23, R27.reuse, 0x1, P4 ;  /* 0x0000001b170f7211 */ /* 0x080fe200020f0eff */
[----:B------:R-:W-:Y:S01]  /*4bb0*/  STL.64 [R1+0xf8], R6 ;  /* 0x0000f80601007387 */ /* 0x000fe20000100a00 */
[----:B------:R-:W-:Y:S01]  /*4bc0*/  IMAD R23, R0, 0xed, RZ ;  /* 0x000000ed00177824 */ /* 0x000fe200078e02ff */
[----:B------:R-:W-:Y:S02]  /*4bd0*/  IADD3 R18, P2, R11, R26, RZ ;  /* 0x0000001a0b127210 */ /* 0x000fe40007f5e0ff */
[----:B------:R1:W-:Y:S01]  /*4be0*/  STL.64 [R1+0x3a0], R14 ;  /* 0x0003a00e01007387 */ /* 0x0003e20000100a00 */
[-C--:B------:R-:W-:Y:S02]  /*4bf0*/  LEA.HI.X.SX32 R17, R3, R27.reuse, 0x1, P0 ;  /* 0x0000001b03117211 */ /* 0x080fe400000f0eff */
[-C--:B------:R-:W-:Y:S02]  /*4c00*/  LEA.HI.X.SX32 R21, R28, R27.reuse, 0x1, P1 ;  /* 0x0000001b1c157211 */ /* 0x080fe400008f0eff */
[----:B------:R-:W-:-:S02]  /*4c10*/  LEA.HI.X.SX32 R19, R24, R27, 0x1, P2 ;  /* 0x0000001b18137211 */ /* 0x000fc400010f0eff */
[----:B-1----:R-:W-:Y:S01]  /*4c20*/  IADD3 R14, P4, R24, R26, RZ ;  /* 0x0000001a180e7210 */ /* 0x002fe20007f9e0ff */
[----:B------:R-:W-:Y:S03]  /*4c30*/  STL.64 [R1+0xe0], R16 ;  /* 0x0000e01001007387 */ /* 0x000fe60000100a00 */
[----:B------:R-:W-:Y:S01]  /*4c40*/  LEA.HI.X.SX32 R15, R23, R27, 0x1, P4 ;  /* 0x0000001b170f7211 */ /* 0x000fe200020f0eff */
[----:B------:R-:W-:Y:S04]  /*4c50*/  STL.64 [R1+0xc8], R20 ;  /* 0x0000c81401007387 */ /* 0x000fe80000100a00 */
[----:B------:R-:W-:Y:S04]  /*4c60*/  STL.64 [R1+0x380], R14 ;  /* 0x0003800e01007387 */ /* 0x000fe80000100a00 */
[----:B------:R1:W-:Y:S04]  /*4c70*/  STL.64 [R1+0xb0], R18 ;  /* 0x0000b01201007387 */ /* 0x0003e80000100a00 */
[----:B-1----:R0:W3:Y:S01]  /*4c80*/  LDL.LU R19, [R1+0x1d00] ;  /* 0x001d000001137983 */ /* 0x0020e20000300800 */
[----:B------:R-:W-:-:S04]  /*4c90*/  IMAD.MOV.U32 R28, RZ, RZ, c[0x0][0x198] ;  /* 0x00006600ff1c7624 */ /* 0x000fc800078e00ff */
[----:B------:R-:W-:-:S05]  /*4ca0*/  IMAD R28, R28, 0x206, RZ ;  /* 0x000002061c1c7824 */ /* 0x000fca00078e02ff */
[----:B------:R-:W-:-:S05]  /*4cb0*/  IADD3 R18, P2, R28, R26, RZ ;  /* 0x0000001a1c127210 */ /* 0x000fca0007f5e0ff */
[----:B------:R3:W-:Y:S01]  /*4cc0*/  STL [R1+0x8f8], R18 ;  /* 0x0008f81201007387 */ /* 0x0007e20000100800 */
[C---:B------:R-:W-:Y:S02]  /*4cd0*/  IMAD R2, R0.reuse, 0x3d4, RZ ;  /* 0x000003d400027824 */ /* 0x040fe400078e02ff */
[----:B------:R-:W-:-:S03]  /*4ce0*/  IMAD R11, R0, 0x3c4, RZ ;  /* 0x000003c4000b7824 */ /* 0x000fc600078e02ff */
[-C--:B------:R-:W-:Y:S01]  /*4cf0*/  IADD3 R8, P5, R2, R26.reuse, RZ ;  /* 0x0000001a02087210 */ /* 0x080fe20007fbe0ff */
[C---:B------:R-:W-:Y:S01]  /*4d00*/  IMAD R2, R0.reuse, 0x3e4, RZ ;  /* 0x000003e400027824 */ /* 0x040fe200078e02ff */
[-C--:B------:R-:W-:Y:S01]  /*4d10*/  IADD3 R10, P3, R11, R26.reuse, RZ ;  /* 0x0000001a0b0a7210 */ /* 0x080fe20007f7e0ff */
[----:B------:R-:W-:Y:S01]  /*4d20*/  IMAD R17, R0, 0x1ea, RZ ;  /* 0x000001ea00117824 */ /* 0x000fe200078e02ff */
[----:B------:R-:W-:Y:S02]  /*4d30*/  MOV R28, c[0x0][0x198] ;  /* 0x00006600001c7a02 */ /* 0x000fe40000000f00 */
[-C--:B------:R-:W-:Y:S02]  /*4d40*/  IADD3 R6, P6, R2, R26.reuse, RZ ;  /* 0x0000001a02067210 */ /* 0x080fe40007fde0ff */
[-C--:B------:R-:W-:Y:S01]  /*4d50*/  LEA.HI.X.SX32 R11, R29, R27.reuse, 0x1, P3 ;  /* 0x0000001b1d0b7211 */ /* 0x080fe200018f0eff */
[----:B------:R-:W-:Y:S01]  /*4d60*/  IMAD.MOV.U32 R29, RZ, RZ, c[0x0][0x198] ;  /* 0x00006600ff1d7624 */ /* 0x000fe200078e00ff */
[----:B------:R-:W-:Y:S01]  /*4d70*/  MOV R24, c[0x0][0x198] ;  /* 0x0000660000187a02 */ /* 0x000fe20000000f00 */
[----:B------:R-:W-:Y:S01]  /*4d80*/  IMAD R28, R28, 0x208, RZ ;  /* 0x000002081c1c7824 */ /* 0x000fe200078e02ff */
[-C--:B------:R-:W-:Y:S01]  /*4d90*/  LEA.HI.X.SX32 R7, R25, R27.reuse, 0x1, P6 ;  /* 0x0000001b19077211 */ /* 0x080fe200030f0eff */
[----:B------:R-:W-:Y:S01]  /*4da0*/  IMAD R29, R29, 0xf5, RZ ;  /* 0x000000f51d1d7824 */ /* 0x000fe200078e02ff */
[----:B------:R-:W-:Y:S01]  /*4db0*/  MOV R25, c[0x0][0x198] ;  /* 0x0000660000197a02 */ /* 0x000fe20000000f00 */
[----:B------:R-:W-:Y:S01]  /*4dc0*/  IMAD R24, R24, 0x1fa, RZ ;  /* 0x000001fa18187824 */ /* 0x000fe200078e02ff */
[----:B------:R-:W-:Y:S01]  /*4dd0*/  IADD3 R14, P4, R17, R26, RZ ;  /* 0x0000001a110e7210 */ /* 0x000fe20007f9e0ff */
[----:B---3--:R-:W3:Y:S03]  /*4de0*/  LDL.LU.64 R18, [R1+0x1cf8] ;  /* 0x001cf80001127983 */ /* 0x008ee60000300a00 */
[-C--:B------:R-:W-:Y:S01]  /*4df0*/  LEA.HI.X.SX32 R15, R29, R27.reuse, 0x1, P4 ;  /* 0x0000001b1d0f7211 */ /* 0x080fe200020f0eff */
[----:B------:R-:W-:Y:S01]  /*4e00*/  IMAD.MOV.U32 R23, RZ, RZ, c[0x0][0x198] ;  /* 0x00006600ff177624 */ /* 0x000fe200078e00ff */
[----:B------:R1:W-:Y:S01]  /*4e10*/  STL.64 [R1+0x1920], R10 ;  /* 0x0019200a01007387 */ /* 0x0003e20000100a00 */
[----:B------:R-:W-:Y:S01]  /*4e20*/  IMAD R25, R25, 0xfd, RZ ;  /* 0x000000fd19197824 */ /* 0x000fe200078e02ff */
[----:B------:R-:W-:Y:S01]  /*4e30*/  LEA.HI.X.SX32 R9, R17, R27, 0x1, P5 ;  /* 0x0000001b11097211 */ /* 0x000fe200028f0eff */
[----:B------:R-:W-:-:S02]  /*4e40*/  IMAD R23, R23, 0x20a, RZ ;  /* 0x0000020a17177824 */ /* 0x000fc400078e02ff */
[----:B------:R-:W-:Y:S01]  /*4e50*/  IMAD R2, R0, 0x3f4, RZ ;  /* 0x000003f400027824 */ /* 0x000fe200078e02ff */
[-C--:B-1----:R-:W-:Y:S02]  /*4e60*/  IADD3 R10, P3, R28, R26.reuse, RZ ;  /* 0x0000001a1c0a7210 */ /* 0x082fe40007f7e0ff */
[-C--:B------:R-:W-:Y:S01]  /*4e70*/  IADD3 R28, P4, R24, R26.reuse, RZ ;  /* 0x0000001a181c7210 */ /* 0x080fe20007f9e0ff */
[----:B------:R-:W-:Y:S02]  /*4e80*/  IMAD.MOV.U32 R17, RZ, RZ, c[0x0][0x198] ;  /* 0x00006600ff117624 */ /* 0x000fe400078e00ff */
[----:B------:R-:W-:Y:S01]  /*4e90*/  STL [R1+0x8f0], R10 ;  /* 0x0008f00a01007387 */ /* 0x000fe20000100800 */
[----:B------:R-:W-:Y:S01]  /*4ea0*/  LEA.HI.X.SX32 R29, R25, R27, 0x1, P4 ;  /* 0x0000001b191d7211 */ /* 0x000fe200020f0eff */
[----:B------:R-:W-:Y:S02]  /*4eb0*/  IMAD.MOV.U32 R25, RZ, RZ, c[0x0][0x198] ;  /* 0x00006600ff197624 */ /* 0x000fe400078e00ff */
[----:B------:R-:W-:Y:S01]  /*4ec0*/  STL.64 [R1+0x8], R14 ;  /* 0x0000080e01007387 */ /* 0x000fe20000100a00 */
[----:B------:R-:W-:Y:S01]  /*4ed0*/  IADD3 R2, P0, R2, R26, RZ ;  /* 0x0000001a02027210 */ /* 0x000fe20007f1e0ff */
[----:B------:R-:W-:-:S02]  /*4ee0*/  IMAD R17, R17, 0x104, RZ ;  /* 0x0000010411117824 */ /* 0x000fc400078e02ff */
[----:B------:R1:W-:Y:S01]  /*4ef0*/  STL.64 [R1+0x1928], R8 ;  /* 0x0019280801007387 */ /* 0x0003e20000100a00 */
[----:B------:R-:W-:Y:S01]  /*4f00*/  IMAD R25, R25, 0x114, RZ ;  /* 0x0000011419197824 */ /* 0x000fe200078e02ff */
[----:B------:R-:W-:Y:S02]  /*4f10*/  LEA.HI.X.SX32 R3, R24, R27, 0x1, P0 ;  /* 0x0000001b18037211 */ /* 0x000fe400000f0eff */
[----:B------:R-:W-:Y:S01]  /*4f20*/  STL.64 [R1+0x1930], R6 ;  /* 0x0019300601007387 */ /* 0x000fe20000100a00 */
[-C--:B-1----:R-:W-:Y:S02]  /*4f30*/  IADD3 R8, P5, R23, R26.reuse, RZ ;  /* 0x0000001a17087210 */ /* 0x082fe40007fbe0ff */
[-C--:B------:R-:W-:Y:S01]  /*4f40*/  IADD3 R14, P6, R17, R26.reuse, RZ ;  /* 0x0000001a110e7210 */ /* 0x080fe20007fde0ff */
[----:B------:R-:W-:Y:S02]  /*4f50*/  IMAD.MOV.U32 R17, RZ, RZ, c[0x0][0x198] ;  /* 0x00006600ff117624 */ /* 0x000fe400078e00ff */
[----:B------:R1:W-:Y:S01]  /*4f60*/  STL [R1+0x8e8], R8 ;  /* 0x0008e80801007387 */ /* 0x0003e20000100800 */
[----:B------:R-:W-:Y:S01]  /*4f70*/  MOV R23, c[0x0][0x198] ;  /* 0x0000660000177a02 */ /* 0x000fe20000000f00 */
[----:B------:R-:W-:Y:S01]  /*4f80*/  IMAD R17, R17, 0x82, RZ ;  /* 0x0000008211117824 */ /* 0x000fe200078e02ff */
[----:B-1----:R-:W-:-:S02]  /*4f90*/  IADD3 R8, P0, R25, R26, RZ ;  /* 0x0000001a19087210 */ /* 0x002fc40007f1e0ff */
[----:B------:R-:W-:-:S05]  /*4fa0*/  MOV R25, c[0x0][0x198] ;  /* 0x0000660000197a02 */ /* 0x000fca0000000f00 */
[----:B------:R-:W-:Y:S01]  /*4fb0*/  IMAD R25, R25, 0x124, RZ ;  /* 0x0000012419197824 */ /* 0x000fe200078e02ff */
[----:B------:R-:W-:Y:S01]  /*4fc0*/  LEA.HI.X.SX32 R15, R17, R27, 0x1, P6 ;  /* 0x0000001b110f7211 */ /* 0x000fe200030f0eff */
[----:B------:R-:W-:-:S03]  /*4fd0*/  IMAD R23, R23, 0x8a, RZ ;  /* 0x0000008a17177824 */ /* 0x000fc600078e02ff */
[----:B------:R-:W-:Y:S02]  /*4fe0*/  IADD3 R6, P6, R25, R26, RZ ;  /* 0x0000001a19067210 */ /* 0x000fe40007fde0ff */
[----:B------:R-:W-:Y:S01]  /*4ff0*/  MOV R25, c[0x0][0x198] ;  /* 0x0000660000197a02 */ /* 0x000fe20000000f00 */
[----:B------:R-:W-:Y:S01]  /*5000*/  STL.64 [R1+0x18c0], R28 ;  /* 0x0018c01c01007387 */ /* 0x000fe20000100a00 */
[----:B------:R-:W-:Y:S01]  /*5010*/  LEA.HI.X.SX32 R9, R23, R27, 0x1, P0 ;  /* 0x0000001b17097211 */ /* 0x000fe200000f0eff */
[----:B------:R-:W-:Y:S01]  /*5020*/  IMAD.MOV.U32 R17, RZ, RZ, c[0x0][0x198] ;  /* 0x00006600ff117624 */ /* 0x000fe200078e00ff */
[----:B------:R-:W-:Y:S01]  /*5030*/  MOV R24, c[0x0][0x198] ;  /* 0x0000660000187a02 */ /* 0x000fe20000000f00 */
[----:B------:R-:W-:Y:S01]  /*5040*/  IMAD R25, R25, 0x134, RZ ;  /* 0x0000013419197824 */ /* 0x000fe200078e02ff */
[----:B------:R1:W-:Y:S01]  /*5050*/  STL.64 [R1+0x1938], R2 ;  /* 0x0019380201007387 */ /* 0x0003e20000100a00 */
[----:B------:R-:W-:-:S03]  /*5060*/  IMAD R17, R17, 0x45, RZ ;  /* 0x0000004511117824 */ /* 0x000fc600078e02ff */
[----:B------:R-:W-:Y:S01]  /*5070*/  STL [R1+0x1cf0], R3 ;  /* 0x001cf00301007387 */ /* 0x000fe20000100800 */
[----:B------:R-:W-:-:S03]  /*5080*/  IADD3 R10, P4, R23, R26, RZ ;  /* 0x0000001a170a7210 */ /* 0x000fc60007f9e0ff */
[----:B------:R-:W-:Y:S01]  /*5090*/  STL.64 [R1+0x80], R14 ;  /* 0x0000800e01007387 */ /* 0x000fe20000100a00 */
[----:B------:R-:W-:-:S03]  /*50a0*/  IMAD R24, R24, 0x9a, RZ ;  /* 0x0000009a18187824 */ /* 0x000fc600078e02ff */
[----:B------:R4:W-:Y:S01]  /*50b0*/  STL.64 [R1+0x78], R8 ;  /* 0x0000780801007387 */ /* 0x0009e20000100a00 */
[-C--:B------:R-:W-:Y:S01]  /*50c0*/  LEA.HI.X.SX32 R11, R17, R27.reuse, 0x1, P4 ;  /* 0x0000001b110b7211 */ /* 0x080fe200020f0eff */
[----:B------:R-:W-:Y:S01]  /*50d0*/  IMAD.MOV.U32 R23, RZ, RZ, c[0x0][0x198] ;  /* 0x00006600ff177624 */ /* 0x000fe200078e00ff */
[CC--:B-1----:R-:W-:Y:S02]  /*50e0*/  IADD3 R2, P4, R24.reuse, R26.reuse, RZ ;  /* 0x0000001a18027210 */ /* 0x0c2fe40007f9e0ff */
[----:B----4-:R-:W-:Y:S02]  /*50f0*/  IADD3 R8, P0, R25, R26, RZ ;  /* 0x0000001a19087210 */ /* 0x010fe40007f1e0ff */
[----:B------:R-:W-:Y:S01]  /*5100*/  MOV R25, c[0x0][0x198] ;  /* 0x0000660000197a02 */ /* 0x000fe20000000f00 */
[----:B------:R-:W-:Y:S01]  /*5110*/  STL.64 [R1+0xa0], R10 ;  /* 0x0000a00a01007387 */ /* 0x000fe20000100a00 */
[----:B------:R-:W-:-:S03]  /*5120*/  LEA.HI.X.SX32 R9, R24, R27, 0x1, P0 ;  /* 0x0000001b18097211 */ /* 0x000fc600000f0eff */
[----:B------:R-:W-:Y:S01]  /*5130*/  IMAD R25, R25, 0x144, RZ ;  /* 0x0000014419197824 */ /* 0x000fe200078e02ff */
[----:B------:R-:W-:Y:S01]  /*5140*/  MOV R24, c[0x0][0x198] ;  /* 0x0000660000187a02 */ /* 0x000fe20000000f00 */
[----:B------:R-:W-:-:S04]  /*5150*/  IMAD R23, R23, 0xaa, RZ ;  /* 0x000000aa17177824 */ /* 0x000fc800078e02ff */
[----:B------:R-:W-:Y:S01]  /*5160*/  IMAD R24, R24, 0x55, RZ ;  /* 0x0000005518187824 */ /* 0x000fe200078e02ff */
[----:B------:R-:W-:-:S05]  /*5170*/  MOV R16, c[0x0][0x198] ;  /* 0x0000660000107a02 */ /* 0x000fca0000000f00 */
[----:B------:R-:W-:Y:S01]  /*5180*/  IMAD R16, R16, 0x1d4, RZ ;  /* 0x000001d410107824 */ /* 0x000fe200078e02ff */
[----:B------:R-:W-:Y:S01]  /*5190*/  LEA R20, P1, R0, R26, 0x3 ;  /* 0x0000001a00147211 */ /* 0x000fe200078218ff */
[----:B------:R-:W-:-:S04]  /*51a0*/  IMAD.MOV.U32 R15, RZ, RZ, c[0x0][0x198] ;  /* 0x00006600ff0f7624 */ /* 0x000fc800078e00ff */
[----:B------:R-:W-:Y:S02]  /*51b0*/  IMAD R15, R15, 0x96, RZ ;  /* 0x000000960f0f7824 */ /* 0x000fe400078e02ff */
[----:B------:R-:W-:-:S04]  /*51c0*/  IMAD.MOV.U32 R14, RZ, RZ, c[0x0][0x198] ;  /* 0x00006600ff0e7624 */ /* 0x000fc800078e00ff */
[----:B------:R-:W-:Y:S02]  /*51d0*/  IMAD R14, R14, 0xae, RZ ;  /* 0x000000ae0e0e7824 */ /* 0x000fe400078e02ff */
[----:B------:R-:W-:Y:S01]  /*51e0*/  IMAD R0, R0, 0xbe, RZ ;  /* 0x000000be00007824 */ /* 0x000fe200078e02ff */
[----:B------:R-:W-:-:S05]  /*51f0*/  MOV R17, c[0x0][0x198] ;  /* 0x0000660000117a02 */ /* 0x000fca0000000f00 */
[----:B------:R-:W-:Y:S01]  /*5200*/  IMAD R17, R17, 0xce, RZ ;  /* 0x000000ce11117824 */ /* 0x000fe200078e02ff */
[----:B---3--:R-:W-:Y:S01]  /*5210*/  LEA.HI.X.SX32 R7, R19, R27, 0x1, P6 ;  /* 0x0000001b13077211 */ /* 0x008fe200030f0eff */
[----:B------:R-:W-:-:S04]  /*5220*/  IMAD.MOV.U32 R19, RZ, RZ, c[0x0][0x198] ;  /* 0x00006600ff137624 */ /* 0x000fc800078e00ff */
[----:B------:R-:W-:Y:S01]  /*5230*/  IMAD R19, R19, 0x4d, RZ ;  /* 0x0000004d13137824 */ /* 0x000fe200078e02ff */
[----:B------:R1:W-:Y:S04]  /*5240*/  STL.64 [R1+0x70], R6 ;  /* 0x0000700601007387 */ /* 0x0003e80000100a00 */
[-C--:B------:R-:W-:Y:S01]  /*5250*/  LEA.HI.X.SX32 R3, R19, R27.reuse, 0x1, P4 ;  /* 0x0000001b13037211 */ /* 0x080fe200020f0eff */
[----:B------:R-:W-:Y:S01]  /*5260*/  IMAD.MOV.U32 R19, RZ, RZ, c[0x0][0x198] ;  /* 0x00006600ff137624 */ /* 0x000fe200078e00ff */
[----:B-1----:R-:W-:Y:S02]  /*5270*/  IADD3 R6, P6, R25, R26, RZ ;  /* 0x0000001a19067210 */ /* 0x002fe40007fde0ff */
[----:B------:R-:W-:Y:S01]  /*5280*/  MOV R25, c[0x0][0x198] ;  /* 0x0000660000197a02 */ /* 0x000fe20000000f00 */
[----:B------:R1:W-:Y:S04]  /*5290*/  STL.64 [R1+0x98], R2 ;  /* 0x0000980201007387 */ /* 0x0003e80000100a00 */
[----:B------:R-:W-:Y:S01]  /*52a0*/  IMAD R25, R25, 0x154, RZ ;  /* 0x0000015419197824 */ /* 0x000fe200078e02ff */
[----:B------:R3:W-:Y:S01]  /*52b0*/  STL.64 [R1+0x68], R8 ;  /* 0x0000680801007387 */ /* 0x0007e20000100a00 */
[----:B------:R-:W-:Y:S01]  /*52c0*/  IMAD R19, R19, 0x164, RZ ;  /* 0x0000016413137824 */ /* 0x000fe200078e02ff */
[----:B------:R-:W-:-:S02]  /*52d0*/  LEA.HI.X.SX32 R7, R18, R27, 0x1, P6 ;  /* 0x0000001b12077211 */ /* 0x000fc400030f0eff */
[----:B-1----:R-:W-:-:S04]  /*52e0*/  IADD3 R2, P4, R23, R26, RZ ;  /* 0x0000001a17027210 */ /* 0x002fc80007f9e0ff */
[-C--:B------:R-:W-:Y:S02]  /*52f0*/  LEA.HI.X.SX32 R3, R24, R27.reuse, 0x1, P4 ;  /* 0x0000001b18037211 */ /* 0x080fe400020f0eff */
[-C--:B---3--:R-:W-:Y:S01]  /*5300*/  IADD3 R8, P0, R25, R26.reuse, RZ ;  /* 0x0000001a19087210 */ /* 0x088fe20007f1e0ff */
[----:B------:R-:W-:Y:S01]  /*5310*/  IMAD.MOV.U32 R25, RZ, RZ, c[0x0][0x198] ;  /* 0x00006600ff197624 */ /* 0x000fe200078e00ff */
[----:B------:R-:W-:Y:S01]  /*5320*/  MOV R24, c[0x0][0x198] ;  /* 0x0000660000187a02 */ /* 0x000fe20000000f00 */
[----:B------:R-:W-:Y:S01]  /*5330*/  STL.64 [R1+0x90], R2 ;  /* 0x0000900201007387 */ /* 0x000fe20000100a00 */
[----:B------:R-:W-:Y:S01]  /*5340*/  IADD3 R10, P6, R19, R26, RZ ;  /* 0x0000001a130a7210 */ /* 0x000fe20007fde0ff */
[----:B------:R-:W-:Y:S01]  /*5350*/  IMAD R25, R25, 0xba, RZ ;  /* 0x000000ba19197824 */ /* 0x000fe200078e02ff */
[-C--:B------:R-:W-:Y:S01]  /*5360*/  LEA.HI.X.SX32 R9, R23, R27.reuse, 0x1, P0 ;  /* 0x0000001b17097211 */ /* 0x080fe200000f0eff */
[----:B------:R1:W-:Y:S01]  /*5370*/  STL.64 [R1+0x60], R6 ;  /* 0x0000600601007387 */ /* 0x0003e20000100a00 */
[----:B------:R-:W-:Y:S01]  /*5380*/  IMAD.MOV.U32 R23, RZ, RZ, c[0x0][0x198] ;  /* 0x00006600ff177624 */ /* 0x000fe200078e00ff */
[----:B------:R-:W-:Y:S01]  /*5390*/  LEA.HI.X.SX32 R11, R13, R27, 0x1, P6 ;  /* 0x0000001b0d0b7211 */ /* 0x000fe200030f0eff */
[----:B------:R-:W-:-:S02]  /*53a0*/  IMAD R24, R24, 0x174, RZ ;  /* 0x0000017418187824 */ /* 0x000fc400078e02ff */
[----:B------:R-:W-:Y:S02]  /*53b0*/  IMAD R23, R23, 0x5d, RZ ;  /* 0x0000005d17177824 */ /* 0x000fe400078e02ff */
[----:B-1----:R-:W-:Y:S01]  /*53c0*/  IMAD.MOV.U32 R6, RZ, RZ, c[0x0][0x198] ;  /* 0x00006600ff067624 */ /* 0x002fe200078e00ff */
[----:B------:R-:W-:-:S03]  /*53d0*/  IADD3 R2, P4, R25, R26, RZ ;  /* 0x0000001a19027210 */ /* 0x000fc60007f9e0ff */
[----:B------:R-:W-:Y:S01]  /*53e0*/  IMAD R6, R6, 0x184, RZ ;  /* 0x0000018406067824 */ /* 0x000fe200078e02ff */
[----:B------:R1:W-:Y:S01]  /*53f0*/  STL.64 [R1+0x58], R8 ;  /* 0x0000580801007387 */ /* 0x0003e20000100a00 */
[----:B------:R-:W-:Y:S02]  /*5400*/  MOV R13, c[0x0][0x198] ;  /* 0x00006600000d7a02 */ /* 0x000fe40000000f00 */
[----:B------:R-:W-:Y:S01]  /*5410*/  LEA.HI.X.SX32 R3, R23, R27, 0x1, P4 ;  /* 0x0000001b17037211 */ /* 0x000fe200020f0eff */
[----:B------:R3:W-:Y:S01]  /*5420*/  STL.64 [R1+0x50], R10 ;  /* 0x0000500a01007387 */ /* 0x0007e20000100a00 */
[----:B------:R-:W-:Y:S01]  /*5430*/  IMAD.MOV.U32 R23, RZ, RZ, c[0x0][0x198] ;  /* 0x00006600ff177624 */ /* 0x000fe200078e00ff */
[-C--:B-1----:R-:W-:Y:S02]  /*5440*/  IADD3 R8, P0, R24, R26.reuse, RZ ;  /* 0x0000001a18087210 */ /* 0x082fe40007f1e0ff */
[----:B------:R-:W-:Y:S02]  /*5450*/  MOV R24, c[0x0][0x198] ;  /* 0x0000660000187a02 */ /* 0x000fe40000000f00 */
[----:B---3--:R-:W-:-:S02]  /*5460*/  IADD3 R10, P6, R6, R26, RZ ;  /* 0x0000001a060a7210 */ /* 0x008fc40007fde0ff */
[-C--:B------:R-:W-:Y:S01]  /*5470*/  LEA.HI.X.SX32 R9, R25, R27.reuse, 0x1, P0 ;  /* 0x0000001b19097211 */ /* 0x080fe200000f0eff */
[----:B------:R-:W-:Y:S01]  /*5480*/  IMAD R24, R24, 0xca, RZ ;  /* 0x000000ca18187824 */ /* 0x000fe200078e02ff */
[----:B------:R-:W-:Y:S01]  /*5490*/  MOV R25, c[0x0][0x198] ;  /* 0x0000660000197a02 */ /* 0x000fe20000000f00 */
[----:B------:R-:W-:Y:S01]  /*54a0*/  IMAD R13, R13, 0x194, RZ ;  /* 0x000001940d0d7824 */ /* 0x000fe200078e02ff */
[----:B------:R-:W-:Y:S01]  /*54b0*/  LEA.HI.X.SX32 R11, R22, R27, 0x1, P6 ;  /* 0x0000001b160b7211 */ /* 0x000fe200030f0eff */
[----:B------:R-:W-:Y:S01]  /*54c0*/  IMAD R23, R23, 0x1a4, RZ ;  /* 0x000001a417177824 */ /* 0x000fe200078e02ff */
[----:B------:R1:W-:Y:S01]  /*54d0*/  STL.64 [R1+0x88], R2 ;  /* 0x0000880201007387 */ /* 0x0003e20000100a00 */
[----:B------:R-:W-:-:S03]  /*54e0*/  IMAD R25, R25, 0x65, RZ ;  /* 0x0000006519197824 */ /* 0x000fc600078e02ff */
[----:B------:R3:W-:Y:S04]  /*54f0*/  STL.64 [R1+0x48], R8 ;  /* 0x0000480801007387 */ /* 0x0007e80000100a00 */
[----:B------:R4:W-:Y:S01]  /*5500*/  STL.64 [R1+0x40], R10 ;  /* 0x0000400a01007387 */ /* 0x0009e20000100a00 */
[-C--:B-1----:R-:W-:Y:S02]  /*5510*/  IADD3 R2, P4, R24, R26.reuse, RZ ;  /* 0x0000001a18027210 */ /* 0x082fe40007f9e0ff */
[-C--:B---3--:R-:W-:Y:S01]  /*5520*/  IADD3 R8, P0, R13, R26.reuse, RZ ;  /* 0x0000001a0d087210 */ /* 0x088fe20007f1e0ff */
[----:B------:R-:W-:Y:S01]  /*5530*/  IMAD.MOV.U32 R13, RZ, RZ, c[0x0][0x198] ;  /* 0x00006600ff0d7624 */ /* 0x000fe200078e00ff */
[----:B----4-:R-:W-:-:S03]  /*5540*/  IADD3 R10, P6, R23, R26, RZ ;  /* 0x0000001a170a7210 */ /* 0x010fc60007fde0ff */
[----:B------:R-:W-:Y:S01]  /*5550*/  IMAD R13, R13, 0xda, RZ ;  /* 0x000000da0d0d7824 */ /* 0x000fe200078e02ff */
[-C--:B------:R-:W-:Y:S02]  /*5560*/  LEA.HI.X.SX32 R3, R25, R27.reuse, 0x1, P4 ;  /* 0x0000001b19037211 */ /* 0x080fe400020f0eff */
[-C--:B--2---:R-:W-:Y:S01]  /*5570*/  LEA.HI.X.SX32 R11, R5, R27.reuse, 0x1, P6 ;  /* 0x0000001b050b7211 */ /* 0x084fe200030f0eff */
[----:B------:R-:W-:Y:S01]  /*5580*/  IMAD.MOV.U32 R5, RZ, RZ, c[0x0][0x198] ;  /* 0x00006600ff057624 */ /* 0x000fe200078e00ff */
[----:B------:R-:W-:Y:S01]  /*5590*/  MOV R25, c[0x0][0x198] ;  /* 0x0000660000197a02 */ /* 0x000fe20000000f00 */
[----:B------:R1:W-:Y:S01]  /*55a0*/  STL.64 [R1+0x5d0], R2 ;  /* 0x0005d00201007387 */ /* 0x0003e20000100a00 */
[----:B------:R-:W-:Y:S02]  /*55b0*/  IMAD.MOV.U32 R18, RZ, RZ, c[0x0][0x198] ;  /* 0x00006600ff127624 */ /* 0x000fe400078e00ff */
[----:B------:R-:W-:Y:S01]  /*55c0*/  IMAD R5, R5, 0x6d, RZ ;  /* 0x0000006d05057824 */ /* 0x000fe200078e02ff */
[-C--:B------:R-:W-:Y:S01]  /*55d0*/  LEA.HI.X.SX32 R9, R24, R27.reuse, 0x1, P0 ;  /* 0x0000001b18097211 */ /* 0x080fe200000f0eff */
[----:B------:R-:W-:Y:S01]  /*55e0*/  IMAD R25, R25, 0x1b4, RZ ;  /* 0x000001b419197824 */ /* 0x000fe200078e02ff */
[----:B------:R-:W-:Y:S01]  /*55f0*/  MOV R24, c[0x0][0x198] ;  /* 0x0000660000187a02 */ /* 0x000fe20000000f00 */
[----:B------:R-:W-:Y:S01]  /*5600*/  IMAD R18, R18, 0x1c4, RZ ;  /* 0x000001c412127824 */ /* 0x000fe200078e02ff */
[----:B-1----:R-:W-:Y:S01]  /*5610*/  IADD3 R2, P4, R13, R26, RZ ;  /* 0x0000001a0d027210 */ /* 0x002fe20007f9e0ff */
[----:B------:R1:W-:Y:S03]  /*5620*/  STL.64 [R1+0x38], R8 ;  /* 0x0000380801007387 */ /* 0x0003e60000100a00 */
[----:B------:R-:W-:Y:S01]  /*5630*/  LEA.HI.X.SX32 R3, R5, R27, 0x1, P4 ;  /* 0x0000001b05037211 */ /* 0x000fe200020f0eff */
[----:B------:R-:W-:Y:S01]  /*5640*/  IMAD.MOV.U32 R5, RZ, RZ, c[0x0][0x198] ;  /* 0x00006600ff057624 */ /* 0x000fe200078e00ff */
[----:B------:R2:W-:Y:S01]  /*5650*/  STL.64 [R1+0x30], R10 ;  /* 0x0000300a01007387 */ /* 0x0005e20000100a00 */
[----:B------:R-:W-:-:S02]  /*5660*/  IMAD R24, R24, 0xea, RZ ;  /* 0x000000ea18187824 */ /* 0x000fc400078e02ff */
[----:B------:R-:W-:Y:S02]  /*5670*/  IMAD R5, R5, 0x1e4, RZ ;  /* 0x000001e405057824 */ /* 0x000fe400078e02ff */
[----:B------:R-:W-:Y:S01]  /*5680*/  IMAD.MOV.U32 R23, RZ, RZ, c[0x0][0x198] ;  /* 0x00006600ff177624 */ /* 0x000fe200078e00ff */
[-C--:B-1----:R-:W-:Y:S02]  /*5690*/  IADD3 R8, P0, R25, R26.reuse, RZ ;  /* 0x0000001a19087210 */ /* 0x082fe40007f1e0ff */
[-C--:B--2---:R-:W-:Y:S01]  /*56a0*/  IADD3 R10, P6, R18, R26.reuse, RZ ;  /* 0x0000001a120a7210 */ /* 0x084fe20007fde0ff */
[----:B------:R1:W-:Y:S01]  /*56b0*/  STL.64 [R1+0x5a0], R2 ;  /* 0x0005a00201007387 */ /* 0x0003e20000100a00 */
[-C--:B------:R-:W-:Y:S01]  /*56c0*/  LEA.HI.X.SX32 R9, R13, R27.reuse, 0x1, P0 ;  /* 0x0000001b0d097211 */ /* 0x080fe200000f0eff */
[----:B------:R-:W-:Y:S01]  /*56d0*/  IMAD R23, R23, 0x75, RZ ;  /* 0x0000007517177824 */ /* 0x000fe200078e02ff */
[----:B------:R-:W-:Y:S02]  /*56e0*/  LEA.HI.X.SX32 R11, R4, R27, 0x1, P6 ;  /* 0x0000001b040b7211 */ /* 0x000fe400030f0eff */
[----:B------:R-:W-:-:S02]  /*56f0*/  IADD3 R4, P6, R5, R26, RZ ;  /* 0x0000001a05047210 */ /* 0x000fc40007fde0ff */
[----:B------:R-:W-:Y:S01]  /*5700*/  MOV R25, c[0x0][0x198] ;  /* 0x0000660000197a02 */ /* 0x000fe20000000f00 */
[----:B------:R2:W-:Y:S01]  /*5710*/  STL.64 [R1+0x28], R8 ;  /* 0x0000280801007387 */ /* 0x0005e20000100a00 */
[-C--:B------:R-:W-:Y:S02]  /*5720*/  LEA.HI.X.SX32 R5, R12, R27.reuse, 0x1, P6 ;  /* 0x0000001b0c057211 */ /* 0x080fe400030f0eff */
[-C--:B-1----:R-:W-:Y:S01]  /*5730*/  IADD3 R2, P4, R24, R26.reuse, RZ ;  /* 0x0000001a18027210 */ /* 0x082fe20007f9e0ff */
[----:B------:R-:W-:Y:S01]  /*5740*/  IMAD R25, R25, 0xfa, RZ ;  /* 0x000000fa19197824 */ /* 0x000fe200078e02ff */
[----:B------:R-:W-:Y:S02]  /*5750*/  MOV R12, c[0x0][0x198] ;  /* 0x00006600000c7a02 */ /* 0x000fe40000000f00 */
[----:B------:R-:W-:Y:S02]  /*5760*/  LEA.HI.X.SX32 R3, R23, R27, 0x1, P4 ;  /* 0x0000001b17037211 */ /* 0x000fe400020f0eff */
[----:B--2---:R-:W-:Y:S01]  /*5770*/  IADD3 R8, P0, R16, R26, RZ ;  /* 0x0000001a10087210 */ /* 0x004fe20007f1e0ff */
[----:B------:R-:W-:Y:S01]  /*5780*/  STL.64 [R1+0x20], R10 ;  /* 0x0000200a01007387 */ /* 0x000fe20000100a00 */
[----:B------:R-:W-:-:S02]  /*5790*/  IMAD R12, R12, 0x7d, RZ ;  /* 0x0000007d0c0c7824 */ /* 0x000fc400078e02ff */
[----:B------:R-:W-:Y:S01]  /*57a0*/  LEA.HI.X.SX32 R9, R24, R27, 0x1, P0 ;  /* 0x0000001b18097211 */ /* 0x000fe200000f0eff */
[----:B------:R1:W-:Y:S01]  /*57b0*/  STL.64 [R1+0xaa0], R2 ;  /* 0x000aa00201007387 */ /* 0x0003e20000100a00 */
[----:B------:R-:W-:Y:S01]  /*57c0*/  IMAD.MOV.U32 R24, RZ, RZ, c[0x0][0x198] ;  /* 0x00006600ff187624 */ /* 0x000fe200078e00ff */
[----:B------:R-:W-:-:S03]  /*57d0*/  MOV R13, c[0x0][0x198] ;  /* 0x00006600000d7a02 */ /* 0x000fc60000000f00 */
[----:B------:R-:W-:Y:S01]  /*57e0*/  IMAD R24, R24, 0x20c, RZ ;  /* 0x0000020c18187824 */ /* 0x000fe200078e02ff */
[----:B------:R-:W-:Y:S01]  /*57f0*/  STL.64 [R1+0x18], R8 ;  /* 0x0000180801007387 */ /* 0x000fe20000100a00 */
[----:B------:R-:W-:Y:S01]  /*5800*/  IMAD R13, R13, 0x1f4, RZ ;  /* 0x000001f40d0d7824 */ /* 0x000fe200078e02ff */
[-C--:B-1----:R-:W-:Y:S02]  /*5810*/  IADD3 R2, P4, R25, R26.reuse, RZ ;  /* 0x0000001a19027210 */ /* 0x082fe40007f9e0ff */
[----:B------:R1:W-:Y:S02]  /*5820*/  STL.64 [R1+0x1940], R4 ;  /* 0x0019400401007387 */ /* 0x0003e40000100a00 */
[----:B------:R-:W-:Y:S02]  /*5830*/  LEA.HI.X.SX32 R3, R12, R27, 0x1, P4 ;  /* 0x0000001b0c037211 */ /* 0x000fe400020f0eff */
[----:B------:R-:W-:Y:S02]  /*5840*/  MOV R12, c[0x0][0x198] ;  /* 0x00006600000c7a02 */ /* 0x000fe40000000f00 */
[----:B------:R-:W-:Y:S01]  /*5850*/  IADD3 R28, P0, R13, R26, RZ ;  /* 0x0000001a0d1c7210 */ /* 0x000fe20007f1e0ff */
[----:B------:R-:W-:-:S02]  /*5860*/  IMAD.MOV.U32 R10, RZ, RZ, c[0x0][0x198] ;  /* 0x00006600ff0a7624 */ /* 0x000fc400078e00ff */
[----:B------:R-:W-:Y:S01]  /*5870*/  IMAD R12, R12, 0x8e, RZ ;  /* 0x0000008e0c0c7824 */ /* 0x000fe200078e02ff */
[----:B-1----:R-:W-:Y:S02]  /*5880*/  IADD3 R4, P6, R24, R26, RZ ;  /* 0x0000001a18047210 */ /* 0x002fe40007fde0ff */
[----:B------:R-:W-:-:S03]  /*5890*/  LEA.HI.X.SX32 R29, R25, R27, 0x1, P0 ;  /* 0x0000001b191d7211 */ /* 0x000fc600000f0eff */
[----:B------:R1:W-:Y:S01]  /*58a0*/  STL [R1+0x8e0], R4 ;  /* 0x0008e00401007387 */ /* 0x0003e20000100800 */
[----:B------:R-:W-:-:S03]  /*58b0*/  IMAD R10, R10, 0x86, RZ ;  /* 0x000000860a0a7824 */ /* 0x000fc600078e02ff */
[----:B------:R2:W-:Y:S01]  /*58c0*/  STL.64 [R1+0xa88], R2 ;  /* 0x000a880201007387 */ /* 0x0005e20000100a00 */
[----:B------:R-:W-:Y:S01]  /*58d0*/  IMAD.MOV.U32 R25, RZ, RZ, c[0x0][0x198] ;  /* 0x00006600ff197624 */ /* 0x000fe200078e00ff */
[-C--:B-1----:R-:W-:Y:S02]  /*58e0*/  IADD3 R4, P4, R10, R26.reuse, RZ ;  /* 0x0000001a0a047210 */ /* 0x082fe40007f9e0ff */
[----:B--2---:R-:W-:Y:S01]  /*58f0*/  IADD3 R2, P0, R12, R26, RZ ;  /* 0x0000001a0c027210 */ /* 0x004fe20007f1e0ff */
[----:B------:R-:W-:Y:S01]  /*5900*/  IMAD.MOV.U32 R12, RZ, RZ, c[0x0][0x198] ;  /* 0x00006600ff0c7624 */ /* 0x000fe200078e00ff */
[----:B------:R-:W-:-:S03]  /*5910*/  SHF.L.U32 R25, R25, 0x2, RZ ;  /* 0x0000000219197819 */ /* 0x000fc600000006ff */
[----:B------:R-:W-:Y:S01]  /*5920*/  IMAD R12, R12, 0x43, RZ ;  /* 0x000000430c0c7824 */ /* 0x000fe200078e02ff */
[-C--:B------:R-:W-:Y:S02]  /*5930*/  LEA.HI.X.SX32 R21, R25, R27.reuse, 0x1, P1 ;  /* 0x0000001b19157211 */ /* 0x080fe400008f0eff */
[----:B------:R-:W-:Y:S02]  /*5940*/  MOV R25, c[0x0][0x198] ;  /* 0x0000660000197a02 */ /* 0x000fe40000000f00 */
[----:B------:R-:W-:Y:S01]  /*5950*/  LEA.HI.X.SX32 R5, R12, R27, 0x1, P4 ;  /* 0x0000001b0c057211 */ /* 0x000fe200020f0eff */
[----:B------:R-:W-:Y:S01]  /*5960*/  IMAD.MOV.U32 R12, RZ, RZ, c[0x0][0x198] ;  /* 0x00006600ff0c7624 */ /* 0x000fe200078e00ff */
[----:B------:R-:W-:Y:S01]  /*5970*/  IADD3 R8, P1, R15, R26, RZ ;  /* 0x0000001a0f087210 */ /* 0x000fe20007f3e0ff */
[----:B------:R-:W-:Y:S02]  /*5980*/  IMAD R25, R25, 0x47, RZ ;  /* 0x0000004719197824 */ /* 0x000fe400078e02ff */
[----:B------:R-:W-:Y:S01]  /*5990*/  IMAD R12, R12, 0x4b, RZ ;  /* 0x0000004b0c0c7824 */ /* 0x000fe200078e02ff */
[----:B------:R-:W-:-:S02]  /*59a0*/  MOV R19, c[0x0][0x198] ;  /* 0x0000660000137a02 */ /* 0x000fc40000000f00 */
[----:B------:R-:W-:Y:S02]  /*59b0*/  MOV R7, c[0x0][0x198] ;  /* 0x0000660000077a02 */ /* 0x000fe40000000f00 */
[-C--:B------:R-:W-:Y:S01]  /*59c0*/  LEA.HI.X.SX32 R9, R12, R27.reuse, 0x1, P1 ;  /* 0x0000001b0c097211 */ /* 0x080fe200008f0eff */
[----:B------:R-:W-:Y:S01]  /*59d0*/  IMAD R19, R19, 0xa6, RZ ;  /* 0x000000a613137824 */ /* 0x000fe200078e02ff */
[----:B------:R-:W-:Y:S02]  /*59e0*/  LEA.HI.X.SX32 R3, R25, R27, 0x1, P0 ;  /* 0x0000001b19037211 */ /* 0x000fe400000f0eff */
[----:B------:R-:W-:Y:S01]  /*59f0*/  MOV R12, c[0x0][0x198] ;  /* 0x00006600000c7a02 */ /* 0x000fe20000000f00 */
[----:B------:R-:W-:Y:S01]  /*5a00*/  STL.64 [R1+0x1948], R28 ;  /* 0x0019481c01007387 */ /* 0x000fe20000100a00 */
[----:B------:R-:W-:Y:S02]  /*5a10*/  IMAD R7, R7, 0x9e, RZ ;  /* 0x0000009e07077824 */ /* 0x000fe400078e02ff */
[----:B------:R-:W-:Y:S01]  /*5a20*/  IMAD.MOV.U32 R25, RZ, RZ, c[0x0][0x198] ;  /* 0x00006600ff197624 */ /* 0x000fe200078e00ff */
[----:B------:R1:W-:Y:S01]  /*5a30*/  STL.64 [R1+0xb08], R4 ;  /* 0x000b080401007387 */ /* 0x0003e20000100a00 */
[----:B------:R-:W-:-:S03]  /*5a40*/  IMAD R12, R12, 0x53, RZ ;  /* 0x000000530c0c7824 */ /* 0x000fc600078e02ff */
[----:B------:R-:W-:Y:S01]  /*5a50*/  STL.64 [R1+0xb10], R20 ;  /* 0x000b101401007387 */ /* 0x000fe20000100a00 */
[----:B------:R-:W-:Y:S01]  /*5a60*/  IMAD R25, R25, 0x4f, RZ ;  /* 0x0000004f19197824 */ /* 0x000fe200078e02ff */
[----:B------:R-:W-:Y:S02]  /*5a70*/  MOV R22, c[0x0][0x198] ;  /* 0x0000660000167a02 */ /* 0x000fe40000000f00 */
[----:B------:R2:W-:Y:S01]  /*5a80*/  STL.64 [R1+0xb00], R2 ;  /* 0x000b000201007387 */ /* 0x0005e20000100a00 */
[-C--:B-1----:R-:W-:Y:S02]  /*5a90*/  IADD3 R4, P4, R7, R26.reuse, RZ ;  /* 0x0000001a07047210 */ /* 0x082fe40007f9e0ff */
[----:B------:R-:W-:Y:S01]  /*5aa0*/  IMAD R22, R22, 0xb6, RZ ;  /* 0x000000b616167824 */ /* 0x000fe200078e02ff */
[----:B--2---:R-:W-:Y:S02]  /*5ab0*/  IADD3 R2, P0, R19, R26, RZ ;  /* 0x0000001a13027210 */ /* 0x004fe40007f1e0ff */
[----:B------:R-:W-:-:S02]  /*5ac0*/  LEA.HI.X.SX32 R5, R25, R27, 0x1, P4 ;  /* 0x0000001b19057211 */ /* 0x000fc400020f0eff */
[----:B------:R-:W-:Y:S02]  /*5ad0*/  LEA.HI.X.SX32 R3, R12, R27, 0x1, P0 ;  /* 0x0000001b0c037211 */ /* 0x000fe400000f0eff */
[----:B------:R-:W-:Y:S01]  /*5ae0*/  MOV R12, c[0x0][0x198] ;  /* 0x00006600000c7a02 */ /* 0x000fe20000000f00 */
[----:B------:R-:W-:Y:S01]  /*5af0*/  IMAD.MOV.U32 R25, RZ, RZ, c[0x0][0x198] ;  /* 0x00006600ff197624 */ /* 0x000fe200078e00ff */
[----:B------:R1:W-:Y:S03]  /*5b00*/  STL.64 [R1+0xaf8], R8 ;  /* 0x000af80801007387 */ /* 0x0003e60000100a00 */
[----:B------:R-:W-:Y:S01]  /*5b10*/  IMAD R12, R12, 0x5b, RZ ;  /* 0x0000005b0c0c7824 */ /* 0x000fe200078e02ff */
[----:B------:R2:W-:Y:S01]  /*5b20*/  STL.64 [R1+0xaf0], R4 ;  /* 0x000af00401007387 */ /* 0x0005e20000100a00 */
[----:B------:R-:W-:Y:S02]  /*5b30*/  IMAD R25, R25, 0x57, RZ ;  /* 0x0000005719197824 */ /* 0x000fe400078e02ff */
[----:B------:R-:W-:Y:S01]  /*5b40*/  IMAD.MOV.U32 R21, RZ, RZ, c[0x0][0x198] ;  /* 0x00006600ff157624 */ /* 0x000fe200078e00ff */
[----:B-1----:R-:W-:-:S02]  /*5b50*/  IADD3 R8, P1, R14, R26, RZ ;  /* 0x0000001a0e087210 */ /* 0x002fc40007f3e0ff */
[-C--:B--2---:R-:W-:Y:S01]  /*5b60*/  IADD3 R4, P4, R22, R26.reuse, RZ ;  /* 0x0000001a16047210 */ /* 0x084fe20007f9e0ff */
[----:B------:R-:W-:Y:S01]  /*5b70*/  IMAD.MOV.U32 R24, RZ, RZ, c[0x0][0x198] ;  /* 0x00006600ff187624 */ /* 0x000fe200078e00ff */
[-C--:B------:R-:W-:Y:S02]  /*5b80*/  LEA.HI.X.SX32 R9, R25, R27.reuse, 0x1, P1 ;  /* 0x0000001b19097211 */ /* 0x080fe400008f0eff */
[----:B------:R-:W-:Y:S01]  /*5b90*/  LEA.HI.X.SX32 R5, R12, R27, 0x1, P4 ;  /* 0x0000001b0c057211 */ /* 0x000fe200020f0eff */
[----:B------:R-:W-:Y:S01]  /*5ba0*/  IMAD R21, R21, 0xc6, RZ ;  /* 0x000000c615157824 */ /* 0x000fe200078e02ff */
[----:B------:R-:W-:Y:S01]  /*5bb0*/  MOV R12, c[0x0][0x198] ;  /* 0x00006600000c7a02 */ /* 0x000fe20000000f00 */
[----:B------:R1:W-:Y:S01]  /*5bc0*/  STL.64 [R1+0xae8], R2 ;  /* 0x000ae80201007387 */ /* 0x0003e20000100a00 */
[----:B------:R-:W-:Y:S01]  /*5bd0*/  IMAD R24, R24, 0x5f, RZ ;  /* 0x0000005f18187824 */ /* 0x000fe200078e02ff */
[----:B------:R-:W-:Y:S01]  /*5be0*/  MOV R23, c[0x0][0x198] ;  /* 0x0000660000177a02 */ /* 0x000fe20000000f00 */
[----:B------:R-:W-:Y:S01]  /*5bf0*/  IMAD.MOV.U32 R25, RZ, RZ, c[0x0][0x198] ;  /* 0x00006600ff197624 */ /* 0x000fe200078e00ff */
[----:B------:R2:W-:Y:S01]  /*5c00*/  STL.64 [R1+0xae0], R8 ;  /* 0x000ae00801007387 */ /* 0x0005e20000100a00 */
[----:B------:R-:W-:Y:S01]  /*5c10*/  IMAD R12, R12, 0x63, RZ ;  /* 0x000000630c0c7824 */ /* 0x000fe200078e02ff */
[----:B------:R-:W-:Y:S01]  /*5c20*/  MOV R20, c[0x0][0x198] ;  /* 0x0000660000147a02 */ /* 0x000fe20000000f00 */
[----:B------:R-:W-:Y:S01]  /*5c30*/  IMAD.MOV.U32 R11, RZ, RZ, c[0x0][0x198] ;  /* 0x00006600ff0b7624 */ /* 0x000fe200078e00ff */
[----:B-1----:R-:W-:-:S02]  /*5c40*/  IADD3 R2, P0, R0, R26, RZ ;  /* 0x0000001a00027210 */ /* 0x002fc40007f1e0ff */
[----:B--2---:R-:W-:Y:S01]  /*5c50*/  IADD3 R8, P1, R21, R26, RZ ;  /* 0x0000001a15087210 */ /* 0x004fe20007f3e0ff */
[----:B------:R-:W-:Y:S01]  /*5c60*/  IMAD R25, R25, 0xd6, RZ ;  /* 0x000000d619197824 */ /* 0x000fe200078e02ff */
[-C--:B------:R-:W-:Y:S01]  /*5c70*/  LEA.HI.X.SX32 R3, R24, R27.reuse, 0x1, P0 ;  /* 0x0000001b18037211 */ /* 0x080fe200000f0eff */
[----:B------:R-:W-:Y:S01]  /*5c80*/  IMAD R23, R23, 0xde, RZ ;  /* 0x000000de17177824 */ /* 0x000fe200078e02ff */
[----:B------:R-:W-:Y:S02]  /*5c90*/  LEA.HI.X.SX32 R9, R12, R27, 0x1, P1 ;  /* 0x0000001b0c097211 */ /* 0x000fe400008f0eff */
[----:B------:R-:W-:Y:S01]  /*5ca0*/  MOV R29, c[0x0][0x198] ;  /* 0x00006600001d7a02 */ /* 0x000fe20000000f00 */
[----:B------:R1:W-:Y:S01]  /*5cb0*/  STL.64 [R1+0xad8], R4 ;  /* 0x000ad80401007387 */ /* 0x0003e20000100a00 */
[----:B------:R-:W-:Y:S02]  /*5cc0*/  IMAD R11, R11, 0x67, RZ ;  /* 0x000000670b0b7824 */ /* 0x000fe400078e02ff */
[----:B------:R-:W-:Y:S01]  /*5cd0*/  IMAD R20, R20, 0x6b, RZ ;  /* 0x0000006b14147824 */ /* 0x000fe200078e02ff */
[----:B------:R2:W-:Y:S01]  /*5ce0*/  STL.64 [R1+0xad0], R2 ;  /* 0x000ad00201007387 */ /* 0x0005e20000100a00 */
[----:B------:R-:W-:-:S03]  /*5cf0*/  IMAD R29, R29, 0x6f, RZ ;  /* 0x0000006f1d1d7824 */ /* 0x000fc600078e02ff */
[----:B------:R3:W-:Y:S01]  /*5d00*/  STL.64 [R1+0xac8], R8 ;  /* 0x000ac80801007387 */ /* 0x0007e20000100a00 */
[-C--:B-1----:R-:W-:Y:S02]  /*5d10*/  IADD3 R4, P4, R17, R26.reuse, RZ ;  /* 0x0000001a11047210 */ /* 0x082fe40007f9e0ff */
[-C--:B--2---:R-:W-:Y:S02]  /*5d20*/  IADD3 R2, P0, R25, R26.reuse, RZ ;  /* 0x0000001a19027210 */ /* 0x084fe40007f1e0ff */
[-C--:B------:R-:W-:Y:S02]  /*5d30*/  LEA.HI.X.SX32 R5, R11, R27.reuse, 0x1, P4 ;  /* 0x0000001b0b057211 */ /* 0x080fe400020f0eff */
[----:B---3--:R-:W-:Y:S02]  /*5d40*/  IADD3 R8, P1, R23, R26, RZ ;  /* 0x0000001a17087210 */ /* 0x008fe40007f3e0ff */
[-C--:B------:R-:W-:Y:S02]  /*5d50*/  LEA.HI.X.SX32 R3, R20, R27.reuse, 0x1, P0 ;  /* 0x0000001b14037211 */ /* 0x080fe400000f0eff */
[----:B------:R-:W-:Y:S01]  /*5d60*/  LEA.HI.X.SX32 R9, R29, R27, 0x1, P1 ;  /* 0x0000001b1d097211 */ /* 0x000fe200008f0eff */
[----:B------:R-:W-:Y:S01]  /*5d70*/  IMAD.MOV.U32 R24, RZ, RZ, c[0x0][0x198] ;  /* 0x00006600ff187624 */ /* 0x000fe200078e00ff */
[----:B------:R1:W-:Y:S01]  /*5d80*/  STL.64 [R1+0xac0], R4 ;  /* 0x000ac00401007387 */ /* 0x0003e20000100a00 */
[----:B------:R-:W-:Y:S01]  /*5d90*/  MOV R12, c[0x0][0x198] ;  /* 0x00006600000c7a02 */ /* 0x000fe20000000f00 */
[----:B------:R-:W-:-:S02]  /*5da0*/  IMAD.MOV.U32 R20, RZ, RZ, c[0x0][0x198] ;  /* 0x00006600ff147624 */ /* 0x000fc400078e00ff */
[----:B------:R-:W-:Y:S01]  /*5db0*/  STL.64 [R1+0xab8], R2 ;  /* 0x000ab80201007387 */ /* 0x000fe20000100a00 */
[----:B------:R-:W-:-:S03]  /*5dc0*/  IMAD R24, R24, 0xe6, RZ ;  /* 0x000000e618187824 */ /* 0x000fc600078e02ff */
[----:B------:R2:W-:Y:S01]  /*5dd0*/  STL.64 [R1+0xab0], R8 ;  /* 0x000ab00801007387 */ /* 0x0005e20000100a00 */
[----:B------:R-:W-:Y:S01]  /*5de0*/  IMAD R12, R12, 0xee, RZ ;  /* 0x000000ee0c0c7824 */ /* 0x000fe200078e02ff */
[----:B------:R-:W-:Y:S01]  /*5df0*/  MOV R29, c[0x0][0x198] ;  /* 0x00006600001d7a02 */ /* 0x000fe20000000f00 */
[----:B------:R-:W-:Y:S01]  /*5e00*/  IMAD R20, R20, 0xf6, RZ ;  /* 0x000000f614147824 */ /* 0x000fe200078e02ff */
[----:B-1----:R-:W-:Y:S01]  /*5e10*/  IADD3 R4, P4, R24, R26, RZ ;  /* 0x0000001a18047210 */ /* 0x002fe20007f9e0ff */
[----:B--2---:R-:W-:Y:S01]  /*5e20*/  IMAD.MOV.U32 R8, RZ, RZ, c[0x0][0x198] ;  /* 0x00006600ff087624 */ /* 0x004fe200078e00ff */
[----:B------:R-:W-:-:S03]  /*5e30*/  MOV R9, c[0x0][0x198] ;  /* 0x0000660000097a02 */ /* 0x000fc60000000f00 */
[----:B------:R-:W-:Y:S01]  /*5e40*/  IMAD R8, R8, 0x73, RZ ;  /* 0x0000007308087824 */ /* 0x000fe200078e02ff */
[-C--:B------:R-:W-:Y:S01]  /*5e50*/  IADD3 R2, P0, R12, R26.reuse, RZ ;  /* 0x0000001a0c027210 */ /* 0x080fe20007f1e0ff */
[----:B------:R-:W-:Y:S01]  /*5e60*/  IMAD R9, R9, 0x77, RZ ;  /* 0x0000007709097824 */ /* 0x000fe200078e02ff */
[----:B------:R-:W-:Y:S01]  /*5e70*/  IADD3 R28, P1, R20, R26, RZ ;  /* 0x0000001a141c7210 */ /* 0x000fe20007f3e0ff */
[----:B------:R-:W-:Y:S01]  /*5e80*/  IMAD R29, R29, 0x7b, RZ ;  /* 0x0000007b1d1d7824 */ /* 0x000fe200078e02ff */
[-C--:B------:R-:W-:Y:S01]  /*5e90*/  LEA.HI.X.SX32 R5, R8, R27.reuse, 0x1, P4 ;  /* 0x0000001b08057211 */ /* 0x080fe200020f0eff */
[----:B------:R-:W-:Y:S01]  /*5ea0*/  IMAD.MOV.U32 R8, RZ, RZ, c[0x0][0x198] ;  /* 0x00006600ff087624 */ /* 0x000fe200078e00ff */
[-C--:B------:R-:W-:Y:S01]  /*5eb0*/  LEA.HI.X.SX32 R3, R9, R27.reuse, 0x1, P0 ;  /* 0x0000001b09037211 */ /* 0x080fe200000f0eff */
[----:B------:R-:W-:Y:S01]  /*5ec0*/  IMAD.MOV.U32 R11, RZ, RZ, c[0x0][0x198] ;  /* 0x00006600ff0b7624 */ /* 0x000fe200078e00ff */
[----:B------:R-:W-:Y:S01]  /*5ed0*/  LEA.HI.X.SX32 R29, R29, R27, 0x1, P1 ;  /* 0x0000001b1d1d7211 */ /* 0x000fe200008f0eff */
[----:B------:R-:W-:Y:S01]  /*5ee0*/  IMAD R8, R8, 0x10c, RZ ;  /* 0x0000010c08087824 */ /* 0x000fe200078e02ff */
[----:B------:R-:W-:Y:S01]  /*5ef0*/  MOV R9, c[0x0][0x198] ;  /* 0x0000660000097a02 */ /* 0x000fe20000000f00 */
[----:B------:R-:W-:Y:S01]  /*5f00*/  IMAD R11, R11, 0xfe, RZ ;  /* 0x000000fe0b0b7824 */ /* 0x000fe200078e02ff */
[----:B------:R-:W-:Y:S01]  /*5f10*/  MOV R20, c[0x0][0x198] ;  /* 0x0000660000147a02 */ /* 0x000fe20000000f00 */
[----:B------:R1:W-:Y:S04]  /*5f20*/  STL.64 [R1+0xaa8], R4 ;  /* 0x000aa80401007387 */ /* 0x0003e80000100a00 */
[----:B------:R-:W-:Y:S01]  /*5f30*/  STL.64 [R1+0xa98], R2 ;  /* 0x000a980201007387 */ /* 0x000fe20000100a00 */
[----:B------:R-:W-:-:S03]  /*5f40*/  IMAD R9, R9, 0x7f, RZ ;  /* 0x0000007f09097824 */ /* 0x000fc600078e02ff */
[----:B------:R2:W-:Y:S01]  /*5f50*/  STL.64 [R1+0xa90], R28 ;  /* 0x000a901c01007387 */ /* 0x0005e20000100a00 */
[----:B------:R-:W-:Y:S01]  /*5f60*/  IMAD R20, R20, 0x106, RZ ;  /* 0x0000010614147824 */ /* 0x000fe200078e02ff */
[-C--:B-1----:R-:W-:Y:S02]  /*5f70*/  IADD3 R4, P4, R11, R26.reuse, RZ ;  /* 0x0000001a0b047210 */ /* 0x082fe40007f9e0ff */
[-C--:B--2---:R-:W-:Y:S02]  /*5f80*/  IADD3 R28, P1, R8, R26.reuse, RZ ;  /* 0x0000001a081c7210 */ /* 0x084fe40007f3e0ff */
[----:B------:R-:W-:Y:S02]  /*5f90*/  MOV R8, c[0x0][0x198] ;  /* 0x0000660000087a02 */ /* 0x000fe40000000f00 */
[----:B------:R-:W-:Y:S02]  /*5fa0*/  LEA.HI.X.SX32 R5, R9, R27, 0x1, P4 ;  /* 0x0000001b09057211 */ /* 0x000fe400020f0eff */
[----:B------:R-:W-:Y:S01]  /*5fb0*/  IADD3 R2, P0, R20, R26, RZ ;  /* 0x0000001a14027210 */ /* 0x000fe20007f1e0ff */
[----:B------:R-:W-:-:S02]  /*5fc0*/  IMAD R8, R8, 0x83, RZ ;  /* 0x0000008308087824 */ /* 0x000fc400078e02ff */
[----:B------:R-:W-:Y:S01]  /*5fd0*/  IMAD.MOV.U32 R20, RZ, RZ, c[0x0][0x198] ;  /* 0x00006600ff147624 */ /* 0x000fe200078e00ff */
[----:B------:R1:W-:Y:S02]  /*5fe0*/  STL.64 [R1+0xa80], R4 ;  /* 0x000a800401007387 */ /* 0x0003e40000100a00 */
[-C--:B------:R-:W-:Y:S01]  /*5ff0*/  LEA.HI.X.SX32 R3, R8, R27.reuse, 0x1, P0 ;  /* 0x0000001b08037211 */ /* 0x080fe200000f0eff */
[----:B------:R-:W-:Y:S01]  /*6000*/  IMAD R20, R20, 0x10e, RZ ;  /* 0x0000010e14147824 */ /* 0x000fe200078e02ff */
[----:B------:R-:W-:Y:S01]  /*6010*/  LEA.HI.X.SX32 R29, R10, R27, 0x1, P1 ;  /* 0x0000001b0a1d7211 */ /* 0x000fe200008f0eff */
[----:B------:R-:W-:Y:S02]  /*6020*/  IMAD.MOV.U32 R9, RZ, RZ, c[0x0][0x198] ;  /* 0x00006600ff097624 */ /* 0x000fe400078e00ff */
[----:B------:R2:W-:Y:S01]  /*6030*/  STL.64 [R1+0xa78], R2 ;  /* 0x000a780201007387 */ /* 0x0005e20000100a00 */
[----:B-1----:R-:W-:Y:S01]  /*6040*/  IMAD.MOV.U32 R5, RZ, RZ, c[0x0][0x198] ;  /* 0x00006600ff057624 */ /* 0x002fe200078e00ff */
[----:B------:R-:W-:-:S03]  /*6050*/  IADD3 R4, P4, R20, R26, RZ ;  /* 0x0000001a14047210 */ /* 0x000fc60007f9e0ff */
[----:B------:R-:W-:Y:S01]  /*6060*/  IMAD R5, R5, 0x87, RZ ;  /* 0x0000008705057824 */ /* 0x000fe200078e02ff */
[----:B--2---:R-:W-:Y:S01]  /*6070*/  MOV R2, c[0x0][0x198] ;  /* 0x0000660000027a02 */ /* 0x004fe20000000f00 */
[----:B------:R-:W-:Y:S01]  /*6080*/  IMAD.MOV.U32 R20, RZ, RZ, c[0x0][0x198] ;  /* 0x00006600ff147624 */ /* 0x000fe200078e00ff */
[----:B------:R-:W2:Y:S02]  /*6090*/  LDL.LU R3, [R1+0x1cf0] ;  /* 0x001cf00001037983 */ /* 0x000ea40000300800 */
[----:B------:R-:W-:Y:S01]  /*60a0*/  LEA.HI.X.SX32 R5, R5, R27, 0x1, P4 ;  /* 0x0000001b05057211 */ /* 0x000fe200020f0eff */
[----:B------:R-:W-:Y:S01]  /*60b0*/  IMAD R9, R9, 0x116, RZ ;  /* 0x0000011609097824 */ /* 0x000fe200078e02ff */
[----:B------:R1:W-:Y:S01]  /*60c0*/  STL.64 [R1+0xa70], R28 ;  /* 0x000a701c01007387 */ /* 0x0003e20000100a00 */
[----:B------:R-:W-:Y:S02]  /*60d0*/  IMAD.MOV.U32 R10, RZ, RZ, c[0x0][0x198] ;  /* 0x00006600ff0a7624 */ /* 0x000fe400078e00ff */
[----:B------:R-:W-:-:S02]  /*60e0*/  IMAD R2, R2, 0x11e, RZ ;  /* 0x0000011e02027824 */ /* 0x000fc400078e02ff */
[----:B------:R-:W-:Y:S01]  /*60f0*/  IMAD R20, R20, 0x11c, RZ ;  /* 0x0000011c14147824 */ /* 0x000fe200078e02ff */
[----:B------:R3:W-:Y:S01]  /*6100*/  STL.64 [R1+0xa68], R4 ;  /* 0x000a680401007387 */ /* 0x0007e20000100a00 */
[----:B------:R-:W-:Y:S01]  /*6110*/  IMAD R10, R10, 0x8b, RZ ;  /* 0x0000008b0a0a7824 */ /* 0x000fe200078e02ff */
[-C--:B------:R-:W-:Y:S01]  /*6120*/  IADD3 R8, P0, R9, R26.reuse, RZ ;  /* 0x0000001a09087210 */ /* 0x080fe20007f1e0ff */
[----:B-1----:R-:W-:Y:S01]  /*6130*/  IMAD.MOV.U32 R29, RZ, RZ, c[0x0][0x198] ;  /* 0x00006600ff1d7624 */ /* 0x002fe200078e00ff */
[----:B------:R-:W-:-:S03]  /*6140*/  IADD3 R28, P1, R20, R26, RZ ;  /* 0x0000001a141c7210 */ /* 0x000fc60007f3e0ff */
[----:B------:R-:W-:Y:S01]  /*6150*/  IMAD R29, R29, 0x8e, RZ ;  /* 0x0000008e1d1d7824 */ /* 0x000fe200078e02ff */
[----:B---3--:R-:W-:Y:S02]  /*6160*/  IADD3 R4, P4, R2, R26, RZ ;  /* 0x0000001a02047210 */ /* 0x008fe40007f9e0ff */
[----:B------:R-:W-:Y:S02]  /*6170*/  MOV R2, c[0x0][0x198] ;  /* 0x0000660000027a02 */ /* 0x000fe40000000f00 */
[----:B------:R-:W-:Y:S02]  /*6180*/  MOV R20, c[0x0][0x198] ;  /* 0x0000660000147a02 */ /* 0x000fe40000000f00 */
[-C--:B------:R-:W-:Y:S01]  /*6190*/  LEA.HI.X.SX32 R9, R10, R27.reuse, 0x1, P0 ;  /* 0x0000001b0a097211 */ /* 0x080fe200000f0eff */
[----:B------:R-:W-:Y:S01]  /*61a0*/  IMAD R2, R2, 0x12c, RZ ;  /* 0x0000012c02027824 */ /* 0x000fe200078e02ff */
[----:B------:R-:W-:Y:S01]  /*61b0*/  LEA.HI.X.SX32 R29, R29, R27, 0x1, P1 ;  /* 0x0000001b1d1d7211 */ /* 0x000fe200008f0eff */
[----:B------:R-:W-:-:S02]  /*61c0*/  IMAD R20, R20, 0x126, RZ ;  /* 0x0000012614147824 */ /* 0x000fc400078e02ff */
[----:B------:R-:W-:Y:S01]  /*61d0*/  IMAD.MOV.U32 R10, RZ, RZ, c[0x0][0x198] ;  /* 0x00006600ff0a7624 */ /* 0x000fe200078e00ff */
[----:B------:R1:W-:Y:S04]  /*61e0*/  STL.64 [R1+0xa60], R8 ;  /* 0x000a600801007387 */ /* 0x0003e80000100a00 */
[----:B------:R3:W-:Y:S01]  /*61f0*/  STL.64 [R1+0xa58], R28 ;  /* 0x000a581c01007387 */ /* 0x0007e20000100a00 */
[----:B------:R-:W-:Y:S01]  /*6200*/  IMAD R10, R10, 0x8f, RZ ;  /* 0x0000008f0a0a7824 */ /* 0x000fe200078e02ff */
[-C--:B-1----:R-:W-:Y:S02]  /*6210*/  IADD3 R8, P0, R20, R26.reuse, RZ ;  /* 0x0000001a14087210 */ /* 0x082fe40007f1e0ff */
[----:B---3--:R-:W-:Y:S01]  /*6220*/  IADD3 R28, P1, R2, R26, RZ ;  /* 0x0000001a021c7210 */ /* 0x008fe20007f3e0ff */
[----:B------:R-:W-:Y:S01]  /*6230*/  IMAD.MOV.U32 R2, RZ, RZ, c[0x0][0x198] ;  /* 0x00006600ff027624 */ /* 0x000fe200078e00ff */
[----:B------:R-:W-:-:S02]  /*6240*/  MOV R20, c[0x0][0x198] ;  /* 0x0000660000147a02 */ /* 0x000fc40000000f00 */
[----:B------:R-:W-:Y:S01]  /*6250*/  LEA.HI.X.SX32 R5, R10, R27, 0x1, P4 ;  /* 0x0000001b0a057211 */ /* 0x000fe200020f0eff */
[----:B------:R-:W-:Y:S01]  /*6260*/  IMAD R2, R2, 0x93, RZ ;  /* 0x0000009302027824 */ /* 0x000fe200078e02ff */
[----:B------:R-:W-:Y:S01]  /*6270*/  MOV R10, c[0x0][0x198] ;  /* 0x00006600000a7a02 */ /* 0x000fe20000000f00 */
[----:B------:R-:W-:-:S03]  /*6280*/  IMAD R20, R20, 0x12e, RZ ;  /* 0x0000012e14147824 */ /* 0x000fc600078e02ff */
[-C--:B------:R-:W-:Y:S01]  /*6290*/  LEA.HI.X.SX32 R9, R2, R27.reuse, 0x1, P0 ;  /* 0x0000001b02097211 */ /* 0x080fe200000f0eff */
[----:B------:R1:W-:Y:S01]  /*62a0*/  STL.64 [R1+0xa50], R4 ;  /* 0x000a500401007387 */ /* 0x0003e20000100a00 */
[----:B------:R-:W-:Y:S01]  /*62b0*/  MOV R2, c[0x0][0x198] ;  /* 0x0000660000027a02 */ /* 0x000fe20000000f00 */
[----:B------:R-:W-:Y:S01]  /*62c0*/  IMAD R10, R10, 0x136, RZ ;  /* 0x000001360a0a7824 */ /* 0x000fe200078e02ff */
[----:B------:R-:W-:Y:S01]  /*62d0*/  LEA.HI.X.SX32 R29, R15, R27, 0x1, P1 ;  /* 0x0000001b0f1d7211 */ /* 0x000fe200008f0eff */
[----:B------:R3:W-:Y:S01]  /*62e0*/  STL.64 [R1+0xa48], R8 ;  /* 0x000a480801007387 */ /* 0x0007e20000100a00 */
[----:B------:R-:W-:Y:S01]  /*62f0*/  MOV R15, c[0x0][0x198] ;  /* 0x00006600000f7a02 */ /* 0x000fe20000000f00 */
[----:B------:R-:W-:Y:S01]  /*6300*/  IMAD R2, R2, 0x97, RZ ;  /* 0x0000009702027824 */ /* 0x000fe200078e02ff */
[----:B-1----:R-:W-:Y:S02]  /*6310*/  IADD3 R4, P4, R20, R26, RZ ;  /* 0x0000001a14047210 */ /* 0x002fe40007f9e0ff */
[----:B------:R-:W-:-:S02]  /*6320*/  MOV R20, c[0x0][0x198] ;  /* 0x0000660000147a02 */ /* 0x000fc40000000f00 */
[----:B---3--:R-:W-:Y:S01]  /*6330*/  IADD3 R8, P0, R10, R26, RZ ;  /* 0x0000001a0a087210 */ /* 0x008fe20007f1e0ff */
[----:B------:R-:W-:Y:S02]  /*6340*/  IMAD.MOV.U32 R10, RZ, RZ, c[0x0][0x198] ;  /* 0x00006600ff0a7624 */ /* 0x000fe400078e00ff */
[----:B------:R-:W-:Y:S01]  /*6350*/  IMAD R20, R20, 0x13c, RZ ;  /* 0x0000013c14147824 */ /* 0x000fe200078e02ff */
[----:B------:R-:W-:Y:S01]  /*6360*/  LEA.HI.X.SX32 R5, R2, R27, 0x1, P4 ;  /* 0x0000001b02057211 */ /* 0x000fe200020f0eff */
[----:B------:R-:W-:Y:S01]  /*6370*/  IMAD R10, R10, 0x13e, RZ ;  /* 0x0000013e0a0a7824 */ /* 0x000fe200078e02ff */
[----:B------:R1:W-:Y:S01]  /*6380*/  STL.64 [R1+0xa40], R28 ;  /* 0x000a401c01007387 */ /* 0x0003e20000100a00 */
[----:B------:R-:W-:-:S03]  /*6390*/  IMAD R15, R15, 0x9b, RZ ;  /* 0x0000009b0f0f7824 */ /* 0x000fc600078e02ff */
[----:B------:R3:W-:Y:S02]  /*63a0*/  STL.64 [R1+0xa38], R4 ;  /* 0x000a380401007387 */ /* 0x0007e40000100a00 */
[-C--:B------:R-:W-:Y:S02]  /*63b0*/  LEA.HI.X.SX32 R9, R15, R27.reuse, 0x1, P0 ;  /* 0x0000001b0f097211 */ /* 0x080fe400000f0eff */
[----:B------:R-:W-:Y:S02]  /*63c0*/  MOV R15, c[0x0][0x198] ;  /* 0x00006600000f7a02 */ /* 0x000fe40000000f00 */
[-C--:B-1----:R-:W-:Y:S01]  /*63d0*/  IADD3 R28, P1, R20, R26.reuse, RZ ;  /* 0x0000001a141c7210 */ /* 0x082fe20007f3e0ff */
[----:B------:R-:W-:Y:S01]  /*63e0*/  IMAD.MOV.U32 R20, RZ, RZ, c[0x0][0x198] ;  /* 0x00006600ff147624 */ /* 0x000fe200078e00ff */
        /* <DEDUP_REMOVED lines=8> */
[----:B------:R-:W-:Y:S02]  /*6470*/  LEA.HI.X.SX32 R5, R15, R27, 0x1, P4 ;  /* 0x0000001b0f057211 */ /* 0x000fe400020f0eff */
[-C--:B-1----:R-:W-:Y:S01]  /*6480*/  IADD3 R8, P0, R20, R26.reuse, RZ ;  /* 0x0000001a14087210 */ /* 0x082fe20007f1e0ff */
[----:B------:R-:W-:Y:S01]  /*6490*/  IMAD.MOV.U32 R20, RZ, RZ, c[0x0][0x198] ;  /* 0x00006600ff147624 */ /* 0x000fe200078e00ff */
[----:B---3--:R-:W-:Y:S01]  /*64a0*/  IADD3 R28, P1, R10, R26, RZ ;  /* 0x0000001a0a1c7210 */ /* 0x008fe20007f3e0ff */
[----:B------:R-:W-:Y:S02]  /*64b0*/  IMAD.MOV.U32 R10, RZ, RZ, c[0x0][0x198] ;  /* 0x00006600ff0a7624 */ /* 0x000fe400078e00ff */
[----:B------:R-:W-:Y:S01]  /*64c0*/  IMAD R20, R20, 0x14e, RZ ;  /* 0x0000014e14147824 */ /* 0x000fe200078e02ff */
[----:B------:R1:W-:Y:S01]  /*64d0*/  STL.64 [R1+0xa20], R4 ;  /* 0x000a200401007387 */ /* 0x0003e20000100a00 */
[----:B------:R-:W-:Y:S01]  /*64e0*/  IMAD R10, R10, 0xa3, RZ ;  /* 0x000000a30a0a7824 */ /* 0x000fe200078e02ff */
[----:B------:R-:W-:-:S02]  /*64f0*/  MOV R15, c[0x0][0x198] ;  /* 0x00006600000f7a02 */ /* 0x000fc40000000f00 */
[-C--:B------:R-:W-:Y:S02]  /*6500*/  LEA.HI.X.SX32 R29, R19, R27.reuse, 0x1, P1 ;  /* 0x0000001b131d7211 */ /* 0x080fe400008f0eff */
[----:B------:R-:W-:Y:S02]  /*6510*/  LEA.HI.X.SX32 R9, R10, R27, 0x1, P0 ;  /* 0x0000001b0a097211 */ /* 0x000fe400000f0eff */
[----:B------:R-:W-:Y:S02]  /*6520*/  MOV R10, c[0x0][0x198] ;  /* 0x00006600000a7a02 */ /* 0x000fe40000000f00 */
[----:B-1----:R-:W-:Y:S02]  /*6530*/  IADD3 R4, P4, R20, R26, RZ ;  /* 0x0000001a14047210 */ /* 0x002fe40007f9e0ff */
[----:B------:R-:W-:Y:S01]  /*6540*/  MOV R20, c[0x0][0x198] ;  /* 0x0000660000147a02 */ /* 0x000fe20000000f00 */
[----:B------:R-:W-:Y:S01]  /*6550*/  IMAD R15, R15, 0x156, RZ ;  /* 0x000001560f0f7824 */ /* 0x000fe200078e02ff */
[----:B------:R-:W-:-:S03]  /*6560*/  MOV R19, c[0x0][0x198] ;  /* 0x0000660000137a02 */ /* 0x000fc60000000f00 */
[----:B------:R-:W-:Y:S01]  /*6570*/  IMAD R20, R20, 0x15c, RZ ;  /* 0x0000015c14147824 */ /* 0x000fe200078e02ff */
[----:B------:R1:W-:Y:S01]  /*6580*/  STL.64 [R1+0xa18], R8 ;  /* 0x000a180801007387 */ /* 0x0003e20000100a00 */
[----:B------:R-:W-:Y:S02]  /*6590*/  IMAD R10, R10, 0xa7, RZ ;  /* 0x000000a70a0a7824 */ /* 0x000fe400078e02ff */
[----:B------:R-:W-:Y:S01]  /*65a0*/  IMAD R19, R19, 0xab, RZ ;  /* 0x000000ab13137824 */ /* 0x000fe200078e02ff */
[----:B------:R3:W-:Y:S02]  /*65b0*/  STL.64 [R1+0xa10], R28 ;  /* 0x000a101c01007387 */ /* 0x0007e40000100a00 */
[-C--:B------:R-:W-:Y:S02]  /*65c0*/  LEA.HI.X.SX32 R5, R10, R27.reuse, 0x1, P4 ;  /* 0x0000001b0a057211 */ /* 0x080fe400020f0eff */
[-C--:B-1----:R-:W-:Y:S01]  /*65d0*/  IADD3 R8, P0, R15, R26.reuse, RZ ;  /* 0x0000001a0f087210 */ /* 0x082fe20007f1e0ff */
[----:B------:R-:W-:Y:S01]  /*65e0*/  IMAD.MOV.U32 R15, RZ, RZ, c[0x0][0x198] ;  /* 0x00006600ff0f7624 */ /* 0x000fe200078e00ff */
[-C--:B---3--:R-:W-:Y:S01]  /*65f0*/  IADD3 R28, P1, R20, R26.reuse, RZ ;  /* 0x0000001a141c7210 */ /* 0x088fe20007f3e0ff */
[----:B------:R-:W-:Y:S01]  /*6600*/  IMAD.MOV.U32 R20, RZ, RZ, c[0x0][0x198] ;  /* 0x00006600ff147624 */ /* 0x000fe200078e00ff */
[----:B------:R-:W-:Y:S01]  /*6610*/  LEA.HI.X.SX32 R9, R19, R27, 0x1, P0 ;  /* 0x0000001b13097211 */ /* 0x000fe200000f0eff */
[----:B------:R-:W-:Y:S01]  /*6620*/  IMAD R15, R15, 0x15e, RZ ;  /* 0x0000015e0f0f7824 */ /* 0x000fe200078e02ff */
[----:B------:R-:W-:Y:S01]  /*6630*/  MOV R19, c[0x0][0x198] ;  /* 0x0000660000137a02 */ /* 0x000fe20000000f00 */
[----:B------:R-:W-:Y:S01]  /*6640*/  IMAD R20, R20, 0x166, RZ ;  /* 0x0000016614147824 */ /* 0x000fe200078e02ff */
[----:B------:R1:W-:Y:S03]  /*6650*/  STL.64 [R1+0xa08], R4 ;  /* 0x000a080401007387 */ /* 0x0003e60000100a00 */
[----:B------:R-:W-:Y:S01]  /*6660*/  IMAD R19, R19, 0xaf, RZ ;  /* 0x000000af13137824 */ /* 0x000fe200078e02ff */
[----:B------:R3:W-:Y:S01]  /*6670*/  STL.64 [R1+0xa00], R8 ;  /* 0x000a000801007387 */ /* 0x0007e20000100a00 */
[----:B-1----:R-:W-:-:S02]  /*6680*/  IADD3 R4, P4, R15, R26, RZ ;  /* 0x0000001a0f047210 */ /* 0x002fc40007f9e0ff */
[-C--:B---3--:R-:W-:Y:S01]  /*6690*/  IADD3 R8, P0, R20, R26.reuse, RZ ;  /* 0x0000001a14087210 */ /* 0x088fe20007f1e0ff */
[----:B------:R-:W-:Y:S01]  /*66a0*/  IMAD.MOV.U32 R20, RZ, RZ, c[0x0][0x198] ;  /* 0x00006600ff147624 */ /* 0x000fe200078e00ff */
[-C--:B------:R-:W-:Y:S01]  /*66b0*/  LEA.HI.X.SX32 R5, R19, R27.reuse, 0x1, P4 ;  /* 0x0000001b13057211 */ /* 0x080fe200020f0eff */
[----:B------:R-:W-:Y:S02]  /*66c0*/  IMAD.MOV.U32 R19, RZ, RZ, c[0x0][0x198] ;  /* 0x00006600ff137624 */ /* 0x000fe400078e00ff */
[----:B------:R-:W-:Y:S01]  /*66d0*/  IMAD R20, R20, 0x16e, RZ ;  /* 0x0000016e14147824 */ /* 0x000fe200078e02ff */
[----:B------:R-:W-:Y:S01]  /*66e0*/  LEA.HI.X.SX32 R29, R14, R27, 0x1, P1 ;  /* 0x0000001b0e1d7211 */ /* 0x000fe200008f0eff */
[----:B------:R-:W-:Y:S02]  /*66f0*/  IMAD.MOV.U32 R15, RZ, RZ, c[0x0][0x198] ;  /* 0x00006600ff0f7624 */ /* 0x000fe400078e00ff */
[----:B------:R-:W-:Y:S01]  /*6700*/  IMAD R19, R19, 0xb3, RZ ;  /* 0x000000b313137824 */ /* 0x000fe200078e02ff */
[----:B------:R-:W-:-:S02]  /*6710*/  IADD3 R14, P4, R20, R26, RZ ;  /* 0x0000001a140e7210 */ /* 0x000fc40007f9e0ff */
[----:B------:R-:W-:Y:S01]  /*6720*/  MOV R20, c[0x0][0x198] ;  /* 0x0000660000147a02 */ /* 0x000fe20000000f00 */
[----:B------:R-:W-:Y:S01]  /*6730*/  IMAD R15, R15, 0x16c, RZ ;  /* 0x0000016c0f0f7824 */ /* 0x000fe200078e02ff */
[----:B------:R-:W-:Y:S01]  /*6740*/  LEA.HI.X.SX32 R9, R19, R27, 0x1, P0 ;  /* 0x0000001b13097211 */ /* 0x000fe200000f0eff */
[----:B------:R1:W-:Y:S02]  /*6750*/  STL.64 [R1+0x9f8], R28 ;  /* 0x0009f81c01007387 */ /* 0x0003e40000100a00 */
[----:B------:R-:W-:Y:S02]  /*6760*/  IMAD R20, R20, 0x176, RZ ;  /* 0x0000017614147824 */ /* 0x000fe400078e02ff */
[----:B------:R-:W-:Y:S04]  /*6770*/  STL.64 [R1+0x9f0], R4 ;  /* 0x0009f00401007387 */ /* 0x000fe80000100a00 */
[----:B------:R3:W-:Y:S01]  /*6780*/  STL.64 [R1+0x9e8], R8 ;  /* 0x0009e80801007387 */ /* 0x0007e20000100a00 */
[----:B-1----:R-:W-:-:S04]  /*6790*/  IADD3 R28, P1, R15, R26, RZ ;  /* 0x0000001a0f1c7210 */ /* 0x002fc80007f3e0ff */
[----:B------:R-:W-:Y:S02]  /*67a0*/  LEA.HI.X.SX32 R29, R22, R27, 0x1, P1 ;  /* 0x0000001b161d7211 */ /* 0x000fe400008f0eff */
[----:B------:R-:W-:Y:S02]  /*67b0*/  MOV R22, c[0x0][0x198] ;  /* 0x0000660000167a02 */ /* 0x000fe40000000f00 */
[----:B---3--:R-:W-:Y:S01]  /*67c0*/  IADD3 R8, P0, R20, R26, RZ ;  /* 0x0000001a14087210 */ /* 0x008fe20007f1e0ff */
[----:B------:R-:W-:Y:S01]  /*67d0*/  IMAD.MOV.U32 R20, RZ, RZ, c[0x0][0x198] ;  /* 0x00006600ff147624 */ /* 0x000fe200078e00ff */
[----:B------:R-:W-:Y:S01]  /*67e0*/  MOV R5, c[0x0][0x198] ;  /* 0x0000660000057a02 */ /* 0x000fe20000000f00 */
[----:B------:R-:W-:Y:S02]  /*67f0*/  IMAD R22, R22, 0xbb, RZ ;  /* 0x000000bb16167824 */ /* 0x000fe400078e02ff */
[----:B------:R-:W-:Y:S02]  /*6800*/  IMAD R20, R20, 0xb7, RZ ;  /* 0x000000b714147824 */ /* 0x000fe400078e02ff */
[----:B------:R-:W-:Y:S01]  /*6810*/  IMAD.MOV.U32 R7, RZ, RZ, c[0x0][0x198] ;  /* 0x00006600ff077624 */ /* 0x000fe200078e00ff */
[----:B------:R-:W-:-:S02]  /*6820*/  MOV R4, c[0x0][0x198] ;  /* 0x0000660000047a02 */ /* 0x000fc40000000f00 */
[-C--:B------:R-:W-:Y:S01]  /*6830*/  LEA.HI.X.SX32 R15, R20, R27.reuse, 0x1, P4 ;  /* 0x0000001b140f7211 */ /* 0x080fe200020f0eff */
[----:B------:R-:W-:Y:S01]  /*6840*/  IMAD R7, R7, 0x17e, RZ ;  /* 0x0000017e07077824 */ /* 0x000fe200078e02ff */
[----:B------:R-:W-:Y:S01]  /*6850*/  MOV R20, c[0x0][0x198] ;  /* 0x0000660000147a02 */ /* 0x000fe20000000f00 */
[----:B------:R-:W-:Y:S01]  /*6860*/  IMAD R5, R5, 0x17c, RZ ;  /* 0x0000017c05057824 */ /* 0x000fe200078e02ff */
[----:B------:R-:W-:Y:S01]  /*6870*/  LEA.HI.X.SX32 R9, R22, R27, 0x1, P0 ;  /* 0x0000001b16097211 */ /* 0x000fe200000f0eff */
[----:B------:R-:W-:Y:S01]  /*6880*/  IMAD.MOV.U32 R22, RZ, RZ, c[0x0][0x198] ;  /* 0x00006600ff167624 */ /* 0x000fe200078e00ff */
[----:B------:R1:W-:Y:S01]  /*6890*/  STL.64 [R1+0x9e0], R28 ;  /* 0x0009e01c01007387 */ /* 0x0003e20000100a00 */
[----:B------:R-:W-:Y:S02]  /*68a0*/  IMAD.MOV.U32 R19, RZ, RZ, c[0x0][0x198] ;  /* 0x00006600ff137624 */ /* 0x000fe400078e00ff */
[----:B------:R-:W-:Y:S01]  /*68b0*/  IMAD R20, R20, 0xbf, RZ ;  /* 0x000000bf14147824 */ /* 0x000fe200078e02ff */
[----:B------:R3:W-:Y:S01]  /*68c0*/  STL.64 [R1+0x9d8], R14 ;  /* 0x0009d80e01007387 */ /* 0x0007e20000100a00 */
[----:B------:R-:W-:-:S02]  /*68d0*/  IMAD R4, R4, 0x186, RZ ;  /* 0x0000018604047824 */ /* 0x000fc400078e02ff */
[----:B------:R-:W-:Y:S02]  /*68e0*/  IMAD R22, R22, 0x18e, RZ ;  /* 0x0000018e16167824 */ /* 0x000fe400078e02ff */
[----:B------:R-:W-:Y:S01]  /*68f0*/  IMAD R19, R19, 0x18c, RZ ;  /* 0x0000018c13137824 */ /* 0x000fe200078e02ff */
[----:B------:R4:W-:Y:S01]  /*6900*/  STL.64 [R1+0x1ce0], R6 ;  /* 0x001ce00601007387 */ /* 0x0009e20000100a00 */
[-C--:B-1----:R-:W-:Y:S02]  /*6910*/  IADD3 R28, P1, R5, R26.reuse, RZ ;  /* 0x0000001a051c7210 */ /* 0x082fe40007f3e0ff */
[-C--:B---3--:R-:W-:Y:S01]  /*6920*/  IADD3 R14, P4, R7, R26.reuse, RZ ;  /* 0x0000001a070e7210 */ /* 0x088fe20007f9e0ff */
[----:B------:R1:W-:Y:S01]  /*6930*/  STL.64 [R1+0x9d0], R8 ;  /* 0x0009d00801007387 */ /* 0x0003e20000100a00 */
[-C--:B------:R-:W-:Y:S02]  /*6940*/  LEA.HI.X.SX32 R29, R0, R27.reuse, 0x1, P1 ;  /* 0x0000001b001d7211 */ /* 0x080fe400008f0eff */
[----:B------:R-:W-:Y:S01]  /*6950*/  LEA.HI.X.SX32 R15, R20, R27, 0x1, P4 ;  /* 0x0000001b140f7211 */ /* 0x000fe200020f0eff */
[----:B------:R3:W-:Y:S01]  /*6960*/  STL.64 [R1+0x1ce8], R4 ;  /* 0x001ce80401007387 */ /* 0x0007e20000100a00 */
[----:B----4-:R-:W-:-:S02]  /*6970*/  IADD3 R6, P4, R22, R26, RZ ;  /* 0x0000001a16067210 */ /* 0x010fc40007f9e0ff */
[----:B------:R-:W-:Y:S02]  /*6980*/  MOV R22, c[0x0][0x198] ;  /* 0x0000660000167a02 */ /* 0x000fe40000000f00 */
[-C--:B-1----:R-:W-:Y:S02]  /*6990*/  IADD3 R8, P0, R4, R26.reuse, RZ ;  /* 0x0000001a04087210 */ /* 0x082fe40007f1e0ff */
[----:B---3--:R-:W-:Y:S01]  /*69a0*/  IADD3 R4, P1, R19, R26, RZ ;  /* 0x0000001a13047210 */ /* 0x008fe20007f3e0ff */
[----:B------:R-:W-:Y:S02]  /*69b0*/  IMAD.MOV.U32 R19, RZ, RZ, c[0x0][0x198] ;  /* 0x00006600ff137624 */ /* 0x000fe400078e00ff */
[----:B------:R-:W-:Y:S01]  /*69c0*/  IMAD R22, R22, 0x19c, RZ ;  /* 0x0000019c16167824 */ /* 0x000fe200078e02ff */
[----:B------:R-:W-:Y:S01]  /*69d0*/  LEA.HI.X.SX32 R5, R21, R27, 0x1, P1 ;  /* 0x0000001b15057211 */ /* 0x000fe200008f0eff */
[----:B------:R-:W-:Y:S01]  /*69e0*/  STL.64 [R1+0x9c8], R28 ;  /* 0x0009c81c01007387 */ /* 0x000fe20000100a00 */
[----:B------:R-:W-:Y:S01]  /*69f0*/  MOV R20, c[0x0][0x198] ;  /* 0x0000660000147a02 */ /* 0x000fe20000000f00 */
[----:B------:R-:W-:-:S02]  /*6a00*/  IMAD R19, R19, 0xc3, RZ ;  /* 0x000000c313137824 */ /* 0x000fc400078e02ff */
[----:B------:R-:W-:Y:S04]  /*6a10*/  STL.64 [R1+0x9c0], R14 ;  /* 0x0009c00e01007387 */ /* 0x000fe80000100a00 */
[----:B------:R1:W-:Y:S01]  /*6a20*/  STL.64 [R1+0x9b0], R4 ;  /* 0x0009b00401007387 */ /* 0x0003e20000100a00 */
[----:B------:R-:W-:Y:S01]  /*6a30*/  IMAD R20, R20, 0x196, RZ ;  /* 0x0000019614147824 */ /* 0x000fe200078e02ff */
[-C--:B------:R-:W-:Y:S01]  /*6a40*/  LEA.HI.X.SX32 R9, R19, R27.reuse, 0x1, P0 ;  /* 0x0000001b13097211 */ /* 0x080fe200000f0eff */
[----:B------:R-:W-:Y:S01]  /*6a50*/  IMAD.MOV.U32 R21, RZ, RZ, c[0x0][0x198] ;  /* 0x00006600ff157624 */ /* 0x000fe200078e00ff */
[-C--:B-1----:R-:W-:Y:S02]  /*6a60*/  IADD3 R4, P1, R22, R26.reuse, RZ ;  /* 0x0000001a16047210 */ /* 0x082fe40007f3e0ff */
[----:B------:R-:W-:Y:S01]  /*6a70*/  MOV R22, c[0x0][0x198] ;  /* 0x0000660000167a02 */ /* 0x000fe20000000f00 */
[----:B------:R-:W-:Y:S01]  /*6a80*/  IMAD R21, R21, 0xc7, RZ ;  /* 0x000000c715157824 */ /* 0x000fe200078e02ff */
[----:B------:R-:W-:Y:S01]  /*6a90*/  IADD3 R14, P0, R20, R26, RZ ;  /* 0x0000001a140e7210 */ /* 0x000fe20007f1e0ff */
[----:B------:R1:W-:Y:S02]  /*6aa0*/  STL.64 [R1+0x9b8], R8 ;  /* 0x0009b80801007387 */ /* 0x0003e40000100a00 */
[----:B------:R-:W-:Y:S01]  /*6ab0*/  IMAD R22, R22, 0xcb, RZ ;  /* 0x000000cb16167824 */ /* 0x000fe200078e02ff */
[----:B------:R-:W-:-:S04]  /*6ac0*/  LEA.HI.X.SX32 R7, R21, R27, 0x1, P4 ;  /* 0x0000001b15077211 */ /* 0x000fc800020f0eff */
[----:B------:R-:W-:Y:S02]  /*6ad0*/  LEA.HI.X.SX32 R15, R22, R27, 0x1, P0 ;  /* 0x0000001b160f7211 */ /* 0x000fe400000f0eff */
[----:B------:R-:W-:Y:S01]  /*6ae0*/  MOV R22, c[0x0][0x198] ;  /* 0x0000660000167a02 */ /* 0x000fe20000000f00 */
[----:B-1----:R-:W-:Y:S01]  /*6af0*/  IMAD.MOV.U32 R9, RZ, RZ, c[0x0][0x198] ;  /* 0x00006600ff097624 */ /* 0x002fe200078e00ff */
[----:B------:R-:W-:-:S03]  /*6b00*/  MOV R8, c[0x0][0x198] ;  /* 0x0000660000087a02 */ /* 0x000fc60000000f00 */
[----:B------:R-:W-:Y:S01]  /*6b10*/  IMAD R9, R9, 0x19e, RZ ;  /* 0x0000019e09097824 */ /* 0x000fe200078e02ff */
[----:B------:R1:W-:Y:S01]  /*6b20*/  STL.64 [R1+0x9a8], R6 ;  /* 0x0009a80601007387 */ /* 0x0003e20000100a00 */
[----:B------:R-:W-:Y:S02]  /*6b30*/  IMAD R22, R22, 0xcf, RZ ;  /* 0x000000cf16167824 */ /* 0x000fe400078e02ff */
[----:B------:R-:W-:Y:S02]  /*6b40*/  IMAD.MOV.U32 R19, RZ, RZ, c[0x0][0x198] ;  /* 0x00006600ff137624 */ /* 0x000fe400078e00ff */
[----:B------:R-:W-:Y:S01]  /*6b50*/  IMAD R8, R8, 0x1a6, RZ ;  /* 0x000001a608087824 */ /* 0x000fe200078e02ff */
[-C--:B------:R-:W-:Y:S01]  /*6b60*/  LEA.HI.X.SX32 R5, R17, R27.reuse, 0x1, P1 ;  /* 0x0000001b11057211 */ /* 0x080fe200008f0eff */
[----:B------:R-:W-:Y:S01]  /*6b70*/  IMAD R19, R19, 0x1ac, RZ ;  /* 0x000001ac13137824 */ /* 0x000fe200078e02ff */
[-C--:B-1----:R-:W-:Y:S02]  /*6b80*/  IADD3 R6, P4, R9, R26.reuse, RZ ;  /* 0x0000001a09067210 */ /* 0x082fe40007f9e0ff */
[----:B------:R-:W-:Y:S02]  /*6b90*/  STL.64 [R1+0x1cd8], R8 ;  /* 0x001cd80801007387 */ /* 0x000fe40000100a00 */
[----:B------:R-:W-:Y:S01]  /*6ba0*/  LEA.HI.X.SX32 R7, R22, R27, 0x1, P4 ;  /* 0x0000001b16077211 */ /* 0x000fe200020f0eff */
[----:B------:R-:W-:Y:S01]  /*6bb0*/  IMAD.MOV.U32 R22, RZ, RZ, c[0x0][0x198] ;  /* 0x00006600ff167624 */ /* 0x000fe200078e00ff */
[----:B------:R-:W-:Y:S01]  /*6bc0*/  STL.64 [R1+0x9a0], R14 ;  /* 0x0009a00e01007387 */ /* 0x000fe20000100a00 */
[----:B------:R-:W-:-:S02]  /*6bd0*/  IADD3 R20, P0, R8, R26, RZ ;  /* 0x0000001a08147210 */ /* 0x000fc40007f1e0ff */
[----:B------:R-:W-:Y:S01]  /*6be0*/  IMAD R22, R22, 0xd3, RZ ;  /* 0x000000d316167824 */ /* 0x000fe200078e02ff */
[----:B------:R1:W-:Y:S01]  /*6bf0*/  STL.64 [R1+0x998], R4 ;  /* 0x0009980401007387 */ /* 0x0003e20000100a00 */
[----:B------:R-:W-:Y:S01]  /*6c00*/  MOV R28, c[0x0][0x198] ;  /* 0x00006600001c7a02 */ /* 0x000fe20000000f00 */
[----:B------:R-:W-:Y:S02]  /*6c10*/  IMAD.MOV.U32 R29, RZ, RZ, c[0x0][0x198] ;  /* 0x00006600ff1d7624 */ /* 0x000fe400078e00ff */
[-C--:B------:R-:W-:Y:S01]  /*6c20*/  LEA.HI.X.SX32 R21, R22, R27.reuse, 0x1, P0 ;  /* 0x0000001b16157211 */ /* 0x080fe200000f0eff */
[----:B------:R-:W-:Y:S01]  /*6c30*/  IMAD.MOV.U32 R22, RZ, RZ, c[0x0][0x198] ;  /* 0x00006600ff167624 */ /* 0x000fe200078e00ff */
[----:B-1----:R-:W-:Y:S01]  /*6c40*/  IADD3 R4, P1, R19, R26, RZ ;  /* 0x0000001a13047210 */ /* 0x002fe20007f3e0ff */
[----:B------:R-:W-:Y:S01]  /*6c50*/  IMAD R29, R29, 0x1ae, RZ ;  /* 0x000001ae1d1d7824 */ /* 0x000fe200078e02ff */
[----:B------:R-:W-:Y:S02]  /*6c60*/  MOV R15, c[0x0][0x198] ;  /* 0x00006600000f7a02 */ /* 0x000fe40000000f00 */
[----:B------:R-:W-:Y:S01]  /*6c70*/  LEA.HI.X.SX32 R5, R25, R27, 0x1, P1 ;  /* 0x0000001b19057211 */ /* 0x000fe200008f0eff */
[----:B------:R-:W-:Y:S01]  /*6c80*/  IMAD R28, R28, 0x1b6, RZ ;  /* 0x000001b61c1c7824 */ /* 0x000fe200078e02ff */
[----:B------:R-:W-:Y:S01]  /*6c90*/  MOV R25, c[0x0][0x198] ;  /* 0x0000660000197a02 */ /* 0x000fe20000000f00 */
[----:B------:R1:W-:Y:S01]  /*6ca0*/  STL.64 [R1+0x990], R6 ;  /* 0x0009900601007387 */ /* 0x0003e20000100a00 */
[----:B------:R-:W-:-:S02]  /*6cb0*/  IMAD R15, R15, 0x1bc, RZ ;  /* 0x000001bc0f0f7824 */ /* 0x000fc400078e02ff */
[----:B------:R-:W-:Y:S01]  /*6cc0*/  IMAD R22, R22, 0xd7, RZ ;  /* 0x000000d716167824 */ /* 0x000fe200078e02ff */
[-C--:B------:R-:W-:Y:S01]  /*6cd0*/  IADD3 R8, P0, R28, R26.reuse, RZ ;  /* 0x0000001a1c087210 */ /* 0x080fe20007f1e0ff */
[----:B------:R-:W-:Y:S01]  /*6ce0*/  IMAD R25, R25, 0xdb, RZ ;  /* 0x000000db19197824 */ /* 0x000fe200078e02ff */
[----:B------:R-:W-:Y:S01]  /*6cf0*/  STL.64 [R1+0x1cd0], R28 ;  /* 0x001cd01c01007387 */ /* 0x000fe20000100a00 */
[----:B------:R-:W-:Y:S01]  /*6d00*/  IMAD.MOV.U32 R19, RZ, RZ, c[0x0][0x198] ;  /* 0x00006600ff137624 */ /* 0x000fe200078e00ff */
[----:B------:R-:W-:Y:S02]  /*6d10*/  MOV R14, c[0x0][0x198] ;  /* 0x00006600000e7a02 */ /* 0x000fe40000000f00 */
[----:B------:R-:W-:Y:S01]  /*6d20*/  STL.64 [R1+0x988], R20 ;  /* 0x0009881401007387 */ /* 0x000fe20000100a00 */
[----:B-1----:R-:W-:-:S03]  /*6d30*/  IADD3 R6, P4, R29, R26, RZ ;  /* 0x0000001a1d067210 */ /* 0x002fc60007f9e0ff */
[----:B------:R1:W-:Y:S01]  /*6d40*/  STL.64 [R1+0x980], R4 ;  /* 0x0009800401007387 */ /* 0x0003e20000100a00 */
[-C--:B------:R-:W-:Y:S01]  /*6d50*/  LEA.HI.X.SX32 R9, R25, R27.reuse, 0x1, P0 ;  /* 0x0000001b19097211 */ /* 0x080fe200000f0eff */
[----:B------:R-:W-:Y:S01]  /*6d60*/  IMAD R19, R19, 0x1be, RZ ;  /* 0x000001be13137824 */ /* 0x000fe200078e02ff */
[-C--:B------:R-:W-:Y:S01]  /*6d70*/  LEA.HI.X.SX32 R7, R22, R27.reuse, 0x1, P4 ;  /* 0x0000001b16077211 */ /* 0x080fe200020f0eff */
[----:B------:R-:W-:Y:S02]  /*6d80*/  IMAD.MOV.U32 R25, RZ, RZ, c[0x0][0x198] ;  /* 0x00006600ff197624 */ /* 0x000fe400078e00ff */
[----:B------:R-:W-:Y:S01]  /*6d90*/  IMAD R14, R14, 0x1c6, RZ ;  /* 0x000001c60e0e7824 */ /* 0x000fe200078e02ff */
[----:B-1----:R-:W-:Y:S01]  /*6da0*/  IADD3 R4, P1, R15, R26, RZ ;  /* 0x0000001a0f047210 */ /* 0x002fe20007f3e0ff */
[----:B------:R1:W-:Y:S01]  /*6db0*/  STL.64 [R1+0x978], R6 ;  /* 0x0009780601007387 */ /* 0x0003e20000100a00 */
[----:B------:R-:W-:Y:S02]  /*6dc0*/  IMAD R25, R25, 0x1cc, RZ ;  /* 0x000001cc19197824 */ /* 0x000fe400078e02ff */
[----:B------:R-:W-:Y:S01]  /*6dd0*/  LEA.HI.X.SX32 R5, R23, R27, 0x1, P1 ;  /* 0x0000001b17057211 */ /* 0x000fe200008f0eff */
[----:B------:R-:W-:Y:S04]  /*6de0*/  STL.64 [R1+0x1cc0], R18 ;  /* 0x001cc01201007387 */ /* 0x000fe80000100a00 */
[----:B------:R3:W-:Y:S01]  /*6df0*/  STL.64 [R1+0x970], R8 ;  /* 0x0009700801007387 */ /* 0x0007e20000100a00 */
[----:B------:R-:W-:-:S03]  /*6e00*/  MOV R23, c[0x0][0x198] ;  /* 0x0000660000177a02 */ /* 0x000fc60000000f00 */
[----:B------:R-:W-:Y:S04]  /*6e10*/  STL.64 [R1+0x1cc8], R14 ;  /* 0x001cc80e01007387 */ /* 0x000fe80000100a00 */
[----:B------:R4:W-:Y:S01]  /*6e20*/  STL.64 [R1+0x968], R4 ;  /* 0x0009680401007387 */ /* 0x0009e20000100a00 */
[----:B------:R-:W-:Y:S01]  /*6e30*/  IMAD R23, R23, 0xdf, RZ ;  /* 0x000000df17177824 */ /* 0x000fe200078e02ff */
[-C--:B-1----:R-:W-:Y:S02]  /*6e40*/  IADD3 R6, P4, R19, R26.reuse, RZ ;  /* 0x0000001a13067210 */ /* 0x082fe40007f9e0ff */
[-C--:B---3--:R-:W-:Y:S02]  /*6e50*/  IADD3 R8, P0, R14, R26.reuse, RZ ;  /* 0x0000001a0e087210 */ /* 0x088fe40007f1e0ff */
[----:B----4-:R-:W-:Y:S01]  /*6e60*/  IADD3 R4, P1, R25, R26, RZ ;  /* 0x0000001a19047210 */ /* 0x010fe20007f3e0ff */
[----:B------:R-:W-:Y:S01]  /*6e70*/  IMAD.MOV.U32 R25, RZ, RZ, c[0x0][0x198] ;  /* 0x00006600ff197624 */ /* 0x000fe200078e00ff */
[----:B------:R-:W-:-:S03]  /*6e80*/  MOV R17, c[0x0][0x198] ;  /* 0x0000660000117a02 */ /* 0x000fc60000000f00 */
[----:B------:R-:W-:Y:S01]  /*6e90*/  IMAD R25, R25, 0xe3, RZ ;  /* 0x000000e319197824 */ /* 0x000fe200078e02ff */
[----:B------:R-:W-:Y:S01]  /*6ea0*/  LEA.HI.X.SX32 R7, R23, R27, 0x1, P4 ;  /* 0x0000001b17077211 */ /* 0x000fe200020f0eff */
[----:B------:R-:W-:-:S03]  /*6eb0*/  IMAD R17, R17, 0x1ce, RZ ;  /* 0x000001ce11117824 */ /* 0x000fc600078e02ff */
[----:B------:R-:W-:Y:S02]  /*6ec0*/  LEA.HI.X.SX32 R9, R25, R27, 0x1, P0 ;  /* 0x0000001b19097211 */ /* 0x000fe400000f0eff */
[----:B------:R-:W-:Y:S01]  /*6ed0*/  MOV R25, c[0x0][0x198] ;  /* 0x0000660000197a02 */ /* 0x000fe20000000f00 */
[----:B------:R1:W-:Y:S01]  /*6ee0*/  STL.64 [R1+0x960], R6 ;  /* 0x0009600601007387 */ /* 0x0003e20000100a00 */
[----:B------:R-:W-:-:S03]  /*6ef0*/  IMAD.MOV.U32 R10, RZ, RZ, c[0x0][0x198] ;  /* 0x00006600ff0a7624 */ /* 0x000fc600078e00ff */
[----:B------:R-:W-:Y:S02]  /*6f00*/  IMAD R25, R25, 0xe7, RZ ;  /* 0x000000e719197824 */ /* 0x000fe400078e02ff */
[----:B------:R-:W-:Y:S01]  /*6f10*/  IMAD R10, R10, 0x1d6, RZ ;  /* 0x000001d60a0a7824 */ /* 0x000fe200078e02ff */
[----:B-1----:R-:W-:-:S04]  /*6f20*/  IADD3 R6, P4, R17, R26, RZ ;  /* 0x0000001a11067210 */ /* 0x002fc80007f9e0ff */
[-C--:B------:R-:W-:Y:S02]  /*6f30*/  LEA.HI.X.SX32 R7, R25, R27.reuse, 0x1, P4 ;  /* 0x0000001b19077211 */ /* 0x080fe400020f0eff */
[----:B------:R-:W-:Y:S01]  /*6f40*/  MOV R25, c[0x0][0x198] ;  /* 0x0000660000197a02 */ /* 0x000fe20000000f00 */
[----:B------:R-:W-:Y:S01]  /*6f50*/  STL.64 [R1+0x1cb8], R16 ;  /* 0x001cb81001007387 */ /* 0x000fe20000100a00 */
[----:B------:R-:W-:Y:S01]  /*6f60*/  MOV R20, c[0x0][0x198] ;  /* 0x0000660000147a02 */ /* 0x000fe20000000f00 */
[----:B------:R-:W-:Y:S02]  /*6f70*/  IMAD.MOV.U32 R21, RZ, RZ, c[0x0][0x198] ;  /* 0x00006600ff157624 */ /* 0x000fe400078e00ff */
[----:B------:R1:W-:Y:S01]  /*6f80*/  STL.64 [R1+0x958], R8 ;  /* 0x0009580801007387 */ /* 0x0003e20000100a00 */
[----:B------:R-:W-:Y:S01]  /*6f90*/  IMAD R25, R25, 0xeb, RZ ;  /* 0x000000eb19197824 */ /* 0x000fe200078e02ff */
[----:B------:R-:W-:Y:S01]  /*6fa0*/  LEA.HI.X.SX32 R5, R24, R27, 0x1, P1 ;  /* 0x0000001b18057211 */ /* 0x000fe200008f0eff */
[----:B------:R-:W-:-:S02]  /*6fb0*/  IMAD R20, R20, 0x1dc, RZ ;  /* 0x000001dc14147824 */ /* 0x000fc400078e02ff */
[----:B------:R-:W-:Y:S01]  /*6fc0*/  IMAD R21, R21, 0x1de, RZ ;  /* 0x000001de15157824 */ /* 0x000fe200078e02ff */
[----:B------:R-:W-:Y:S01]  /*6fd0*/  STL [R1+0x1cb0], R10 ;  /* 0x001cb00a01007387 */ /* 0x000fe20000100800 */
[----:B-1----:R-:W-:-:S03]  /*6fe0*/  IADD3 R8, P0, R10, R26, RZ ;  /* 0x0000001a0a087210 */ /* 0x002fc60007f1e0ff */
[----:B------:R-:W-:Y:S01]  /*6ff0*/  STL.64 [R1+0x950], R4 ;  /* 0x0009500401007387 */ /* 0x000fe20000100a00 */
[----:B------:R-:W-:-:S03]  /*7000*/  LEA.HI.X.SX32 R9, R25, R27, 0x1, P0 ;  /* 0x0000001b19097211 */ /* 0x000fc600000f0eff */
[----:B------:R-:W-:Y:S04]  /*7010*/  STL.64 [R1+0x948], R6 ;  /* 0x0009480601007387 */ /* 0x000fe80000100a00 */
[----:B------:R-:W-:Y:S04]  /*7020*/  STL.64 [R1+0x1ca8], R20 ;  /* 0x001ca81401007387 */ /* 0x000fe80000100a00 */
[----:B------:R1:W-:Y:S04]  /*7030*/  STL.64 [R1+0x940], R8 ;  /* 0x0009400801007387 */ /* 0x0003e80000100a00 */
[----:B------:R0:W3:Y:S04]  /*7040*/  LDL.64 R14, [R1+0x8f0] ;  /* 0x0008f000010e7983 */ /* 0x0000e80000100a00 */
[----:B------:R0:W4:Y:S04]  /*7050*/  LDL.64 R28, [R1+0x8e8] ;  /* 0x0008e800011c7983 */ /* 0x0001280000100a00 */
[----:B-1----:R0:W5:Y:S04]  /*7060*/  LDL.64 R8, [R1+0x8f8] ;  /* 0x0008f80001087983 */ /* 0x0021680000100a00 */
[----:B------:R0:W2:Y:S01]  /*7070*/  LDL.64 R16, [R1+0x8e0] ;  /* 0x0008e00001107983 */ /* 0x0000a20000100a00 */
[----:B------:R-:W-:Y:S01]  /*7080*/  MOV R24, c[0x0][0x198] ;  /* 0x0000660000187a02 */ /* 0x000fe20000000f00 */
[----:B------:R-:W-:Y:S01]  /*7090*/  IMAD.MOV.U32 R2, RZ, RZ, c[0x0][0x198] ;  /* 0x00006600ff027624 */ /* 0x000fe200078e00ff */
[-C--:B------:R-:W-:Y:S01]  /*70a0*/  IADD3 R4, P1, R20, R26.reuse, RZ ;  /* 0x0000001a14047210 */ /* 0x080fe20007f3e0ff */
[----:B------:R-:W-:Y:S01]  /*70b0*/  IMAD.MOV.U32 R22, RZ, RZ, c[0x0][0x198] ;  /* 0x00006600ff167624 */ /* 0x000fe200078e00ff */
[----:B------:R-:W-:Y:S01]  /*70c0*/  IADD3 R6, P4, R21, R26, RZ ;  /* 0x0000001a15067210 */ /* 0x000fe20007f9e0ff */
[----:B------:R-:W-:Y:S01]  /*70d0*/  IMAD R24, R24, 0xef, RZ ;  /* 0x000000ef18187824 */ /* 0x000fe200078e02ff */
[----:B------:R-:W-:Y:S01]  /*70e0*/  MOV R23, c[0x0][0x198] ;  /* 0x0000660000177a02 */ /* 0x000fe20000000f00 */
[----:B------:R-:W-:Y:S01]  /*70f0*/  IMAD R2, R2, 0x1e6, RZ ;  /* 0x000001e602027824 */ /* 0x000fe200078e02ff */
[-C--:B------:R-:W-:Y:S01]  /*7100*/  LEA.HI.X.SX32 R5, R12, R27.reuse, 0x1, P1 ;  /* 0x0000001b0c057211 */ /* 0x080fe200008f0eff */
[----:B------:R-:W-:Y:S01]  /*7110*/  IMAD.MOV.U32 R12, RZ, RZ, c[0x0][0x198] ;  /* 0x00006600ff0c7624 */ /* 0x000fe200078e00ff */
[----:B------:R-:W-:Y:S01]  /*7120*/  MOV R10, c[0x0][0x198] ;  /* 0x00006600000a7a02 */ /* 0x000fe20000000f00 */
[----:B------:R-:W-:Y:S01]  /*7130*/  IMAD R22, R22, 0x1ec, RZ ;  /* 0x000001ec16167824 */ /* 0x000fe200078e02ff */
[----:B------:R-:W-:Y:S01]  /*7140*/  LEA.HI.X.SX32 R7, R24, R27, 0x1, P4 ;  /* 0x0000001b18077211 */ /* 0x000fe200020f0eff */
[----:B------:R-:W-:-:S02]  /*7150*/  IMAD R23, R23, 0x1ee, RZ ;  /* 0x000001ee17177824 */ /* 0x000fc400078e02ff */
[----:B------:R-:W-:Y:S01]  /*7160*/  IMAD.MOV.U32 R24, RZ, RZ, c[0x0][0x198] ;  /* 0x00006600ff187624 */ /* 0x000fe200078e00ff */
[----:B------:R-:W-:Y:S01]  /*7170*/  IADD3 R18, P0, R2, R26, RZ ;  /* 0x0000001a02127210 */ /* 0x000fe20007f1e0ff */
[----:B------:R-:W-:Y:S01]  /*7180*/  IMAD R12, R12, 0xf3, RZ ;  /* 0x000000f30c0c7824 */ /* 0x000fe200078e02ff */
[----:B------:R1:W-:Y:S01]  /*7190*/  STL.64 [R1+0x938], R4 ;  /* 0x0009380401007387 */ /* 0x0003e20000100a00 */
[----:B------:R-:W-:Y:S02]  /*71a0*/  IMAD R10, R10, 0xf6, RZ ;  /* 0x000000f60a0a7824 */ /* 0x000fe400078e02ff */
[----:B------:R-:W-:Y:S01]  /*71b0*/  IMAD R24, R24, 0xf7, RZ ;  /* 0x000000f718187824 */ /* 0x000fe200078e02ff */
[----:B------:R0:W-:Y:S01]  /*71c0*/  STL.64 [R1+0x930], R6 ;  /* 0x0009300601007387 */ /* 0x0001e20000100a00 */
[----:B------:R-:W-:Y:S02]  /*71d0*/  LEA.HI.X.SX32 R19, R12, R27, 0x1, P0 ;  /* 0x0000001b0c137211 */ /* 0x000fe400000f0eff */
[----:B------:R-:W-:-:S02]  /*71e0*/  MOV R12, c[0x0][0x198] ;  /* 0x00006600000c7a02 */ /* 0x000fc40000000f00 */
[-C--:B-1----:R-:W-:Y:S02]  /*71f0*/  IADD3 R4, P1, R22, R26.reuse, RZ ;  /* 0x0000001a16047210 */ /* 0x082fe40007f3e0ff */
[----:B0-----:R-:W-:Y:S02]  /*7200*/  IADD3 R6, P4, R23, R26, RZ ;  /* 0x0000001a17067210 */ /* 0x001fe40007f9e0ff */
[-C--:B------:R-:W-:Y:S02]  /*7210*/  LEA.HI.X.SX32 R5, R10, R27.reuse, 0x1, P1 ;  /* 0x0000001b0a057211 */ /* 0x080fe400008f0eff */
[----:B------:R-:W-:Y:S01]  /*7220*/  LEA.HI.X.SX32 R7, R24, R27, 0x1, P4 ;  /* 0x0000001b18077211 */ /* 0x000fe200020f0eff */
[----:B------:R-:W-:Y:S01]  /*7230*/  IMAD.MOV.U32 R25, RZ, RZ, c[0x0][0x198] ;  /* 0x00006600ff197624 */ /* 0x000fe200078e00ff */
[----:B------:R0:W-:Y:S01]  /*7240*/  STL.64 [R1+0x928], R18 ;  /* 0x0009281201007387 */ /* 0x0001e20000100a00 */
[----:B------:R-:W-:-:S03]  /*7250*/  IMAD R12, R12, 0x1fc, RZ ;  /* 0x000001fc0c0c7824 */ /* 0x000fc600078e02ff */
[----:B------:R1:W-:Y:S01]  /*7260*/  STL.64 [R1+0x920], R4 ;  /* 0x0009200401007387 */ /* 0x0003e20000100a00 */
[----:B------:R-:W-:-:S03]  /*7270*/  IMAD R25, R25, 0x1f6, RZ ;  /* 0x000001f619197824 */ /* 0x000fc600078e02ff */
[----:B------:R1:W-:Y:S02]  /*7280*/  STL.64 [R1+0x918], R6 ;  /* 0x0009180601007387 */ /* 0x0003e40000100a00 */
[-C--:B0-----:R-:W-:Y:S02]  /*7290*/  IADD3 R18, P0, R25, R26.reuse, RZ ;  /* 0x0000001a19127210 */ /* 0x081fe40007f1e0ff */
[----:B-1----:R-:W-:Y:S01]  /*72a0*/  IADD3 R4, P1, R12, R26, RZ ;  /* 0x0000001a0c047210 */ /* 0x002fe20007f3e0ff */
[----:B------:R-:W-:-:S03]  /*72b0*/  IMAD.MOV.U32 R6, RZ, RZ, c[0x0][0x198] ;  /* 0x00006600ff067624 */ /* 0x000fc600078e00ff */
[----:B------:R-:W-:Y:S01]  /*72c0*/  LEA.HI.X.SX32 R5, R11, R27, 0x1, P1 ;  /* 0x0000001b0b057211 */ /* 0x000fe200008f0eff */
[----:B------:R-:W-:Y:S01]  /*72d0*/  IMAD R6, R6, 0xfb, RZ ;  /* 0x000000fb06067824 */ /* 0x000fe200078e02ff */
[----:B------:R-:W-:-:S04]  /*72e0*/  MOV R11, c[0x0][0x198] ;  /* 0x00006600000b7a02 */ /* 0x000fc80000000f00 */
[----:B------:R-:W-:Y:S01]  /*72f0*/  LEA.HI.X.SX32 R19, R6, R27, 0x1, P0 ;  /* 0x0000001b06137211 */ /* 0x000fe200000f0eff */
[----:B------:R-:W-:Y:S02]  /*7300*/  IMAD.MOV.U32 R0, RZ, RZ, c[0x0][0x198] ;  /* 0x00006600ff007624 */ /* 0x000fe400078e00ff */
[----:B------:R-:W-:Y:S02]  /*7310*/  IMAD R11, R11, 0x103, RZ ;  /* 0x000001030b0b7824 */ /* 0x000fe400078e02ff */
[----:B------:R-:W-:Y:S01]  /*7320*/  STL.64 [R1+0x910], R18 ;  /* 0x0009101201007387 */ /* 0x000fe20000100a00 */
[----:B------:R-:W-:-:S03]  /*7330*/  IMAD R0, R0, 0x1fe, RZ ;  /* 0x000001fe00007824 */ /* 0x000fc600078e02ff */
[----:B------:R0:W-:Y:S02]  /*7340*/  STL.64 [R1+0x908], R4 ;  /* 0x0009080401007387 */ /* 0x0001e40000100a00 */
[----:B------:R-:W-:Y:S02]  /*7350*/  IADD3 R20, P4, R0, R26, RZ ;  /* 0x0000001a00147210 */ /* 0x000fe40007f9e0ff */
[----:B0-----:R-:W-:-:S05]  /*7360*/  MOV R4, c[0x0][0x198] ;  /* 0x0000660000047a02 */ /* 0x001fca0000000f00 */
[----:B------:R-:W-:-:S05]  /*7370*/  IMAD R4, R4, 0xff, RZ ;  /* 0x000000ff04047824 */ /* 0x000fca00078e02ff */
[----:B------:R-:W-:Y:S02]  /*7380*/  LEA.HI.X.SX32 R21, R4, R27, 0x1, P4 ;  /* 0x0000001b04157211 */ /* 0x000fe400020f0eff */
[----:B------:R-:W-:-:S03]  /*7390*/  MOV R7, c[0x0][0x198] ;  /* 0x0000660000077a02 */ /* 0x000fc60000000f00 */
[----:B------:R-:W-:Y:S02]  /*73a0*/  STL.64 [R1+0x900], R20 ;  /* 0x0009001401007387 */ /* 0x000fe40000100a00 */
[----:B------:R-:W-:-:S05]  /*73b0*/  IMAD R7, R7, 0x20e, RZ ;  /* 0x0000020e07077824 */ /* 0x000fca00078e02ff */
[----:B------:R-:W-:Y:S02]  /*73c0*/  IADD3 R6, P0, R7, R26, RZ ;  /* 0x0000001a07067210 */ /* 0x000fe40007f1e0ff */
[----:B------:R-:W-:Y:S01]  /*73d0*/  MOV R24, c[0x0][0x198] ;  /* 0x0000660000187a02 */ /* 0x000fe20000000f00 */
[----:B------:R-:W-:-:S04]  /*73e0*/  IMAD.MOV.U32 R5, RZ, RZ, c[0x0][0x198] ;  /* 0x00006600ff057624 */ /* 0x000fc800078e00ff */
[----:B------:R-:W-:Y:S02]  /*73f0*/  IMAD R24, R24, 0x216, RZ ;  /* 0x0000021618187824 */ /* 0x000fe400078e02ff */
[----:B------:R-:W-:-:S03]  /*7400*/  IMAD R5, R5, 0x218, RZ ;  /* 0x0000021805057824 */ /* 0x000fc600078e02ff */
[-C--:B------:R-:W-:Y:S02]  /*7410*/  IADD3 R18, P1, R24, R26.reuse, RZ ;  /* 0x0000001a18127210 */ /* 0x080fe40007f3e0ff */
[----:B------:R-:W-:Y:S01]  /*7420*/  IADD3 R4, P4, R5, R26, RZ ;  /* 0x0000001a05047210 */ /* 0x000fe20007f9e0ff */
[----:B------:R-:W-:-:S04]  /*7430*/  IMAD.MOV.U32 R24, RZ, RZ, c[0x0][0x198] ;  /* 0x00006600ff187624 */ /* 0x000fc800078e00ff */
[----:B------:R-:W-:Y:S01]  /*7440*/  IMAD R24, R24, 0x21a, RZ ;  /* 0x0000021a18187824 */ /* 0x000fe200078e02ff */
[----:B-----5:R-:W-:Y:S02]  /*7450*/  LEA.HI.X.SX32 R9, R11, R27, 0x1, P2 ;  /* 0x0000001b0b097211 */ /* 0x020fe400010f0eff */
[----:B------:R-:W-:Y:S02]  /*7460*/  MOV R8, c[0x0][0x198] ;  /* 0x0000660000087a02 */ /* 0x000fe40000000f00 */
[----:B------:R-:W-:-:S03]  /*7470*/  MOV R11, c[0x0][0x198] ;  /* 0x00006600000b7a02 */ /* 0x000fc60000000f00 */
[----:B------:R-:W-:Y:S02]  /*7480*/  IMAD R8, R8, 0x104, RZ ;  /* 0x0000010408087824 */ /* 0x000fe400078e02ff */
[----:B------:R-:W-:-:S03]  /*7490*/  IMAD R11, R11, 0x105, RZ ;  /* 0x000001050b0b7824 */ /* 0x000fc600078e02ff */
[-C--:B---3--:R-:W-:Y:S02]  /*74a0*/  LEA.HI.X.SX32 R15, R8, R27.reuse, 0x1, P3 ;  /* 0x0000001b080f7211 */ /* 0x088fe400018f0eff */
[----:B----4-:R-:W-:Y:S01]  /*74b0*/  LEA.HI.X.SX32 R29, R11, R27, 0x1, P5 ;  /* 0x0000001b0b1d7211 */ /* 0x010fe200028f0eff */
[----:B------:R-:W-:Y:S01]  /*74c0*/  STL [R1+0x8fc], R9 ;  /* 0x0008fc0901007387 */ /* 0x000fe20000100800 */
[----:B------:R-:W-:-:S03]  /*74d0*/  MOV R28, c[0x0][0x198] ;  /* 0x00006600001c7a02 */ /* 0x000fc60000000f00 */
[----:B------:R-:W-:Y:S04]  /*74e0*/  STL [R1+0x8f4], R15 ;  /* 0x0008f40f01007387 */ /* 0x000fe80000100800 */
[----:B------:R0:W-:Y:S01]  /*74f0*/  STL [R1+0x8ec], R29 ;  /* 0x0008ec1d01007387 */ /* 0x0001e20000100800 */
[----:B------:R-:W-:Y:S01]  /*7500*/  IMAD R28, R28, 0x106, RZ ;  /* 0x000001061c1c7824 */ /* 0x000fe200078e02ff */
[----:B0-----:R-:W-:-:S05]  /*7510*/  MOV R29, c[0x0][0x198] ;  /* 0x00006600001d7a02 */ /* 0x001fca0000000f00 */
[----:B------:R-:W-:Y:S01]  /*7520*/  IMAD R29, R29, 0x107, RZ ;  /* 0x000001071d1d7824 */ /* 0x000fe200078e02ff */
[----:B--2---:R-:W-:-:S04]  /*7530*/  LEA.HI.X.SX32 R17, R28, R27, 0x1, P6 ;  /* 0x0000001b1c117211 */ /* 0x004fc800030f0eff */
[----:B------:R-:W-:Y:S01]  /*7540*/  LEA.HI.X.SX32 R7, R29, R27, 0x1, P0 ;  /* 0x0000001b1d077211 */ /* 0x000fe200000f0eff */
[----:B------:R-:W-:Y:S01]  /*7550*/  STL [R1+0x8e4], R17 ;  /* 0x0008e41101007387 */ /* 0x000fe20000100800 */
[----:B------:R-:W-:-:S03]  /*7560*/  MOV R29, c[0x0][0x198] ;  /* 0x00006600001d7a02 */ /* 0x000fc60000000f00 */
[----:B------:R0:W-:Y:S02]  /*7570*/  STL.64 [R1+0x8d8], R6 ;  /* 0x0008d80601007387 */ /* 0x0001e40000100a00 */
[----:B------:R-:W-:Y:S01]  /*7580*/  IMAD R29, R29, 0x10c, RZ ;  /* 0x0000010c1d1d7824 */ /* 0x000fe200078e02ff */
[----:B0-----:R-:W-:-:S05]  /*7590*/  MOV R6, c[0x0][0x198] ;  /* 0x0000660000067a02 */ /* 0x001fca0000000f00 */
[----:B------:R-:W-:Y:S01]  /*75a0*/  IMAD R6, R6, 0x10b, RZ ;  /* 0x0000010b06067824 */ /* 0x000fe200078e02ff */
[----:B------:R-:W-:Y:S01]  /*75b0*/  LEA.HI.X.SX32 R5, R29, R27, 0x1, P4 ;  /* 0x0000001b1d057211 */ /* 0x000fe200020f0eff */
[----:B------:R-:W-:-:S03]  /*75c0*/  IMAD.MOV.U32 R9, RZ, RZ, c[0x0][0x198] ;  /* 0x00006600ff097624 */ /* 0x000fc600078e00ff */
[----:B------:R-:W-:Y:S01]  /*75d0*/  LEA.HI.X.SX32 R19, R6, R27, 0x1, P1 ;  /* 0x0000001b06137211 */ /* 0x000fe200008f0eff */
[----:B------:R-:W-:Y:S01]  /*75e0*/  IMAD R9, R9, 0x21c, RZ ;  /* 0x0000021c09097824 */ /* 0x000fe200078e02ff */
[----:B------:R-:W-:-:S03]  /*75f0*/  MOV R29, c[0x0][0x198] ;  /* 0x00006600001d7a02 */ /* 0x000fc60000000f00 */
[----:B------:R-:W-:Y:S04]  /*7600*/  STL.64 [R1+0x8d0], R18 ;  /* 0x0008d01201007387 */ /* 0x000fe80000100a00 */
[----:B------:R0:W-:Y:S01]  /*7610*/  STL.64 [R1+0x8c8], R4 ;  /* 0x0008c80401007387 */ /* 0x0001e20000100a00 */
[----:B------:R-:W-:Y:S01]  /*7620*/  IMAD R29, R29, 0x10e, RZ ;  /* 0x0000010e1d1d7824 */ /* 0x000fe200078e02ff */
[-C--:B------:R-:W-:Y:S01]  /*7630*/  IADD3 R8, P3, R9, R26.reuse, RZ ;  /* 0x0000001a09087210 */ /* 0x080fe20007f7e0ff */
[----:B------:R-:W-:Y:S01]  /*7640*/  IMAD.MOV.U32 R11, RZ, RZ, c[0x0][0x198] ;  /* 0x00006600ff0b7624 */ /* 0x000fe200078e00ff */
[----:B------:R-:W-:Y:S01]  /*7650*/  IADD3 R20, P2, R24, R26, RZ ;  /* 0x0000001a18147210 */ /* 0x000fe20007f5e0ff */
[----:B------:R-:W-:Y:S01]  /*7660*/  IMAD.MOV.U32 R24, RZ, RZ, c[0x0][0x198] ;  /* 0x00006600ff187624 */ /* 0x000fe200078e00ff */
[----:B0-----:R-:W-:-:S02]  /*7670*/  MOV R4, c[0x0][0x198] ;  /* 0x0000660000047a02 */ /* 0x001fc40000000f00 */
[----:B------:R-:W-:-:S03]  /*7680*/  LEA.HI.X.SX32 R9, R29, R27, 0x1, P3 ;  /* 0x0000001b1d097211 */ /* 0x000fc600018f0eff */
[----:B------:R-:W-:Y:S01]  /*7690*/  IMAD R4, R4, 0x10d, RZ ;  /* 0x0000010d04047824 */ /* 0x000fe200078e02ff */
[----:B------:R-:W-:Y:S01]  /*76a0*/  MOV R29, c[0x0][0x198] ;  /* 0x00006600001d7a02 */ /* 0x000fe20000000f00 */
[----:B------:R-:W-:Y:S02]  /*76b0*/  IMAD R24, R24, 0x21e, RZ ;  /* 0x0000021e18187824 */ /* 0x000fe400078e02ff */
[----:B------:R-:W-:Y:S01]  /*76c0*/  IMAD R11, R11, 0x226, RZ ;  /* 0x000002260b0b7824 */ /* 0x000fe200078e02ff */
[----:B------:R-:W-:Y:S01]  /*76d0*/  LEA.HI.X.SX32 R21, R4, R27, 0x1, P2 ;  /* 0x0000001b04157211 */ /* 0x000fe200010f0eff */
[----:B------:R-:W-:Y:S01]  /*76e0*/  IMAD R29, R29, 0x113, RZ ;  /* 0x000001131d1d7824 */ /* 0x000fe200078e02ff */
[-C--:B------:R-:W-:Y:S01]  /*76f0*/  IADD3 R14, P5, R24, R26.reuse, RZ ;  /* 0x0000001a180e7210 */ /* 0x080fe20007fbe0ff */
[----:B------:R-:W-:Y:S01]  /*7700*/  IMAD.MOV.U32 R24, RZ, RZ, c[0x0][0x198] ;  /* 0x00006600ff187624 */ /* 0x000fe200078e00ff */
[----:B------:R-:W-:Y:S01]  /*7710*/  IADD3 R10, P6, R11, R26, RZ ;  /* 0x0000001a0b0a7210 */ /* 0x000fe20007fde0ff */
[----:B------:R-:W-:Y:S01]  /*7720*/  STL.64 [R1+0xbd8], R20 ;  /* 0x000bd81401007387 */ /* 0x000fe20000100a00 */
[----:B------:R-:W-:-:S03]  /*7730*/  IMAD.MOV.U32 R7, RZ, RZ, c[0x0][0x198] ;  /* 0x00006600ff077624 */ /* 0x000fc600078e00ff */
[----:B------:R0:W-:Y:S01]  /*7740*/  STL.64 [R1+0xbe0], R8 ;  /* 0x000be00801007387 */ /* 0x0001e20000100a00 */
[----:B------:R-:W-:Y:S01]  /*7750*/  LEA.HI.X.SX32 R11, R29, R27, 0x1, P6 ;  /* 0x0000001b1d0b7211 */ /* 0x000fe200030f0eff */
[----:B------:R-:W-:Y:S01]  /*7760*/  IMAD R24, R24, 0x228, RZ ;  /* 0x0000022818187824 */ /* 0x000fe200078e02ff */
[----:B------:R-:W-:Y:S01]  /*7770*/  MOV R28, c[0x0][0x198] ;  /* 0x00006600001c7a02 */ /* 0x000fe20000000f00 */
[----:B------:R-:W-:Y:S01]  /*7780*/  IMAD R7, R7, 0x22a, RZ ;  /* 0x0000022a07077824 */ /* 0x000fe200078e02ff */
[----:B------:R-:W-:Y:S02]  /*7790*/  MOV R29, c[0x0][0x198] ;  /* 0x00006600001d7a02 */ /* 0x000fe40000000f00 */
[----:B0-----:R-:W-:Y:S01]  /*77a0*/  MOV R8, c[0x0][0x198] ;  /* 0x0000660000087a02 */ /* 0x001fe20000000f00 */
[----:B------:R-:W-:Y:S01]  /*77b0*/  IMAD R28, R28, 0x114, RZ ;  /* 0x000001141c1c7824 */ /* 0x000fe200078e02ff */
[----:B------:R-:W-:-:S03]  /*77c0*/  IADD3 R16, P0, R24, R26, RZ ;  /* 0x0000001a18107210 */ /* 0x000fc60007f1e0ff */
[----:B------:R-:W-:Y:S01]  /*77d0*/  IMAD R8, R8, 0x10f, RZ ;  /* 0x0000010f08087824 */ /* 0x000fe200078e02ff */
[----:B------:R-:W-:Y:S01]  /*77e0*/  IADD3 R6, P1, R7, R26, RZ ;  /* 0x0000001a07067210 */ /* 0x000fe20007f3e0ff */
[----:B------:R-:W-:Y:S01]  /*77f0*/  IMAD R29, R29, 0x115, RZ ;  /* 0x000001151d1d7824 */ /* 0x000fe200078e02ff */
[-C--:B------:R-:W-:Y:S02]  /*7800*/  LEA.HI.X.SX32 R17, R28, R27.reuse, 0x1, P0 ;  /* 0x0000001b1c117211 */ /* 0x080fe400000f0eff */
[-C--:B------:R-:W-:Y:S02]  /*7810*/  LEA.HI.X.SX32 R15, R8, R27.reuse, 0x1, P5 ;  /* 0x0000001b080f7211 */ /* 0x080fe400028f0eff */
[----:B------:R-:W-:Y:S01]  /*7820*/  LEA.HI.X.SX32 R7, R29, R27, 0x1, P1 ;  /* 0x0000001b1d077211 */ /* 0x000fe200008f0eff */
[----:B------:R-:W-:Y:S02]  /*7830*/  IMAD.MOV.U32 R24, RZ, RZ, c[0x0][0x198] ;  /* 0x00006600ff187624 */ /* 0x000fe400078e00ff */
[----:B------:R-:W-:Y:S01]  /*7840*/  STL.64 [R1+0xbe8], R14 ;  /* 0x000be80e01007387 */ /* 0x000fe20000100a00 */
[----:B------:R-:W-:-:S03]  /*7850*/  IMAD.MOV.U32 R5, RZ, RZ, c[0x0][0x198] ;  /* 0x00006600ff057624 */ /* 0x000fc600078e00ff */
[----:B------:R-:W-:Y:S01]  /*7860*/  STL.64 [R1+0x8c0], R10 ;  /* 0x0008c00a01007387 */ /* 0x000fe20000100a00 */
[----:B------:R-:W-:-:S03]  /*7870*/  IMAD R24, R24, 0x22c, RZ ;  /* 0x0000022c18187824 */ /* 0x000fc600078e02ff */
[----:B------:R-:W-:Y:S01]  /*7880*/  STL.64 [R1+0xbf0], R16 ;  /* 0x000bf01001007387 */ /* 0x000fe20000100a00 */
[----:B------:R-:W-:-:S03]  /*7890*/  MOV R29, c[0x0][0x198] ;  /* 0x00006600001d7a02 */ /* 0x000fc60000000f00 */
[----:B------:R0:W-:Y:S01]  /*78a0*/  STL.64 [R1+0xce0], R6 ;  /* 0x000ce00601007387 */ /* 0x0001e20000100a00 */
[----:B------:R-:W-:Y:S01]  /*78b0*/  IMAD R5, R5, 0x22e, RZ ;  /* 0x0000022e05057824 */ /* 0x000fe200078e02ff */
[-C--:B------:R-:W-:Y:S01]  /*78c0*/  IADD3 R18, P4, R24, R26.reuse, RZ ;  /* 0x0000001a18127210 */ /* 0x080fe20007f9e0ff */
[----:B------:R-:W-:Y:S01]  /*78d0*/  IMAD R29, R29, 0x117, RZ ;  /* 0x000001171d1d7824 */ /* 0x000fe200078e02ff */
[----:B0-----:R-:W-:Y:S02]  /*78e0*/  MOV R6, c[0x0][0x198] ;  /* 0x0000660000067a02 */ /* 0x001fe40000000f00 */
[----:B------:R-:W-:-:S03]  /*78f0*/  IADD3 R4, P2, R5, R26, RZ ;  /* 0x0000001a05047210 */ /* 0x000fc60007f5e0ff */
[----:B------:R-:W-:Y:S01]  /*7900*/  IMAD R6, R6, 0x116, RZ ;  /* 0x0000011606067824 */ /* 0x000fe200078e02ff */
[----:B------:R-:W-:Y:S01]  /*7910*/  LEA.HI.X.SX32 R5, R29, R27, 0x1, P2 ;  /* 0x0000001b1d057211 */ /* 0x000fe200010f0eff */
[----:B------:R-:W-:-:S03]  /*7920*/  IMAD.MOV.U32 R9, RZ, RZ, c[0x0][0x198] ;  /* 0x00006600ff097624 */ /* 0x000fc600078e00ff */
[----:B------:R-:W-:Y:S01]  /*7930*/  LEA.HI.X.SX32 R19, R6, R27, 0x1, P4 ;  /* 0x0000001b06137211 */ /* 0x000fe200020f0eff */
[----:B------:R-:W-:Y:S01]  /*7940*/  IMAD.MOV.U32 R24, RZ, RZ, c[0x0][0x198] ;  /* 0x00006600ff187624 */ /* 0x000fe200078e00ff */
[----:B------:R-:W-:Y:S01]  /*7950*/  MOV R29, c[0x0][0x198] ;  /* 0x00006600001d7a02 */ /* 0x000fe20000000f00 */
[----:B------:R-:W-:Y:S02]  /*7960*/  IMAD R9, R9, 0x238, RZ ;  /* 0x0000023809097824 */ /* 0x000fe400078e02ff */
[----:B------:R-:W-:Y:S01]  /*7970*/  STL.64 [R1+0xce8], R18 ;  /* 0x000ce81201007387 */ /* 0x000fe20000100a00 */
[----:B------:R-:W-:-:S03]  /*7980*/  IMAD R24, R24, 0x236, RZ ;  /* 0x0000023618187824 */ /* 0x000fc600078e02ff */
[----:B------:R0:W-:Y:S01]  /*7990*/  STL.64 [R1+0xcf0], R4 ;  /* 0x000cf00401007387 */ /* 0x0001e20000100a00 */
[----:B------:R-:W-:Y:S01]  /*79a0*/  IMAD R29, R29, 0x11c, RZ ;  /* 0x0000011c1d1d7824 */ /* 0x000fe200078e02ff */
[-C--:B------:R-:W-:Y:S01]  /*79b0*/  IADD3 R8, P5, R9, R26.reuse, RZ ;  /* 0x0000001a09087210 */ /* 0x080fe20007fbe0ff */
[----:B------:R-:W-:Y:S01]  /*79c0*/  IMAD.MOV.U32 R11, RZ, RZ, c[0x0][0x198] ;  /* 0x00006600ff0b7624 */ /* 0x000fe200078e00ff */
[----:B------:R-:W-:Y:S01]  /*79d0*/  IADD3 R20, P3, R24, R26, RZ ;  /* 0x0000001a18147210 */ /* 0x000fe20007f7e0ff */
[----:B------:R-:W-:Y:S01]  /*79e0*/  IMAD.MOV.U32 R24, RZ, RZ, c[0x0][0x198] ;  /* 0x00006600ff187624 */ /* 0x000fe200078e00ff */
[----:B0-----:R-:W-:Y:S02]  /*79f0*/  MOV R4, c[0x0][0x198] ;  /* 0x0000660000047a02 */ /* 0x001fe40000000f00 */
        /* <DEDUP_REMOVED lines=265> */
[----:B------:R-:W-:-:S04]  /*8a90*/  LEA.HI.X.SX32 R5, R29, R27, 0x1, P1 ;  /* 0x0000001b1d057211 */ /* 0x000fc800008f0eff */
[----:B------:R-:W-:Y:S01]  /*8aa0*/  LEA.HI.X.SX32 R19, R6, R27, 0x1, P0 ;  /* 0x0000001b06137211 */ /* 0x000fe200000f0eff */
[----:B------:R-:W-:Y:S02]  /*8ab0*/  IMAD.MOV.U32 R24, RZ, RZ, c[0x0][0x198] ;  /* 0x00006600ff187624 */ /* 0x000fe400078e00ff */
[----:B------:R-:W-:Y:S02]  /*8ac0*/  IMAD.MOV.U32 R9, RZ, RZ, c[0x0][0x198] ;  /* 0x00006600ff097624 */ /* 0x000fe400078e00ff */
[----:B------:R0:W-:Y:S01]  /*8ad0*/  STL.64 [R1+0xe38], R18 ;  /* 0x000e381201007387 */ /* 0x0001e20000100a00 */
[----:B------:R-:W-:-:S03]  /*8ae0*/  IMAD R24, R24, 0x2b6, RZ ;  /* 0x000002b618187824 */ /* 0x000fc600078e02ff */
[----:B------:R1:W-:Y:S01]  /*8af0*/  STL.64 [R1+0xf00], R4 ;  /* 0x000f000401007387 */ /* 0x0003e20000100a00 */
[----:B------:R-:W-:Y:S01]  /*8b00*/  IMAD R9, R9, 0x2b8, RZ ;  /* 0x000002b809097824 */ /* 0x000fe200078e02ff */
[----:B------:R-:W-:Y:S02]  /*8b10*/  IADD3 R20, P4, R24, R26, RZ ;  /* 0x0000001a18147210 */ /* 0x000fe40007f9e0ff */
[----:B0-----:R-:W-:Y:S02]  /*8b20*/  MOV R19, c[0x0][0x198] ;  /* 0x0000660000137a02 */ /* 0x001fe40000000f00 */
[----:B-1----:R-:W-:-:S03]  /*8b30*/  MOV R4, c[0x0][0x198] ;  /* 0x0000660000047a02 */ /* 0x002fc60000000f00 */
[----:B------:R-:W-:Y:S01]  /*8b40*/  IMAD R19, R19, 0x15c, RZ ;  /* 0x0000015c13137824 */ /* 0x000fe200078e02ff */
[----:B------:R-:W-:Y:S01]  /*8b50*/  IADD3 R8, P2, R9, R26, RZ ;  /* 0x0000001a09087210 */ /* 0x000fe20007f5e0ff */
[----:B------:R-:W-:-:S03]  /*8b60*/  IMAD R4, R4, 0x15b, RZ ;  /* 0x0000015b04047824 */ /* 0x000fc600078e02ff */
[-C--:B------:R-:W-:Y:S02]  /*8b70*/  LEA.HI.X.SX32 R9, R19, R27.reuse, 0x1, P2 ;  /* 0x0000001b13097211 */ /* 0x080fe400010f0eff */
[----:B------:R-:W-:Y:S01]  /*8b80*/  LEA.HI.X.SX32 R21, R4, R27, 0x1, P4 ;  /* 0x0000001b04157211 */ /* 0x000fe200020f0eff */
[----:B------:R-:W-:Y:S02]  /*8b90*/  IMAD.MOV.U32 R24, RZ, RZ, c[0x0][0x198] ;  /* 0x00006600ff187624 */ /* 0x000fe400078e00ff */
[----:B------:R-:W-:Y:S02]  /*8ba0*/  IMAD.MOV.U32 R11, RZ, RZ, c[0x0][0x198] ;  /* 0x00006600ff0b7624 */ /* 0x000fe400078e00ff */
[----:B------:R-:W-:Y:S01]  /*8bb0*/  STL.64 [R1+0xb20], R20 ;  /* 0x000b201401007387 */ /* 0x000fe20000100a00 */
[----:B------:R-:W-:Y:S01]  /*8bc0*/  IMAD R24, R24, 0x2ba, RZ ;  /* 0x000002ba18187824 */ /* 0x000fe200078e02ff */
[----:B------:R-:W-:Y:S02]  /*8bd0*/  MOV R19, c[0x0][0x198] ;  /* 0x0000660000137a02 */ /* 0x000fe40000000f00 */
[----:B------:R0:W-:Y:S01]  /*8be0*/  STL.64 [R1+0xc38], R8 ;  /* 0x000c380801007387 */ /* 0x0001e20000100a00 */
[----:B------:R-:W-:Y:S01]  /*8bf0*/  IMAD R11, R11, 0x2bc, RZ ;  /* 0x000002bc0b0b7824 */ /* 0x000fe200078e02ff */
[----:B------:R-:W-:Y:S01]  /*8c00*/  IADD3 R14, P3, R24, R26, RZ ;  /* 0x0000001a180e7210 */ /* 0x000fe20007f7e0ff */
[----:B------:R-:W-:Y:S01]  /*8c10*/  IMAD R19, R19, 0x15e, RZ ;  /* 0x0000015e13137824 */ /* 0x000fe200078e02ff */
[----:B0-----:R-:W-:-:S02]  /*8c20*/  MOV R8, c[0x0][0x198] ;  /* 0x0000660000087a02 */ /* 0x001fc40000000f00 */
[----:B------:R-:W-:-:S03]  /*8c30*/  IADD3 R10, P5, R11, R26, RZ ;  /* 0x0000001a0b0a7210 */ /* 0x000fc60007fbe0ff */
[----:B------:R-:W-:Y:S01]  /*8c40*/  IMAD R8, R8, 0x15d, RZ ;  /* 0x0000015d08087824 */ /* 0x000fe200078e02ff */
[----:B------:R-:W-:Y:S01]  /*8c50*/  LEA.HI.X.SX32 R11, R19, R27, 0x1, P5 ;  /* 0x0000001b130b7211 */ /* 0x000fe200028f0eff */
[----:B------:R-:W-:-:S03]  /*8c60*/  IMAD.MOV.U32 R24, RZ, RZ, c[0x0][0x198] ;  /* 0x00006600ff187624 */ /* 0x000fc600078e00ff */
[----:B------:R-:W-:Y:S01]  /*8c70*/  LEA.HI.X.SX32 R15, R8, R27, 0x1, P3 ;  /* 0x0000001b080f7211 */ /* 0x000fe200018f0eff */
[----:B------:R-:W-:Y:S02]  /*8c80*/  IMAD.MOV.U32 R7, RZ, RZ, c[0x0][0x198] ;  /* 0x00006600ff077624 */ /* 0x000fe400078e00ff */
[----:B------:R-:W-:Y:S02]  /*8c90*/  IMAD R24, R24, 0x2be, RZ ;  /* 0x000002be18187824 */ /* 0x000fe400078e02ff */
[----:B------:R0:W-:Y:S01]  /*8ca0*/  STL.64 [R1+0xd38], R14 ;  /* 0x000d380e01007387 */ /* 0x0001e20000100a00 */
[----:B------:R-:W-:-:S03]  /*8cb0*/  IMAD R7, R7, 0x2c6, RZ ;  /* 0x000002c607077824 */ /* 0x000fc600078e02ff */
[----:B------:R1:W-:Y:S01]  /*8cc0*/  STL.64 [R1+0xe40], R10 ;  /* 0x000e400a01007387 */ /* 0x0003e20000100a00 */
[----:B------:R-:W-:Y:S02]  /*8cd0*/  IADD3 R16, P6, R24, R26, RZ ;  /* 0x0000001a18107210 */ /* 0x000fe40007fde0ff */
[----:B0-----:R-:W-:Y:S02]  /*8ce0*/  MOV R14, c[0x0][0x198] ;  /* 0x00006600000e7a02 */ /* 0x001fe40000000f00 */
[----:B-1----:R-:W-:-:S03]  /*8cf0*/  MOV R11, c[0x0][0x198] ;  /* 0x00006600000b7a02 */ /* 0x002fc60000000f00 */
[----:B------:R-:W-:Y:S01]  /*8d00*/  IMAD R14, R14, 0x15f, RZ ;  /* 0x0000015f0e0e7824 */ /* 0x000fe200078e02ff */
[----:B------:R-:W-:Y:S01]  /*8d10*/  IADD3 R6, P0, R7, R26, RZ ;  /* 0x0000001a07067210 */ /* 0x000fe20007f1e0ff */
[----:B------:R-:W-:-:S03]  /*8d20*/  IMAD R11, R11, 0x163, RZ ;  /* 0x000001630b0b7824 */ /* 0x000fc600078e02ff */
[-C--:B------:R-:W-:Y:S01]  /*8d30*/  LEA.HI.X.SX32 R17, R14, R27.reuse, 0x1, P6 ;  /* 0x0000001b0e117211 */ /* 0x080fe200030f0eff */
[----:B------:R-:W-:Y:S01]  /*8d40*/  IMAD.MOV.U32 R5, RZ, RZ, c[0x0][0x198] ;  /* 0x00006600ff057624 */ /* 0x000fe200078e00ff */
[----:B------:R-:W-:Y:S01]  /*8d50*/  LEA.HI.X.SX32 R7, R11, R27, 0x1, P0 ;  /* 0x0000001b0b077211 */ /* 0x000fe200000f0eff */
[----:B------:R-:W-:Y:S02]  /*8d60*/  IMAD.MOV.U32 R24, RZ, RZ, c[0x0][0x198] ;  /* 0x00006600ff187624 */ /* 0x000fe400078e00ff */
[----:B------:R-:W-:Y:S01]  /*8d70*/  STL.64 [R1+0xf08], R16 ;  /* 0x000f081001007387 */ /* 0x000fe20000100a00 */
[----:B------:R-:W-:-:S03]  /*8d80*/  IMAD R5, R5, 0x2ca, RZ ;  /* 0x000002ca05057824 */ /* 0x000fc600078e02ff */
[----:B------:R0:W-:Y:S01]  /*8d90*/  STL.64 [R1+0xb28], R6 ;  /* 0x000b280601007387 */ /* 0x0001e20000100a00 */
[----:B------:R-:W-:Y:S01]  /*8da0*/  IMAD R24, R24, 0x2c8, RZ ;  /* 0x000002c818187824 */ /* 0x000fe200078e02ff */
[----:B------:R-:W-:Y:S02]  /*8db0*/  IADD3 R4, P4, R5, R26, RZ ;  /* 0x0000001a05047210 */ /* 0x000fe40007f9e0ff */
[----:B0-----:R-:W-:Y:S02]  /*8dc0*/  MOV R7, c[0x0][0x198] ;  /* 0x0000660000077a02 */ /* 0x001fe40000000f00 */
[----:B------:R-:W-:-:S03]  /*8dd0*/  MOV R6, c[0x0][0x198] ;  /* 0x0000660000067a02 */ /* 0x000fc60000000f00 */
[----:B------:R-:W-:Y:S01]  /*8de0*/  IMAD R7, R7, 0x165, RZ ;  /* 0x0000016507077824 */ /* 0x000fe200078e02ff */
[----:B------:R-:W-:Y:S01]  /*8df0*/  IADD3 R28, P1, R24, R26, RZ ;  /* 0x0000001a181c7210 */ /* 0x000fe20007f3e0ff */
[----:B------:R-:W-:-:S03]  /*8e00*/  IMAD R6, R6, 0x164, RZ ;  /* 0x0000016406067824 */ /* 0x000fc600078e02ff */
[-C--:B------:R-:W-:Y:S02]  /*8e10*/  LEA.HI.X.SX32 R5, R7, R27.reuse, 0x1, P4 ;  /* 0x0000001b07057211 */ /* 0x080fe400020f0eff */
[----:B------:R-:W-:Y:S01]  /*8e20*/  LEA.HI.X.SX32 R29, R6, R27, 0x1, P1 ;  /* 0x0000001b061d7211 */ /* 0x000fe200008f0eff */
[----:B------:R-:W-:Y:S02]  /*8e30*/  IMAD.MOV.U32 R24, RZ, RZ, c[0x0][0x198] ;  /* 0x00006600ff187624 */ /* 0x000fe400078e00ff */
[----:B------:R-:W-:Y:S01]  /*8e40*/  IMAD.MOV.U32 R9, RZ, RZ, c[0x0][0x198] ;  /* 0x00006600ff097624 */ /* 0x000fe200078e00ff */
[----:B------:R-:W-:Y:S01]  /*8e50*/  STL.64 [R1+0xd40], R4 ;  /* 0x000d400401007387 */ /* 0x000fe20000100a00 */
[----:B------:R-:W-:Y:S01]  /*8e60*/  MOV R6, c[0x0][0x198] ;  /* 0x0000660000067a02 */ /* 0x000fe20000000f00 */
[----:B------:R-:W-:Y:S02]  /*8e70*/  IMAD R24, R24, 0x2cc, RZ ;  /* 0x000002cc18187824 */ /* 0x000fe400078e02ff */
[----:B------:R0:W-:Y:S01]  /*8e80*/  STL.64 [R1+0xc40], R28 ;  /* 0x000c401c01007387 */ /* 0x0001e20000100a00 */
[----:B------:R-:W-:-:S02]  /*8e90*/  IMAD R9, R9, 0x2ce, RZ ;  /* 0x000002ce09097824 */ /* 0x000fc400078e02ff */
[----:B------:R-:W-:Y:S01]  /*8ea0*/  IMAD R6, R6, 0x166, RZ ;  /* 0x0000016606067824 */ /* 0x000fe200078e02ff */
[-C--:B------:R-:W-:Y:S02]  /*8eb0*/  IADD3 R20, P2, R24, R26.reuse, RZ ;  /* 0x0000001a18147210 */ /* 0x080fe40007f5e0ff */
[----:B------:R-:W-:Y:S02]  /*8ec0*/  IADD3 R8, P3, R9, R26, RZ ;  /* 0x0000001a09087210 */ /* 0x000fe40007f7e0ff */
[----:B0-----:R-:W-:-:S05]  /*8ed0*/  MOV R29, c[0x0][0x198] ;  /* 0x00006600001d7a02 */ /* 0x001fca0000000f00 */
[----:B------:R-:W-:Y:S01]  /*8ee0*/  IMAD R29, R29, 0x167, RZ ;  /* 0x000001671d1d7824 */ /* 0x000fe200078e02ff */
[----:B------:R-:W-:Y:S01]  /*8ef0*/  LEA.HI.X.SX32 R21, R6, R27, 0x1, P2 ;  /* 0x0000001b06157211 */ /* 0x000fe200010f0eff */
[----:B------:R-:W-:-:S03]  /*8f00*/  IMAD.MOV.U32 R15, RZ, RZ, c[0x0][0x198] ;  /* 0x00006600ff0f7624 */ /* 0x000fc600078e00ff */
[----:B------:R-:W-:Y:S01]  /*8f10*/  LEA.HI.X.SX32 R9, R29, R27, 0x1, P3 ;  /* 0x0000001b1d097211 */ /* 0x000fe200018f0eff */
[----:B------:R-:W-:Y:S01]  /*8f20*/  IMAD.MOV.U32 R24, RZ, RZ, c[0x0][0x198] ;  /* 0x00006600ff187624 */ /* 0x000fe200078e00ff */
[----:B------:R-:W-:Y:S01]  /*8f30*/  STL.64 [R1+0xe48], R20 ;  /* 0x000e481401007387 */ /* 0x000fe20000100a00 */
[----:B------:R-:W-:Y:S01]  /*8f40*/  MOV R29, c[0x0][0x198] ;  /* 0x00006600001d7a02 */ /* 0x000fe20000000f00 */
[----:B------:R-:W-:Y:S02]  /*8f50*/  IMAD R15, R15, 0x2d8, RZ ;  /* 0x000002d80f0f7824 */ /* 0x000fe400078e02ff */
[----:B------:R0:W-:Y:S01]  /*8f60*/  STL.64 [R1+0xf10], R8 ;  /* 0x000f100801007387 */ /* 0x0001e20000100a00 */
[----:B------:R-:W-:Y:S02]  /*8f70*/  IMAD R24, R24, 0x2d6, RZ ;  /* 0x000002d618187824 */ /* 0x000fe400078e02ff */
[----:B------:R-:W-:Y:S01]  /*8f80*/  IMAD R29, R29, 0x16c, RZ ;  /* 0x0000016c1d1d7824 */ /* 0x000fe200078e02ff */
[----:B------:R-:W-:-:S02]  /*8f90*/  IADD3 R14, P6, R15, R26, RZ ;  /* 0x0000001a0f0e7210 */ /* 0x000fc40007fde0ff */
[----:B------:R-:W-:Y:S02]  /*8fa0*/  IADD3 R18, P5, R24, R26, RZ ;  /* 0x0000001a18127210 */ /* 0x000fe40007fbe0ff */
[----:B0-----:R-:W-:-:S05]  /*8fb0*/  MOV R8, c[0x0][0x198] ;  /* 0x0000660000087a02 */ /* 0x001fca0000000f00 */
[----:B------:R-:W-:Y:S01]  /*8fc0*/  IMAD R8, R8, 0x16b, RZ ;  /* 0x0000016b08087824 */ /* 0x000fe200078e02ff */
[----:B------:R-:W-:Y:S01]  /*8fd0*/  LEA.HI.X.SX32 R15, R29, R27, 0x1, P6 ;  /* 0x0000001b1d0f7211 */ /* 0x000fe200030f0eff */
[----:B------:R-:W-:-:S03]  /*8fe0*/  IMAD.MOV.U32 R24, RZ, RZ, c[0x0][0x198] ;  /* 0x00006600ff187624 */ /* 0x000fc600078e00ff */
[----:B------:R-:W-:Y:S01]  /*8ff0*/  LEA.HI.X.SX32 R19, R8, R27, 0x1, P5 ;  /* 0x0000001b08137211 */ /* 0x000fe200028f0eff */
[----:B------:R-:W-:Y:S01]  /*9000*/  STL.64 [R1+0xc48], R14 ;  /* 0x000c480e01007387 */ /* 0x000fe20000100a00 */
[----:B------:R-:W-:-:S03]  /*9010*/  IMAD R24, R24, 0x2da, RZ ;  /* 0x000002da18187824 */ /* 0x000fc600078e02ff */
[----:B------:R0:W-:Y:S01]  /*9020*/  STL.64 [R1+0xb30], R18 ;  /* 0x000b301201007387 */ /* 0x0001e20000100a00 */
[----:B------:R-:W-:Y:S01]  /*9030*/  IMAD.MOV.U32 R28, RZ, RZ, c[0x0][0x198] ;  /* 0x00006600ff1c7624 */ /* 0x000fe200078e00ff */
[----:B------:R-:W-:Y:S01]  /*9040*/  IADD3 R16, P0, R24, R26, RZ ;  /* 0x0000001a18107210 */ /* 0x000fe20007f1e0ff */
[----:B------:R-:W-:Y:S02]  /*9050*/  IMAD.MOV.U32 R11, RZ, RZ, c[0x0][0x198] ;  /* 0x00006600ff0b7624 */ /* 0x000fe400078e00ff */
[----:B------:R-:W-:Y:S01]  /*9060*/  IMAD R28, R28, 0x2ee, RZ ;  /* 0x000002ee1c1c7824 */ /* 0x000fe200078e02ff */
[----:B0-----:R-:W-:Y:S01]  /*9070*/  MOV R19, c[0x0][0x198] ;  /* 0x0000660000137a02 */ /* 0x001fe20000000f00 */
[----:B------:R-:W-:-:S04]  /*9080*/  IMAD.MOV.U32 R24, RZ, RZ, c[0x0][0x198] ;  /* 0x00006600ff187624 */ /* 0x000fc800078e00ff */
[----:B------:R-:W-:Y:S01]  /*9090*/  IMAD R19, R19, 0x16d, RZ ;  /* 0x0000016d13137824 */ /* 0x000fe200078e02ff */
[----:B------:R-:W-:Y:S01]  /*90a0*/  MOV R29, c[0x0][0x198] ;  /* 0x00006600001d7a02 */ /* 0x000fe20000000f00 */
[----:B------:R-:W-:-:S03]  /*90b0*/  IMAD R11, R11, 0x2dc, RZ ;  /* 0x000002dc0b0b7824 */ /* 0x000fc600078e02ff */
[-C--:B------:R-:W-:Y:S02]  /*90c0*/  LEA.HI.X.SX32 R17, R19, R27.reuse, 0x1, P0 ;  /* 0x0000001b13117211 */ /* 0x080fe400000f0eff */
[-C--:B------:R-:W-:Y:S01]  /*90d0*/  IADD3 R18, P0, R28, R26.reuse, RZ ;  /* 0x0000001a1c127210 */ /* 0x080fe20007f1e0ff */
[----:B------:R-:W-:Y:S01]  /*90e0*/  IMAD R24, R24, 0x2de, RZ ;  /* 0x000002de18187824 */ /* 0x000fe200078e02ff */
[----:B------:R-:W-:Y:S01]  /*90f0*/  MOV R28, c[0x0][0x198] ;  /* 0x00006600001c7a02 */ /* 0x000fe20000000f00 */
[----:B------:R-:W-:Y:S01]  /*9100*/  IMAD R29, R29, 0x16e, RZ ;  /* 0x0000016e1d1d7824 */ /* 0x000fe200078e02ff */
[-C--:B------:R-:W-:Y:S02]  /*9110*/  IADD3 R10, P1, R11, R26.reuse, RZ ;  /* 0x0000001a0b0a7210 */ /* 0x080fe40007f3e0ff */
[----:B------:R-:W-:Y:S01]  /*9120*/  IADD3 R4, P4, R24, R26, RZ ;  /* 0x0000001a18047210 */ /* 0x000fe20007f9e0ff */
[----:B------:R-:W-:Y:S01]  /*9130*/  IMAD R28, R28, 0x16f, RZ ;  /* 0x0000016f1c1c7824 */ /* 0x000fe200078e02ff */
[-C--:B------:R-:W-:Y:S01]  /*9140*/  LEA.HI.X.SX32 R11, R29, R27.reuse, 0x1, P1 ;  /* 0x0000001b1d0b7211 */ /* 0x080fe200008f0eff */
[----:B------:R-:W-:Y:S03]  /*9150*/  STL.64 [R1+0xd48], R16 ;  /* 0x000d481001007387 */ /* 0x000fe60000100a00 */
[----:B------:R-:W-:Y:S01]  /*9160*/  LEA.HI.X.SX32 R5, R28, R27, 0x1, P4 ;  /* 0x0000001b1c057211 */ /* 0x000fe200020f0eff */
[----:B------:R-:W-:Y:S04]  /*9170*/  STL.64 [R1+0xe50], R10 ;  /* 0x000e500a01007387 */ /* 0x000fe80000100a00 */
[----:B------:R0:W-:Y:S04]  /*9180*/  STL.64 [R1+0xf18], R4 ;  /* 0x000f180401007387 */ /* 0x0001e80000100a00 */
[----:B0-----:R-:W2:Y:S01]  /*9190*/  LDL.LU.64 R4, [R1+0x1ce8] ;  /* 0x001ce80001047983 */ /* 0x001ea20000300a00 */
[----:B------:R-:W-:Y:S01]  /*91a0*/  IMAD.MOV.U32 R7, RZ, RZ, c[0x0][0x198] ;  /* 0x00006600ff077624 */ /* 0x000fe200078e00ff */
[----:B------:R-:W-:-:S03]  /*91b0*/  MOV R29, c[0x0][0x198] ;  /* 0x00006600001d7a02 */ /* 0x000fc60000000f00 */
[----:B------:R-:W-:Y:S02]  /*91c0*/  IMAD R7, R7, 0x2e6, RZ ;  /* 0x000002e607077824 */ /* 0x000fe400078e02ff */
[----:B------:R-:W-:Y:S02]  /*91d0*/  IMAD R29, R29, 0x173, RZ ;  /* 0x000001731d1d7824 */ /* 0x000fe400078e02ff */
[----:B------:R-:W-:Y:S01]  /*91e0*/  IMAD.MOV.U32 R24, RZ, RZ, c[0x0][0x198] ;  /* 0x00006600ff187624 */ /* 0x000fe200078e00ff */
[----:B------:R-:W-:Y:S01]  /*91f0*/  IADD3 R6, P2, R7, R26, RZ ;  /* 0x0000001a07067210 */ /* 0x000fe20007f5e0ff */
[----:B------:R-:W-:Y:S02]  /*9200*/  IMAD.MOV.U32 R9, RZ, RZ, c[0x0][0x198] ;  /* 0x00006600ff097624 */ /* 0x000fe400078e00ff */
[----:B------:R-:W-:Y:S01]  /*9210*/  IMAD R24, R24, 0x2e8, RZ ;  /* 0x000002e818187824 */ /* 0x000fe200078e02ff */
[----:B------:R-:W-:Y:S01]  /*9220*/  LEA.HI.X.SX32 R7, R29, R27, 0x1, P2 ;  /* 0x0000001b1d077211 */ /* 0x000fe200010f0eff */
[----:B------:R-:W-:Y:S01]  /*9230*/  IMAD R9, R9, 0x2ea, RZ ;  /* 0x000002ea09097824 */ /* 0x000fe200078e02ff */
[----:B------:R-:W-:-:S02]  /*9240*/  MOV R29, c[0x0][0x198] ;  /* 0x00006600001d7a02 */ /* 0x000fc40000000f00 */
[-C--:B------:R-:W-:Y:S01]  /*9250*/  IADD3 R20, P3, R24, R26.reuse, RZ ;  /* 0x0000001a18147210 */ /* 0x080fe20007f7e0ff */
[----:B------:R-:W-:Y:S01]  /*9260*/  IMAD.MOV.U32 R24, RZ, RZ, c[0x0][0x198] ;  /* 0x00006600ff187624 */ /* 0x000fe200078e00ff */
[-C--:B------:R-:W-:Y:S01]  /*9270*/  IADD3 R8, P5, R9, R26.reuse, RZ ;  /* 0x0000001a09087210 */ /* 0x080fe20007fbe0ff */
[----:B------:R-:W-:Y:S01]  /*9280*/  IMAD R29, R29, 0x175, RZ ;  /* 0x000001751d1d7824 */ /* 0x000fe200078e02ff */
[----:B------:R-:W-:Y:S01]  /*9290*/  MOV R21, c[0x0][0x198] ;  /* 0x0000660000157a02 */ /* 0x000fe20000000f00 */
[----:B------:R-:W-:Y:S01]  /*92a0*/  IMAD R24, R24, 0x2ec, RZ ;  /* 0x000002ec18187824 */ /* 0x000fe200078e02ff */
[----:B------:R-:W-:Y:S02]  /*92b0*/  MOV R15, c[0x0][0x198] ;  /* 0x00006600000f7a02 */ /* 0x000fe40000000f00 */
[----:B------:R-:W-:Y:S02]  /*92c0*/  LEA.HI.X.SX32 R9, R29, R27, 0x1, P5 ;  /* 0x0000001b1d097211 */ /* 0x000fe400028f0eff */
[----:B------:R-:W-:Y:S01]  /*92d0*/  MOV R29, c[0x0][0x198] ;  /* 0x00006600001d7a02 */ /* 0x000fe20000000f00 */
[----:B------:R-:W-:Y:S01]  /*92e0*/  IMAD R21, R21, 0x174, RZ ;  /* 0x0000017415157824 */ /* 0x000fe200078e02ff */
[----:B------:R-:W-:Y:S01]  /*92f0*/  IADD3 R14, P6, R24, R26, RZ ;  /* 0x0000001a180e7210 */ /* 0x000fe20007fde0ff */
[----:B------:R-:W-:-:S02]  /*9300*/  IMAD R15, R15, 0x176, RZ ;  /* 0x000001760f0f7824 */ /* 0x000fc400078e02ff */
[----:B------:R-:W-:Y:S02]  /*9310*/  IMAD.MOV.U32 R24, RZ, RZ, c[0x0][0x198] ;  /* 0x00006600ff187624 */ /* 0x000fe400078e00ff */
[----:B------:R-:W-:Y:S02]  /*9320*/  IMAD.MOV.U32 R11, RZ, RZ, c[0x0][0x198] ;  /* 0x00006600ff0b7624 */ /* 0x000fe400078e00ff */
[----:B------:R-:W-:Y:S01]  /*9330*/  IMAD R29, R29, 0x177, RZ ;  /* 0x000001771d1d7824 */ /* 0x000fe200078e02ff */
[-C--:B------:R-:W-:Y:S01]  /*9340*/  LEA.HI.X.SX32 R21, R21, R27.reuse, 0x1, P3 ;  /* 0x0000001b15157211 */ /* 0x080fe200018f0eff */
[----:B------:R-:W-:Y:S01]  /*9350*/  IMAD R24, R24, 0x2f6, RZ ;  /* 0x000002f618187824 */ /* 0x000fe200078e02ff */
[-C--:B------:R-:W-:Y:S01]  /*9360*/  LEA.HI.X.SX32 R15, R15, R27.reuse, 0x1, P6 ;  /* 0x0000001b0f0f7211 */ /* 0x080fe200030f0eff */
[----:B------:R-:W-:Y:S01]  /*9370*/  IMAD R11, R11, 0x2f8, RZ ;  /* 0x000002f80b0b7824 */ /* 0x000fe200078e02ff */
[----:B------:R-:W-:Y:S01]  /*9380*/  LEA.HI.X.SX32 R19, R29, R27, 0x1, P0 ;  /* 0x0000001b1d137211 */ /* 0x000fe200000f0eff */
[----:B------:R-:W-:Y:S01]  /*9390*/  STL.64 [R1+0xb40], R6 ;  /* 0x000b400601007387 */ /* 0x000fe20000100a00 */
[----:B------:R-:W-:-:S03]  /*93a0*/  IADD3 R16, P1, R24, R26, RZ ;  /* 0x0000001a18107210 */ /* 0x000fc60007f3e0ff */
[----:B------:R-:W-:Y:S01]  /*93b0*/  STL.64 [R1+0xc50], R20 ;  /* 0x000c501401007387 */ /* 0x000fe20000100a00 */
[----:B------:R-:W-:Y:S01]  /*93c0*/  IADD3 R10, P4, R11, R26, RZ ;  /* 0x0000001a0b0a7210 */ /* 0x000fe20007f9e0ff */
[----:B------:R-:W-:Y:S02]  /*93d0*/  IMAD.MOV.U32 R24, RZ, RZ, c[0x0][0x198] ;  /* 0x00006600ff187624 */ /* 0x000fe400078e00ff */
[----:B------:R-:W-:Y:S04]  /*93e0*/  STL.64 [R1+0xd50], R8 ;  /* 0x000d500801007387 */ /* 0x000fe80000100a00 */
[----:B------:R-:W-:Y:S04]  /*93f0*/  STL.64 [R1+0xe58], R14 ;  /* 0x000e580e01007387 */ /* 0x000fe80000100a00 */
[----:B------:R0:W-:Y:S01]  /*9400*/  STL.64 [R1+0xf20], R18 ;  /* 0x000f201201007387 */ /* 0x0001e20000100a00 */
[----:B------:R-:W-:Y:S01]  /*9410*/  IMAD R24, R24, 0x2fa, RZ ;  /* 0x000002fa18187824 */ /* 0x000fe200078e02ff */
[----:B0-----:R-:W-:-:S04]  /*9420*/  MOV R18, c[0x0][0x198] ;  /* 0x0000660000127a02 */ /* 0x001fc80000000f00 */
[----:B------:R-:W-:Y:S01]  /*9430*/  IADD3 R6, P2, R24, R26, RZ ;  /* 0x0000001a18067210 */ /* 0x000fe20007f5e0ff */
[----:B------:R-:W-:-:S05]  /*9440*/  IMAD R18, R18, 0x17b, RZ ;  /* 0x0000017b12127824 */ /* 0x000fca00078e02ff */
[----:B------:R-:W-:-:S05]  /*9450*/  LEA.HI.X.SX32 R17, R18, R27, 0x1, P1 ;  /* 0x0000001b12117211 */ /* 0x000fca00008f0eff */
[----:B------:R-:W-:Y:S01]  /*9460*/  STL.64 [R1+0xb48], R16 ;  /* 0x000b481001007387 */ /* 0x000fe20000100a00 */
[----:B--2---:R-:W-:Y:S01]  /*9470*/  LEA.HI.X.SX32 R11, R5, R27, 0x1, P4 ;  /* 0x0000001b050b7211 */ /* 0x004fe200020f0eff */
[----:B------:R-:W-:-:S04]  /*9480*/  IMAD.MOV.U32 R5, RZ, RZ, c[0x0][0x198] ;  /* 0x00006600ff057624 */ /* 0x000fc800078e00ff */
[----:B------:R-:W-:Y:S01]  /*9490*/  IMAD R5, R5, 0x17d, RZ ;  /* 0x0000017d05057824 */ /* 0x000fe200078e02ff */
[----:B------:R-:W-:Y:S04]  /*94a0*/  STL.64 [R1+0xc58], R10 ;  /* 0x000c580a01007387 */ /* 0x000fe80000100a00 */
[----:B------:R-:W-:-:S05]  /*94b0*/  LEA.HI.X.SX32 R7, R5, R27, 0x1, P2 ;  /* 0x0000001b05077211 */ /* 0x000fca00010f0eff */
[----:B------:R0:W-:Y:S04]  /*94c0*/  STL.64 [R1+0xd58], R6 ;  /* 0x000d580601007387 */ /* 0x0001e80000100a00 */
[----:B0-----:R-:W2:Y:S01]  /*94d0*/  LDL.LU.64 R6, [R1+0x1ce0] ;  /* 0x001ce00001067983 */ /* 0x001ea20000300a00 */
[----:B------:R-:W-:Y:S02]  /*94e0*/  IMAD.MOV.U32 R28, RZ, RZ, c[0x0][0x198] ;  /* 0x00006600ff1c7624 */ /* 0x000fe400078e00ff */
[----:B------:R-:W-:Y:S01]  /*94f0*/  IMAD.MOV.U32 R24, RZ, RZ, c[0x0][0x198] ;  /* 0x00006600ff187624 */ /* 0x000fe200078e00ff */
[----:B------:R-:W-:Y:S01]  /*9500*/  MOV R9, c[0x0][0x198] ;  /* 0x0000660000097a02 */ /* 0x000fe20000000f00 */
[----:B------:R-:W-:Y:S02]  /*9510*/  IMAD R28, R28, 0x2fc, RZ ;  /* 0x000002fc1c1c7824 */ /* 0x000fe400078e02ff */
[----:B------:R-:W-:-:S02]  /*9520*/  IMAD R24, R24, 0x2fe, RZ ;  /* 0x000002fe18187824 */ /* 0x000fc400078e02ff */
[----:B------:R-:W-:Y:S01]  /*9530*/  IMAD R9, R9, 0x17f, RZ ;  /* 0x0000017f09097824 */ /* 0x000fe200078e02ff */
[-C--:B------:R-:W-:Y:S01]  /*9540*/  IADD3 R20, P3, R28, R26.reuse, RZ ;  /* 0x0000001a1c147210 */ /* 0x080fe20007f7e0ff */
[----:B------:R-:W-:Y:S01]  /*9550*/  IMAD.MOV.U32 R5, RZ, RZ, c[0x0][0x198] ;  /* 0x00006600ff057624 */ /* 0x000fe200078e00ff */
[----:B------:R-:W-:Y:S01]  /*9560*/  IADD3 R8, P5, R24, R26, RZ ;  /* 0x0000001a18087210 */ /* 0x000fe20007fbe0ff */
[----:B------:R-:W-:Y:S02]  /*9570*/  IMAD.MOV.U32 R28, RZ, RZ, c[0x0][0x198] ;  /* 0x00006600ff1c7624 */ /* 0x000fe400078e00ff */
[----:B------:R-:W-:Y:S01]  /*9580*/  IMAD R5, R5, 0x318, RZ ;  /* 0x0000031805057824 */ /* 0x000fe200078e02ff */
[----:B------:R-:W-:Y:S01]  /*9590*/  LEA.HI.X.SX32 R9, R9, R27, 0x1, P5 ;  /* 0x0000001b09097211 */ /* 0x000fe200028f0eff */
[----:B------:R-:W-:Y:S02]  /*95a0*/  IMAD.MOV.U32 R19, RZ, RZ, c[0x0][0x198] ;  /* 0x00006600ff137624 */ /* 0x000fe400078e00ff */
[----:B------:R-:W-:-:S02]  /*95b0*/  IMAD.MOV.U32 R24, RZ, RZ, c[0x0][0x198] ;  /* 0x00006600ff187624 */ /* 0x000fc400078e00ff */
[----:B------:R-:W-:Y:S02]  /*95c0*/  IMAD R28, R28, 0x306, RZ ;  /* 0x000003061c1c7824 */ /* 0x000fe400078e02ff */
[----:B------:R-:W-:Y:S02]  /*95d0*/  IMAD R19, R19, 0x30a, RZ ;  /* 0x0000030a13137824 */ /* 0x000fe400078e02ff */
[----:B------:R-:W-:Y:S01]  /*95e0*/  IMAD R24, R24, 0x308, RZ ;  /* 0x0000030818187824 */ /* 0x000fe200078e02ff */
[-C--:B------:R-:W-:Y:S02]  /*95f0*/  IADD3 R14, P6, R28, R26.reuse, RZ ;  /* 0x0000001a1c0e7210 */ /* 0x080fe40007fde0ff */
[-C--:B------:R-:W-:Y:S02]  /*9600*/  IADD3 R18, P1, R19, R26.reuse, RZ ;  /* 0x0000001a13127210 */ /* 0x080fe40007f3e0ff */
[----:B------:R-:W-:Y:S01]  /*9610*/  IADD3 R28, P0, R24, R26, RZ ;  /* 0x0000001a181c7210 */ /* 0x000fe20007f1e0ff */
[----:B------:R-:W-:Y:S01]  /*9620*/  IMAD.MOV.U32 R24, RZ, RZ, c[0x0][0x198] ;  /* 0x00006600ff187624 */ /* 0x000fe200078e00ff */
[----:B------:R-:W-:-:S03]  /*9630*/  MOV R11, c[0x0][0x198] ;  /* 0x00006600000b7a02 */ /* 0x000fc60000000f00 */
[----:B------:R-:W-:Y:S02]  /*9640*/  IMAD R24, R24, 0x30c, RZ ;  /* 0x0000030c18187824 */ /* 0x000fe400078e02ff */
[----:B------:R-:W-:-:S03]  /*9650*/  IMAD R11, R11, 0x30e, RZ ;  /* 0x0000030e0b0b7824 */ /* 0x000fc600078e02ff */
[-C--:B------:R-:W-:Y:S02]  /*9660*/  IADD3 R16, P4, R24, R26.reuse, RZ ;  /* 0x0000001a18107210 */ /* 0x080fe40007f9e0ff */
[----:B------:R-:W-:Y:S02]  /*9670*/  MOV R24, c[0x0][0x198] ;  /* 0x0000660000187a02 */ /* 0x000fe40000000f00 */
[----:B------:R-:W-:-:S03]  /*9680*/  IADD3 R10, P2, R11, R26, RZ ;  /* 0x0000001a0b0a7210 */ /* 0x000fc60007f5e0ff */
[----:B------:R-:W-:Y:S01]  /*9690*/  IMAD R24, R24, 0x316, RZ ;  /* 0x0000031618187824 */ /* 0x000fe200078e02ff */
[-C--:B------:R-:W-:Y:S02]  /*96a0*/  LEA.HI.X.SX32 R17, R4, R27.reuse, 0x1, P4 ;  /* 0x0000001b04117211 */ /* 0x080fe400020f0eff */
[----:B--2---:R-:W-:Y:S02]  /*96b0*/  LEA.HI.X.SX32 R21, R7, R27, 0x1, P3 ;  /* 0x0000001b07157211 */ /* 0x004fe400018f0eff */
[----:B------:R-:W-:-:S03]  /*96c0*/  MOV R7, c[0x0][0x198] ;  /* 0x0000660000077a02 */ /* 0x000fc60000000f00 */
[----:B------:R-:W-:Y:S04]  /*96d0*/  STL.64 [R1+0xe60], R20 ;  /* 0x000e601401007387 */ /* 0x000fe80000100a00 */
[----:B------:R0:W-:Y:S01]  /*96e0*/  STL.64 [R1+0xf28], R8 ;  /* 0x000f280801007387 */ /* 0x0001e20000100a00 */
[----:B------:R-:W-:Y:S01]  /*96f0*/  IMAD R7, R7, 0x183, RZ ;  /* 0x0000018307077824 */ /* 0x000fe200078e02ff */
[----:B0-----:R-:W-:Y:S02]  /*9700*/  IADD3 R8, P5, R5, R26, RZ ;  /* 0x0000001a05087210 */ /* 0x001fe40007fbe0ff */
[----:B------:R-:W-:-:S05]  /*9710*/  MOV R5, c[0x0][0x198] ;  /* 0x0000660000057a02 */ /* 0x000fca0000000f00 */
[----:B------:R-:W-:Y:S01]  /*9720*/  IMAD R5, R5, 0x185, RZ ;  /* 0x0000018505057824 */ /* 0x000fe200078e02ff */
[-C--:B------:R-:W-:Y:S02]  /*9730*/  LEA.HI.X.SX32 R15, R7, R27.reuse, 0x1, P6 ;  /* 0x0000001b070f7211 */ /* 0x080fe400030f0eff */
[-C--:B------:R-:W-:Y:S02]  /*9740*/  LEA.HI.X.SX32 R29, R6, R27.reuse, 0x1, P0 ;  /* 0x0000001b061d7211 */ /* 0x080fe400000f0eff */
[----:B------:R-:W-:Y:S01]  /*9750*/  LEA.HI.X.SX32 R19, R5, R27, 0x1, P1 ;  /* 0x0000001b05137211 */ /* 0x000fe200008f0eff */
[----:B------:R-:W-:Y:S04]  /*9760*/  STL.64 [R1+0xb50], R14 ;  /* 0x000b500e01007387 */ /* 0x000fe80000100a00 */
[----:B------:R-:W-:Y:S04]  /*9770*/  STL.64 [R1+0xd60], R18 ;  /* 0x000d601201007387 */ /* 0x000fe80000100a00 */
[----:B------:R0:W-:Y:S02]  /*9780*/  STL.64 [R1+0xc60], R28 ;  /* 0x000c601c01007387 */ /* 0x0001e40000100a00 */
[----:B0-----:R-:W-:-:S04]  /*9790*/  IMAD.MOV.U32 R29, RZ, RZ, c[0x0][0x198] ;  /* 0x00006600ff1d7624 */ /* 0x001fc800078e00ff */
[----:B------:R-:W-:Y:S01]  /*97a0*/  IMAD R29, R29, 0x187, RZ ;  /* 0x000001871d1d7824 */ /* 0x000fe200078e02ff */
[----:B------:R-:W-:-:S04]  /*97b0*/  MOV R28, c[0x0][0x198] ;  /* 0x00006600001c7a02 */ /* 0x000fc80000000f00 */
[----:B------:R-:W-:Y:S02]  /*97c0*/  LEA.HI.X.SX32 R11, R29, R27, 0x1, P2 ;  /* 0x0000001b1d0b7211 */ /* 0x000fe400010f0eff */
[----:B------:R-:W-:Y:S01]  /*97d0*/  MOV R29, c[0x0][0x198] ;  /* 0x00006600001d7a02 */ /* 0x000fe20000000f00 */
[----:B------:R-:W-:Y:S01]  /*97e0*/  IMAD R28, R28, 0x18b, RZ ;  /* 0x0000018b1c1c7824 */ /* 0x000fe200078e02ff */
[----:B------:R-:W-:-:S03]  /*97f0*/  IADD3 R20, P3, R24, R26, RZ ;  /* 0x0000001a18147210 */ /* 0x000fc60007f7e0ff */
[----:B------:R-:W-:Y:S01]  /*9800*/  IMAD R29, R29, 0x18c, RZ ;  /* 0x0000018c1d1d7824 */ /* 0x000fe200078e02ff */
[-C--:B------:R-:W-:Y:S01]  /*9810*/  LEA.HI.X.SX32 R21, R28, R27.reuse, 0x1, P3 ;  /* 0x0000001b1c157211 */ /* 0x080fe200018f0eff */
[----:B------:R-:W-:Y:S01]  /*9820*/  IMAD.MOV.U32 R24, RZ, RZ, c[0x0][0x198] ;  /* 0x00006600ff187624 */ /* 0x000fe200078e00ff */
[----:B------:R-:W-:Y:S02]  /*9830*/  STL.64 [R1+0xe68], R16 ;  /* 0x000e681001007387 */ /* 0x000fe40000100a00 */
[----:B------:R-:W-:Y:S01]  /*9840*/  LEA.HI.X.SX32 R9, R29, R27, 0x1, P5 ;  /* 0x0000001b1d097211 */ /* 0x000fe200028f0eff */
[----:B------:R-:W-:Y:S01]  /*9850*/  IMAD.MOV.U32 R7, RZ, RZ, c[0x0][0x198] ;  /* 0x00006600ff077624 */ /* 0x000fe200078e00ff */
[----:B------:R-:W-:Y:S01]  /*9860*/  STL.64 [R1+0xf30], R10 ;  /* 0x000f300a01007387 */ /* 0x000fe20000100a00 */
[----:B------:R-:W-:Y:S01]  /*9870*/  MOV R29, c[0x0][0x198] ;  /* 0x00006600001d7a02 */ /* 0x000fe20000000f00 */
[----:B------:R-:W-:Y:S02]  /*9880*/  IMAD R24, R24, 0x31a, RZ ;  /* 0x0000031a18187824 */ /* 0x000fe400078e02ff */
[----:B------:R-:W-:Y:S01]  /*9890*/  STL.64 [R1+0xb58], R20 ;  /* 0x000b581401007387 */ /* 0x000fe20000100a00 */
[----:B------:R-:W-:-:S03]  /*98a0*/  IMAD R7, R7, 0x31c, RZ ;  /* 0x0000031c07077824 */ /* 0x000fc600078e02ff */
[----:B------:R0:W-:Y:S01]  /*98b0*/  STL.64 [R1+0xc68], R8 ;  /* 0x000c680801007387 */ /* 0x0001e20000100a00 */
        /* <DEDUP_REMOVED lines=8> */
[----:B------:R-:W-:Y:S01]  /*9940*/  STL.64 [R1+0xd68], R14 ;  /* 0x000d680e01007387 */ /* 0x000fe20000100a00 */
[----:B------:R-:W-:Y:S01]  /*9950*/  MOV R5, c[0x0][0x198] ;  /* 0x0000660000057a02 */ /* 0x000fe20000000f00 */
[----:B------:R-:W-:Y:S02]  /*9960*/  IMAD R24, R24, 0x31e, RZ ;  /* 0x0000031e18187824 */ /* 0x000fe400078e02ff */
[----:B------:R0:W-:Y:S01]  /*9970*/  STL.64 [R1+0xe70], R6 ;  /* 0x000e700601007387 */ /* 0x0001e20000100a00 */
[----:B------:R-:W-:Y:S01]  /*9980*/  MOV R29, c[0x0][0x198] ;  /* 0x00006600001d7a02 */ /* 0x000fe20000000f00 */
[----:B------:R-:W-:Y:S01]  /*9990*/  IMAD R5, R5, 0x326, RZ ;  /* 0x0000032605057824 */ /* 0x000fe200078e02ff */
[----:B------:R-:W-:-:S03]  /*99a0*/  IADD3 R18, P1, R24, R26, RZ ;  /* 0x0000001a18127210 */ /* 0x000fc60007f3e0ff */
[----:B------:R-:W-:Y:S01]  /*99b0*/  IMAD R29, R29, 0x193, RZ ;  /* 0x000001931d1d7824 */ /* 0x000fe200078e02ff */
[----:B0-----:R-:W-:Y:S02]  /*99c0*/  MOV R6, c[0x0][0x198] ;  /* 0x0000660000067a02 */ /* 0x001fe40000000f00 */
[----:B------:R-:W-:-:S03]  /*99d0*/  IADD3 R4, P4, R5, R26, RZ ;  /* 0x0000001a05047210 */ /* 0x000fc60007f9e0ff */
[----:B------:R-:W-:Y:S01]  /*99e0*/  IMAD R6, R6, 0x18f, RZ ;  /* 0x0000018f06067824 */ /* 0x000fe200078e02ff */
[----:B------:R-:W-:-:S04]  /*99f0*/  LEA.HI.X.SX32 R5, R29, R27, 0x1, P4 ;  /* 0x0000001b1d057211 */ /* 0x000fc800020f0eff */
[----:B------:R-:W-:Y:S02]  /*9a00*/  LEA.HI.X.SX32 R19, R6, R27, 0x1, P1 ;  /* 0x0000001b06137211 */ /* 0x000fe400008f0eff */
[----:B------:R-:W-:-:S03]  /*9a10*/  MOV R24, c[0x0][0x198] ;  /* 0x0000660000187a02 */ /* 0x000fc60000000f00 */
[----:B------:R-:W-:Y:S02]  /*9a20*/  STL.64 [R1+0xf38], R18 ;  /* 0x000f381201007387 */ /* 0x000fe40000100a00 */
[----:B------:R-:W-:Y:S02]  /*9a30*/  IMAD R24, R24, 0x328, RZ ;  /* 0x0000032818187824 */ /* 0x000fe400078e02ff */
[----:B------:R0:W-:Y:S03]  /*9a40*/  STL.64 [R1+0xb60], R4 ;  /* 0x000b600401007387 */ /* 0x0001e60000100a00 */
[----:B------:R-:W-:Y:S02]  /*9a50*/  IADD3 R16, P2, R24, R26, RZ ;  /* 0x0000001a18107210 */ /* 0x000fe40007f5e0ff */
[----:B0-----:R-:W-:-:S05]  /*9a60*/  MOV R4, c[0x0][0x198] ;  /* 0x0000660000047a02 */ /* 0x001fca0000000f00 */
[----:B------:R-:W-:Y:S02]  /*9a70*/  IMAD R4, R4, 0x194, RZ ;  /* 0x0000019404047824 */ /* 0x000fe400078e02ff */
[----:B------:R-:W-:-:S03]  /*9a80*/  IMAD.MOV.U32 R11, RZ, RZ, c[0x0][0x198] ;  /* 0x00006600ff0b7624 */ /* 0x000fc600078e00ff */
[----:B------:R-:W-:Y:S01]  /*9a90*/  LEA.HI.X.SX32 R17, R4, R27, 0x1, P2 ;  /* 0x0000001b04117211 */ /* 0x000fe200010f0eff */
[----:B------:R-:W-:Y:S01]  /*9aa0*/  IMAD.MOV.U32 R24, RZ, RZ, c[0x0][0x198] ;  /* 0x00006600ff187624 */ /* 0x000fe200078e00ff */
[----:B------:R-:W-:Y:S01]  /*9ab0*/  MOV R19, c[0x0][0x198] ;  /* 0x0000660000137a02 */ /* 0x000fe20000000f00 */
[----:B------:R-:W-:Y:S02]  /*9ac0*/  IMAD.MOV.U32 R8, RZ, RZ, c[0x0][0x198] ;  /* 0x00006600ff087624 */ /* 0x000fe400078e00ff */
[----:B------:R0:W-:Y:S01]  /*9ad0*/  STL.64 [R1+0xc70], R16 ;  /* 0x000c701001007387 */ /* 0x0001e20000100a00 */
[----:B------:R-:W-:Y:S02]  /*9ae0*/  IMAD R11, R11, 0x32a, RZ ;  /* 0x0000032a0b0b7824 */ /* 0x000fe400078e02ff */
[----:B------:R-:W-:Y:S02]  /*9af0*/  IMAD R24, R24, 0x32c, RZ ;  /* 0x0000032c18187824 */ /* 0x000fe400078e02ff */
[----:B------:R-:W-:Y:S01]  /*9b00*/  IMAD R8, R8, 0x32e, RZ ;  /* 0x0000032e08087824 */ /* 0x000fe200078e02ff */
[----:B------:R-:W-:Y:S01]  /*9b10*/  IADD3 R10, P3, R11, R26, RZ ;  /* 0x0000001a0b0a7210 */ /* 0x000fe20007f7e0ff */
[----:B------:R-:W-:Y:S01]  /*9b20*/  IMAD R19, R19, 0x195, RZ ;  /* 0x0000019513137824 */ /* 0x000fe200078e02ff */
[----:B0-----:R-:W-:-:S02]  /*9b30*/  MOV R16, c[0x0][0x198] ;  /* 0x0000660000107a02 */ /* 0x001fc40000000f00 */
[----:B------:R-:W-:Y:S02]  /*9b40*/  MOV R17, c[0x0][0x198] ;  /* 0x0000660000117a02 */ /* 0x000fe40000000f00 */
[-C--:B------:R-:W-:Y:S01]  /*9b50*/  IADD3 R20, P5, R24, R26.reuse, RZ ;  /* 0x0000001a18147210 */ /* 0x080fe20007fbe0ff */
[----:B------:R-:W-:Y:S01]  /*9b60*/  IMAD R16, R16, 0x196, RZ ;  /* 0x0000019610107824 */ /* 0x000fe200078e02ff */
[----:B------:R-:W-:Y:S01]  /*9b70*/  IADD3 R14, P6, R8, R26, RZ ;  /* 0x0000001a080e7210 */ /* 0x000fe20007fde0ff */
[----:B------:R-:W-:Y:S01]  /*9b80*/  IMAD R17, R17, 0x197, RZ ;  /* 0x0000019711117824 */ /* 0x000fe200078e02ff */
[-C--:B------:R-:W-:Y:S02]  /*9b90*/  LEA.HI.X.SX32 R11, R19, R27.reuse, 0x1, P3 ;  /* 0x0000001b130b7211 */ /* 0x080fe400018f0eff */
[-C--:B------:R-:W-:Y:S02]  /*9ba0*/  LEA.HI.X.SX32 R21, R16, R27.reuse, 0x1, P5 ;  /* 0x0000001b10157211 */ /* 0x080fe400028f0eff */
[----:B------:R-:W-:Y:S01]  /*9bb0*/  LEA.HI.X.SX32 R15, R17, R27, 0x1, P6 ;  /* 0x0000001b110f7211 */ /* 0x000fe200030f0eff */
[----:B------:R-:W-:Y:S01]  /*9bc0*/  IMAD.MOV.U32 R24, RZ, RZ, c[0x0][0x198] ;  /* 0x00006600ff187624 */ /* 0x000fe200078e00ff */
[----:B------:R-:W-:Y:S04]  /*9bd0*/  STL.64 [R1+0xd70], R10 ;  /* 0x000d700a01007387 */ /* 0x000fe80000100a00 */
[----:B------:R-:W-:Y:S01]  /*9be0*/  STL.64 [R1+0xe78], R20 ;  /* 0x000e781401007387 */ /* 0x000fe20000100a00 */
[----:B------:R-:W-:-:S03]  /*9bf0*/  IMAD R24, R24, 0x336, RZ ;  /* 0x0000033618187824 */ /* 0x000fc600078e02ff */
[----:B------:R0:W-:Y:S02]  /*9c00*/  STL.64 [R1+0xf40], R14 ;  /* 0x000f400e01007387 */ /* 0x0001e40000100a00 */
[----:B------:R-:W-:Y:S02]  /*9c10*/  IADD3 R8, P0, R24, R26, RZ ;  /* 0x0000001a18087210 */ /* 0x000fe40007f1e0ff */
[----:B0-----:R-:W-:-:S05]  /*9c20*/  MOV R14, c[0x0][0x198] ;  /* 0x00006600000e7a02 */ /* 0x001fca0000000f00 */
[----:B------:R-:W-:-:S05]  /*9c30*/  IMAD R14, R14, 0x19b, RZ ;  /* 0x0000019b0e0e7824 */ /* 0x000fca00078e02ff */
[----:B------:R-:W-:-:S05]  /*9c40*/  LEA.HI.X.SX32 R9, R14, R27, 0x1, P0 ;  /* 0x0000001b0e097211 */ /* 0x000fca00000f0eff */
[----:B------:R0:W-:Y:S04]  /*9c50*/  STL.64 [R1+0xb70], R8 ;  /* 0x000b700801007387 */ /* 0x0001e80000100a00 */
[----:B0-----:R-:W2:Y:S01]  /*9c60*/  LDL.LU.64 R8, [R1+0x1cd8] ;  /* 0x001cd80001087983 */ /* 0x001ea20000300a00 */
[----:B------:R-:W-:Y:S01]  /*9c70*/  IMAD.MOV.U32 R7, RZ, RZ, c[0x0][0x198] ;  /* 0x00006600ff077624 */ /* 0x000fe200078e00ff */
[----:B------:R-:W-:-:S03]  /*9c80*/  MOV R17, c[0x0][0x198] ;  /* 0x0000660000117a02 */ /* 0x000fc60000000f00 */
[----:B------:R-:W-:Y:S02]  /*9c90*/  IMAD R7, R7, 0x338, RZ ;  /* 0x0000033807077824 */ /* 0x000fe400078e02ff */
[----:B------:R-:W-:-:S03]  /*9ca0*/  IMAD R17, R17, 0x19c, RZ ;  /* 0x0000019c11117824 */ /* 0x000fc600078e02ff */
[----:B------:R-:W-:Y:S01]  /*9cb0*/  IADD3 R6, P1, R7, R26, RZ ;  /* 0x0000001a07067210 */ /* 0x000fe20007f3e0ff */
[----:B------:R-:W-:-:S03]  /*9cc0*/  IMAD.MOV.U32 R24, RZ, RZ, c[0x0][0x198] ;  /* 0x00006600ff187624 */ /* 0x000fc600078e00ff */
[----:B------:R-:W-:Y:S01]  /*9cd0*/  LEA.HI.X.SX32 R7, R17, R27, 0x1, P1 ;  /* 0x0000001b11077211 */ /* 0x000fe200008f0eff */
[----:B------:R-:W-:Y:S02]  /*9ce0*/  IMAD.MOV.U32 R5, RZ, RZ, c[0x0][0x198] ;  /* 0x00006600ff057624 */ /* 0x000fe400078e00ff */
[----:B------:R-:W-:Y:S02]  /*9cf0*/  IMAD R24, R24, 0x33a, RZ ;  /* 0x0000033a18187824 */ /* 0x000fe400078e02ff */
[----:B------:R0:W-:Y:S01]  /*9d00*/  STL.64 [R1+0xc78], R6 ;  /* 0x000c780601007387 */ /* 0x0001e20000100a00 */
[----:B------:R-:W-:Y:S02]  /*9d10*/  IMAD R5, R5, 0x33c, RZ ;  /* 0x0000033c05057824 */ /* 0x000fe400078e02ff */
[----:B------:R-:W-:Y:S02]  /*9d20*/  IADD3 R28, P4, R24, R26, RZ ;  /* 0x0000001a181c7210 */ /* 0x000fe40007f9e0ff */
[----:B0-----:R-:W-:-:S02]  /*9d30*/  MOV R6, c[0x0][0x198] ;  /* 0x0000660000067a02 */ /* 0x001fc40000000f00 */
[----:B------:R-:W-:-:S03]  /*9d40*/  IADD3 R4, P2, R5, R26, RZ ;  /* 0x0000001a05047210 */ /* 0x000fc60007f5e0ff */
[----:B------:R-:W-:Y:S02]  /*9d50*/  IMAD R6, R6, 0x19d, RZ ;  /* 0x0000019d06067824 */ /* 0x000fe400078e02ff */
[----:B------:R-:W-:-:S03]  /*9d60*/  IMAD.MOV.U32 R24, RZ, RZ, c[0x0][0x198] ;  /* 0x00006600ff187624 */ /* 0x000fc600078e00ff */
[----:B------:R-:W-:Y:S01]  /*9d70*/  LEA.HI.X.SX32 R29, R6, R27, 0x1, P4 ;  /* 0x0000001b061d7211 */ /* 0x000fe200020f0eff */
[----:B------:R-:W-:Y:S02]  /*9d80*/  IMAD.MOV.U32 R11, RZ, RZ, c[0x0][0x198] ;  /* 0x00006600ff0b7624 */ /* 0x000fe400078e00ff */
[----:B------:R-:W-:Y:S02]  /*9d90*/  IMAD R24, R24, 0x33e, RZ ;  /* 0x0000033e18187824 */ /* 0x000fe400078e02ff */
[----:B------:R-:W-:Y:S01]  /*9da0*/  STL.64 [R1+0xd78], R28 ;  /* 0x000d781c01007387 */ /* 0x000fe20000100a00 */
[----:B------:R-:W-:Y:S02]  /*9db0*/  IMAD R11, R11, 0x346, RZ ;  /* 0x000003460b0b7824 */ /* 0x000fe400078e02ff */
[----:B------:R-:W-:-:S03]  /*9dc0*/  IADD3 R18, P3, R24, R26, RZ ;  /* 0x0000001a18127210 */ /* 0x000fc60007f7e0ff */
[----:B------:R-:W-:Y:S01]  /*9dd0*/  IADD3 R10, P5, R11, R26, RZ ;  /* 0x0000001a0b0a7210 */ /* 0x000fe20007fbe0ff */
[----:B------:R-:W-:Y:S02]  /*9de0*/  IMAD.MOV.U32 R24, RZ, RZ, c[0x0][0x198] ;  /* 0x00006600ff187624 */ /* 0x000fe400078e00ff */
[----:B------:R-:W-:Y:S02]  /*9df0*/  IMAD.MOV.U32 R15, RZ, RZ, c[0x0][0x198] ;  /* 0x00006600ff0f7624 */ /* 0x000fe400078e00ff */
[----:B------:R-:W-:Y:S02]  /*9e00*/  IMAD R24, R24, 0x348, RZ ;  /* 0x0000034818187824 */ /* 0x000fe400078e02ff */
[----:B------:R-:W-:-:S03]  /*9e10*/  IMAD R15, R15, 0x34a, RZ ;  /* 0x0000034a0f0f7824 */ /* 0x000fc600078e02ff */
[-C--:B------:R-:W-:Y:S02]  /*9e20*/  IADD3 R20, P6, R24, R26.reuse, RZ ;  /* 0x0000001a18147210 */ /* 0x080fe40007fde0ff */
[----:B------:R-:W-:Y:S01]  /*9e30*/  IADD3 R14, P0, R15, R26, RZ ;  /* 0x0000001a0f0e7210 */ /* 0x000fe20007f1e0ff */
[----:B------:R-:W-:Y:S02]  /*9e40*/  IMAD.MOV.U32 R24, RZ, RZ, c[0x0][0x198] ;  /* 0x00006600ff187624 */ /* 0x000fe400078e00ff */
[----:B------:R-:W-:Y:S02]  /*9e50*/  IMAD.MOV.U32 R7, RZ, RZ, c[0x0][0x198] ;  /* 0x00006600ff077624 */ /* 0x000fe400078e00ff */
[----:B------:R-:W-:Y:S02]  /*9e60*/  IMAD R24, R24, 0x34c, RZ ;  /* 0x0000034c18187824 */ /* 0x000fe400078e02ff */
[----:B------:R-:W-:-:S03]  /*9e70*/  IMAD R7, R7, 0x34e, RZ ;  /* 0x0000034e07077824 */ /* 0x000fc600078e02ff */
[-C--:B------:R-:W-:Y:S02]  /*9e80*/  IADD3 R16, P1, R24, R26.reuse, RZ ;  /* 0x0000001a18107210 */ /* 0x080fe40007f3e0ff */
[----:B------:R-:W-:Y:S01]  /*9e90*/  IADD3 R6, P4, R7, R26, RZ ;  /* 0x0000001a07067210 */ /* 0x000fe20007f9e0ff */
[----:B------:R-:W-:-:S04]  /*9ea0*/  IMAD.MOV.U32 R24, RZ, RZ, c[0x0][0x198] ;  /* 0x00006600ff187624 */ /* 0x000fc800078e00ff */
[----:B------:R-:W-:Y:S01]  /*9eb0*/  IMAD R24, R24, 0x356, RZ ;  /* 0x0000035618187824 */ /* 0x000fe200078e02ff */
[----:B--2---:R-:W-:Y:S01]  /*9ec0*/  LEA.HI.X.SX32 R5, R9, R27, 0x1, P2 ;  /* 0x0000001b09057211 */ /* 0x004fe200010f0eff */
[----:B------:R-:W-:-:S04]  /*9ed0*/  IMAD.MOV.U32 R9, RZ, RZ, c[0x0][0x198] ;  /* 0x00006600ff097624 */ /* 0x000fc800078e00ff */
[----:B------:R0:W-:Y:S01]  /*9ee0*/  STL.64 [R1+0xe80], R4 ;  /* 0x000e800401007387 */ /* 0x0001e20000100a00 */
[----:B------:R-:W-:Y:S02]  /*9ef0*/  IMAD R9, R9, 0x1a3, RZ ;  /* 0x000001a309097824 */ /* 0x000fe400078e02ff */
[----:B0-----:R-:W-:-:S04]  /*9f00*/  IMAD.MOV.U32 R4, RZ, RZ, c[0x0][0x198] ;  /* 0x00006600ff047624 */ /* 0x001fc800078e00ff */
[----:B------:R-:W-:Y:S01]  /*9f10*/  IMAD R4, R4, 0x19f, RZ ;  /* 0x0000019f04047824 */ /* 0x000fe200078e02ff */
[----:B------:R-:W-:-:S04]  /*9f20*/  LEA.HI.X.SX32 R11, R9, R27, 0x1, P5 ;  /* 0x0000001b090b7211 */ /* 0x000fc800028f0eff */
[----:B------:R-:W-:Y:S01]  /*9f30*/  LEA.HI.X.SX32 R19, R4, R27, 0x1, P3 ;  /* 0x0000001b04137211 */ /* 0x000fe200018f0eff */
[----:B------:R-:W-:-:S04]  /*9f40*/  IMAD.MOV.U32 R9, RZ, RZ, c[0x0][0x198] ;  /* 0x00006600ff097624 */ /* 0x000fc800078e00ff */
[----:B------:R-:W-:Y:S04]  /*9f50*/  STL.64 [R1+0xf48], R18 ;  /* 0x000f481201007387 */ /* 0x000fe80000100a00 */
[----:B------:R0:W-:Y:S01]  /*9f60*/  STL.64 [R1+0xb78], R10 ;  /* 0x000b780a01007387 */ /* 0x0001e20000100a00 */
[----:B------:R-:W-:Y:S02]  /*9f70*/  IMAD R9, R9, 0x1a5, RZ ;  /* 0x000001a509097824 */ /* 0x000fe400078e02ff */
[----:B0-----:R-:W-:-:S04]  /*9f80*/  IMAD.MOV.U32 R10, RZ, RZ, c[0x0][0x198] ;  /* 0x00006600ff0a7624 */ /* 0x001fc800078e00ff */
[----:B------:R-:W-:Y:S01]  /*9f90*/  IMAD R10, R10, 0x1a4, RZ ;  /* 0x000001a40a0a7824 */ /* 0x000fe200078e02ff */
[----:B------:R-:W-:-:S04]  /*9fa0*/  LEA.HI.X.SX32 R15, R9, R27, 0x1, P0 ;  /* 0x0000001b090f7211 */ /* 0x000fc800000f0eff */
[----:B------:R-:W-:-:S05]  /*9fb0*/  LEA.HI.X.SX32 R21, R10, R27, 0x1, P6 ;  /* 0x0000001b0a157211 */ /* 0x000fca00030f0eff */
[----:B------:R-:W-:Y:S04]  /*9fc0*/  STL.64 [R1+0xc80], R20 ;  /* 0x000c801401007387 */ /* 0x000fe80000100a00 */
[----:B------:R0:W-:Y:S01]  /*9fd0*/  STL.64 [R1+0xd80], R14 ;  /* 0x000d800e01007387 */ /* 0x0001e20000100a00 */
[----:B------:R-:W-:Y:S01]  /*9fe0*/  LEA.HI.X.SX32 R17, R8, R27, 0x1, P1 ;  /* 0x0000001b08117211 */ /* 0x000fe200008f0eff */
[----:B0-----:R-:W-:-:S04]  /*9ff0*/  IMAD.MOV.U32 R15, RZ, RZ, c[0x0][0x198] ;  /* 0x00006600ff0f7624 */ /* 0x001fc800078e00ff */
[----:B------:R-:W-:Y:S01]  /*a000*/  IMAD R15, R15, 0x1a7, RZ ;  /* 0x000001a70f0f7824 */ /* 0x000fe200078e02ff */
[----:B------:R-:W-:Y:S04]  /*a010*/  STL.64 [R1+0xe88], R16 ;  /* 0x000e881001007387 */ /* 0x000fe80000100a00 */
[----:B------:R-:W-:-:S05]  /*a020*/  LEA.HI.X.SX32 R7, R15, R27, 0x1, P4 ;  /* 0x0000001b0f077211 */ /* 0x000fca00020f0eff */
[----:B------:R0:W-:Y:S01]  /*a030*/  STL.64 [R1+0xf50], R6 ;  /* 0x000f500601007387 */ /* 0x0001e20000100a00 */
[----:B------:R-:W-:Y:S02]  /*a040*/  IADD3 R28, P2, R24, R26, RZ ;  /* 0x0000001a181c7210 */ /* 0x000fe40007f5e0ff */
[----:B0-----:R-:W-:-:S05]  /*a050*/  MOV R6, c[0x0][0x198] ;  /* 0x0000660000067a02 */ /* 0x001fca0000000f00 */
[----:B------:R-:W-:-:S05]  /*a060*/  IMAD R6, R6, 0x1ab, RZ ;  /* 0x000001ab06067824 */ /* 0x000fca00078e02ff */
[----:B------:R-:W-:-:S05]  /*a070*/  LEA.HI.X.SX32 R29, R6, R27, 0x1, P2 ;  /* 0x0000001b061d7211 */ /* 0x000fca00010f0eff */
[----:B------:R0:W-:Y:S04]  /*a080*/  STL.64 [R1+0xb80], R28 ;  /* 0x000b801c01007387 */ /* 0x0001e80000100a00 */
[----:B0-----:R-:W2:Y:S01]  /*a090*/  LDL.LU.64 R28, [R1+0x1cd0] ;  /* 0x001cd000011c7983 */ /* 0x001ea20000300a00 */
[----:B------:R-:W-:Y:S02]  /*a0a0*/  MOV R5, c[0x0][0x198] ;  /* 0x0000660000057a02 */ /* 0x000fe40000000f00 */
[----:B------:R-:W-:-:S03]  /*a0b0*/  MOV R15, c[0x0][0x198] ;  /* 0x00006600000f7a02 */ /* 0x000fc60000000f00 */
[----:B------:R-:W-:Y:S02]  /*a0c0*/  IMAD R5, R5, 0x358, RZ ;  /* 0x0000035805057824 */ /* 0x000fe400078e02ff */
[----:B------:R-:W-:-:S03]  /*a0d0*/  IMAD R15, R15, 0x1ac, RZ ;  /* 0x000001ac0f0f7824 */ /* 0x000fc600078e02ff */
[-C--:B------:R-:W-:Y:S02]  /*a0e0*/  IADD3 R4, P3, R5, R26.reuse, RZ ;  /* 0x0000001a05047210 */ /* 0x080fe40007f7e0ff */
[----:B------:R-:W-:Y:S02]  /*a0f0*/  MOV R24, c[0x0][0x198] ;  /* 0x0000660000187a02 */ /* 0x000fe40000000f00 */
[----:B------:R-:W-:Y:S02]  /*a100*/  LEA.HI.X.SX32 R5, R15, R27, 0x1, P3 ;  /* 0x0000001b0f057211 */ /* 0x000fe400018f0eff */
[----:B------:R-:W-:Y:S01]  /*a110*/  MOV R11, c[0x0][0x198] ;  /* 0x00006600000b7a02 */ /* 0x000fe20000000f00 */
[----:B------:R-:W-:Y:S02]  /*a120*/  IMAD R24, R24, 0x35a, RZ ;  /* 0x0000035a18187824 */ /* 0x000fe400078e02ff */
[----:B------:R0:W-:Y:S02]  /*a130*/  STL.64 [R1+0xc88], R4 ;  /* 0x000c880401007387 */ /* 0x0001e40000100a00 */
[----:B------:R-:W-:Y:S01]  /*a140*/  IMAD R11, R11, 0x35c, RZ ;  /* 0x0000035c0b0b7824 */ /* 0x000fe200078e02ff */
[----:B------:R-:W-:-:S02]  /*a150*/  IADD3 R18, P5, R24, R26, RZ ;  /* 0x0000001a18127210 */ /* 0x000fc40007fbe0ff */
[----:B0-----:R-:W-:Y:S02]  /*a160*/  MOV R4, c[0x0][0x198] ;  /* 0x0000660000047a02 */ /* 0x001fe40000000f00 */
[----:B------:R-:W-:-:S03]  /*a170*/  IADD3 R10, P6, R11, R26, RZ ;  /* 0x0000001a0b0a7210 */ /* 0x000fc60007fde0ff */
[----:B------:R-:W-:Y:S01]  /*a180*/  IMAD R4, R4, 0x1ad, RZ ;  /* 0x000001ad04047824 */ /* 0x000fe200078e02ff */
[----:B------:R-:W-:Y:S02]  /*a190*/  MOV R24, c[0x0][0x198] ;  /* 0x0000660000187a02 */ /* 0x000fe40000000f00 */
[----:B------:R-:W-:Y:S02]  /*a1a0*/  MOV R9, c[0x0][0x198] ;  /* 0x0000660000097a02 */ /* 0x000fe40000000f00 */
[----:B------:R-:W-:Y:S01]  /*a1b0*/  LEA.HI.X.SX32 R19, R4, R27, 0x1, P5 ;  /* 0x0000001b04137211 */ /* 0x000fe200028f0eff */
[----:B------:R-:W-:Y:S02]  /*a1c0*/  IMAD R24, R24, 0x35e, RZ ;  /* 0x0000035e18187824 */ /* 0x000fe400078e02ff */
[----:B------:R-:W-:Y:S02]  /*a1d0*/  IMAD R9, R9, 0x366, RZ ;  /* 0x0000036609097824 */ /* 0x000fe400078e02ff */
[----:B------:R-:W-:Y:S01]  /*a1e0*/  STL.64 [R1+0xd88], R18 ;  /* 0x000d881201007387 */ /* 0x000fe20000100a00 */
[----:B------:R-:W-:-:S02]  /*a1f0*/  IADD3 R20, P0, R24, R26, RZ ;  /* 0x0000001a18147210 */ /* 0x000fc40007f1e0ff */
[----:B------:R-:W-:Y:S01]  /*a200*/  MOV R24, c[0x0][0x198] ;  /* 0x0000660000187a02 */ /* 0x000fe20000000f00 */
[----:B------:R-:W-:Y:S01]  /*a210*/  IMAD.MOV.U32 R7, RZ, RZ, c[0x0][0x198] ;  /* 0x00006600ff077624 */ /* 0x000fe200078e00ff */
[----:B------:R-:W-:-:S03]  /*a220*/  IADD3 R8, P1, R9, R26, RZ ;  /* 0x0000001a09087210 */ /* 0x000fc60007f3e0ff */
[----:B------:R-:W-:Y:S02]  /*a230*/  IMAD R24, R24, 0x368, RZ ;  /* 0x0000036818187824 */ /* 0x000fe400078e02ff */
[----:B------:R-:W-:-:S03]  /*a240*/  IMAD R7, R7, 0x36a, RZ ;  /* 0x0000036a07077824 */ /* 0x000fc600078e02ff */
[-C--:B------:R-:W-:Y:S01]  /*a250*/  IADD3 R16, P4, R24, R26.reuse, RZ ;  /* 0x0000001a18107210 */ /* 0x080fe20007f9e0ff */
[----:B------:R-:W-:Y:S01]  /*a260*/  IMAD.MOV.U32 R24, RZ, RZ, c[0x0][0x198] ;  /* 0x00006600ff187624 */ /* 0x000fe200078e00ff */
[----:B------:R-:W-:Y:S01]  /*a270*/  IADD3 R6, P2, R7, R26, RZ ;  /* 0x0000001a07067210 */ /* 0x000fe20007f5e0ff */
[----:B------:R-:W-:Y:S02]  /*a280*/  IMAD.MOV.U32 R5, RZ, RZ, c[0x0][0x198] ;  /* 0x00006600ff057624 */ /* 0x000fe400078e00ff */
[----:B------:R-:W-:Y:S02]  /*a290*/  IMAD R24, R24, 0x36c, RZ ;  /* 0x0000036c18187824 */ /* 0x000fe400078e02ff */
[----:B------:R-:W-:-:S03]  /*a2a0*/  IMAD R5, R5, 0x36e, RZ ;  /* 0x0000036e05057824 */ /* 0x000fc600078e02ff */
[-C--:B------:R-:W-:Y:S02]  /*a2b0*/  IADD3 R14, P3, R24, R26.reuse, RZ ;  /* 0x0000001a180e7210 */ /* 0x080fe40007f7e0ff */
[----:B------:R-:W-:Y:S01]  /*a2c0*/  IADD3 R4, P5, R5, R26, RZ ;  /* 0x0000001a05047210 */ /* 0x000fe20007fbe0ff */
[----:B------:R-:W-:-:S04]  /*a2d0*/  IMAD.MOV.U32 R24, RZ, RZ, c[0x0][0x198] ;  /* 0x00006600ff187624 */ /* 0x000fc800078e00ff */
[----:B------:R-:W-:Y:S01]  /*a2e0*/  IMAD R24, R24, 0x376, RZ ;  /* 0x0000037618187824 */ /* 0x000fe200078e02ff */
[----:B--2---:R-:W-:-:S05]  /*a2f0*/  LEA.HI.X.SX32 R11, R29, R27, 0x1, P6 ;  /* 0x0000001b1d0b7211 */ /* 0x004fca00030f0eff */
[----:B------:R0:W-:Y:S02]  /*a300*/  STL.64 [R1+0xe90], R10 ;  /* 0x000e900a01007387 */ /* 0x0001e40000100a00 */
[----:B0-----:R-:W-:Y:S02]  /*a310*/  IMAD.MOV.U32 R11, RZ, RZ, c[0x0][0x198] ;  /* 0x00006600ff0b7624 */ /* 0x001fe400078e00ff */
[----:B------:R-:W-:Y:S02]  /*a320*/  IMAD.MOV.U32 R10, RZ, RZ, c[0x0][0x198] ;  /* 0x00006600ff0a7624 */ /* 0x000fe400078e00ff */
[----:B------:R-:W-:Y:S02]  /*a330*/  IMAD R11, R11, 0x1b3, RZ ;  /* 0x000001b30b0b7824 */ /* 0x000fe400078e02ff */
[----:B------:R-:W-:-:S03]  /*a340*/  IMAD R10, R10, 0x1af, RZ ;  /* 0x000001af0a0a7824 */ /* 0x000fc600078e02ff */
[-C--:B------:R-:W-:Y:S01]  /*a350*/  LEA.HI.X.SX32 R9, R11, R27.reuse, 0x1, P1 ;  /* 0x0000001b0b097211 */ /* 0x080fe200008f0eff */
[----:B------:R-:W-:Y:S01]  /*a360*/  IMAD.MOV.U32 R11, RZ, RZ, c[0x0][0x198] ;  /* 0x00006600ff0b7624 */ /* 0x000fe200078e00ff */
[----:B------:R-:W-:Y:S01]  /*a370*/  LEA.HI.X.SX32 R21, R10, R27, 0x1, P0 ;  /* 0x0000001b0a157211 */ /* 0x000fe200000f0eff */
[----:B------:R-:W-:Y:S02]  /*a380*/  IMAD.MOV.U32 R10, RZ, RZ, c[0x0][0x198] ;  /* 0x00006600ff0a7624 */ /* 0x000fe400078e00ff */
[----:B------:R-:W-:Y:S02]  /*a390*/  IMAD R11, R11, 0x1b5, RZ ;  /* 0x000001b50b0b7824 */ /* 0x000fe400078e02ff */
[----:B------:R-:W-:-:S03]  /*a3a0*/  IMAD R10, R10, 0x1b4, RZ ;  /* 0x000001b40a0a7824 */ /* 0x000fc600078e02ff */
[-C--:B------:R-:W-:Y:S01]  /*a3b0*/  LEA.HI.X.SX32 R7, R11, R27.reuse, 0x1, P2 ;  /* 0x0000001b0b077211 */ /* 0x080fe200010f0eff */
[----:B------:R-:W-:Y:S01]  /*a3c0*/  IMAD.MOV.U32 R11, RZ, RZ, c[0x0][0x198] ;  /* 0x00006600ff0b7624 */ /* 0x000fe200078e00ff */
[----:B------:R-:W-:-:S03]  /*a3d0*/  LEA.HI.X.SX32 R17, R10, R27, 0x1, P4 ;  /* 0x0000001b0a117211 */ /* 0x000fc600020f0eff */
[----:B------:R-:W-:Y:S01]  /*a3e0*/  IMAD R11, R11, 0x1b7, RZ ;  /* 0x000001b70b0b7824 */ /* 0x000fe200078e02ff */
[-C--:B------:R-:W-:Y:S01]  /*a3f0*/  LEA.HI.X.SX32 R15, R28, R27.reuse, 0x1, P3 ;  /* 0x0000001b1c0f7211 */ /* 0x080fe200018f0eff */
[----:B------:R-:W-:Y:S03]  /*a400*/  STL.64 [R1+0xf58], R20 ;  /* 0x000f581401007387 */ /* 0x000fe60000100a00 */
[----:B------:R-:W-:Y:S01]  /*a410*/  LEA.HI.X.SX32 R5, R11, R27, 0x1, P5 ;  /* 0x0000001b0b057211 */ /* 0x000fe200028f0eff */
[----:B------:R-:W-:Y:S04]  /*a420*/  STL.64 [R1+0xb88], R8 ;  /* 0x000b880801007387 */ /* 0x000fe80000100a00 */
[----:B------:R-:W-:Y:S04]  /*a430*/  STL.64 [R1+0xc90], R16 ;  /* 0x000c901001007387 */ /* 0x000fe80000100a00 */
[----:B------:R-:W-:Y:S04]  /*a440*/  STL.64 [R1+0xd90], R6 ;  /* 0x000d900601007387 */ /* 0x000fe80000100a00 */
[----:B------:R0:W-:Y:S01]  /*a450*/  STL.64 [R1+0xe98], R14 ;  /* 0x000e980e01007387 */ /* 0x0001e20000100a00 */
[----:B------:R-:W-:-:S03]  /*a460*/  IADD3 R18, P6, R24, R26, RZ ;  /* 0x0000001a18127210 */ /* 0x000fc60007fde0ff */
[----:B0-----:R-:W2:Y:S04]  /*a470*/  LDL.LU.64 R14, [R1+0x1cc8] ;  /* 0x001cc800010e7983 */ /* 0x001ea80000300a00 */
[----:B------:R0:W-:Y:S02]  /*a480*/  STL.64 [R1+0xf60], R4 ;  /* 0x000f600401007387 */ /* 0x0001e40000100a00 */
[----:B0-----:R-:W-:-:S05]  /*a490*/  MOV R4, c[0x0][0x198] ;  /* 0x0000660000047a02 */ /* 0x001fca0000000f00 */
[----:B------:R-:W-:-:S05]  /*a4a0*/  IMAD R4, R4, 0x1bb, RZ ;  /* 0x000001bb04047824 */ /* 0x000fca00078e02ff */
[----:B------:R-:W-:-:S05]  /*a4b0*/  LEA.HI.X.SX32 R19, R4, R27, 0x1, P6 ;  /* 0x0000001b04137211 */ /* 0x000fca00030f0eff */
[----:B------:R0:W-:Y:S04]  /*a4c0*/  STL.64 [R1+0xb90], R18 ;  /* 0x000b901201007387 */ /* 0x0001e80000100a00 */
[----:B0-----:R-:W3:Y:S01]  /*a4d0*/  LDL.LU.64 R18, [R1+0x1cc0] ;  /* 0x001cc00001127983 */ /* 0x001ee20000300a00 */
[----:B------:R-:W-:Y:S02]  /*a4e0*/  MOV R29, c[0x0][0x198] ;  /* 0x00006600001d7a02 */ /* 0x000fe40000000f00 */
[----:B------:R-:W-:-:S03]  /*a4f0*/  MOV R24, c[0x0][0x198] ;  /* 0x0000660000187a02 */ /* 0x000fc60000000f00 */
[----:B------:R-:W-:Y:S02]  /*a500*/  IMAD R29, R29, 0x378, RZ ;  /* 0x000003781d1d7824 */ /* 0x000fe400078e02ff */
[----:B------:R-:W-:Y:S02]  /*a510*/  IMAD R24, R24, 0x37a, RZ ;  /* 0x0000037a18187824 */ /* 0x000fe400078e02ff */
[----:B------:R-:W-:Y:S01]  /*a520*/  IMAD.MOV.U32 R9, RZ, RZ, c[0x0][0x198] ;  /* 0x00006600ff097624 */ /* 0x000fe200078e00ff */
[-C--:B------:R-:W-:Y:S02]  /*a530*/  IADD3 R20, P0, R29, R26.reuse, RZ ;  /* 0x0000001a1d147210 */ /* 0x080fe40007f1e0ff */
[----:B------:R-:W-:Y:S01]  /*a540*/  IADD3 R8, P1, R24, R26, RZ ;  /* 0x0000001a18087210 */ /* 0x000fe20007f3e0ff */
[----:B------:R-:W-:Y:S01]  /*a550*/  IMAD R9, R9, 0x1bd, RZ ;  /* 0x000001bd09097824 */ /* 0x000fe200078e02ff */
[----:B------:R-:W-:Y:S02]  /*a560*/  MOV R29, c[0x0][0x198] ;  /* 0x00006600001d7a02 */ /* 0x000fe40000000f00 */
[----:B------:R-:W-:-:S02]  /*a570*/  MOV R24, c[0x0][0x198] ;  /* 0x0000660000187a02 */ /* 0x000fc40000000f00 */
[----:B------:R-:W-:Y:S01]  /*a580*/  LEA.HI.X.SX32 R9, R9, R27, 0x1, P1 ;  /* 0x0000001b09097211 */ /* 0x000fe200008f0eff */
[----:B------:R-:W-:Y:S01]  /*a590*/  IMAD R29, R29, 0x37c, RZ ;  /* 0x0000037c1d1d7824 */ /* 0x000fe200078e02ff */
[----:B------:R-:W-:Y:S01]  /*a5a0*/  MOV R7, c[0x0][0x198] ;  /* 0x0000660000077a02 */ /* 0x000fe20000000f00 */
[----:B------:R-:W-:-:S03]  /*a5b0*/  IMAD R24, R24, 0x37e, RZ ;  /* 0x0000037e18187824 */ /* 0x000fc600078e02ff */
[-C--:B------:R-:W-:Y:S01]  /*a5c0*/  IADD3 R16, P4, R29, R26.reuse, RZ ;  /* 0x0000001a1d107210 */ /* 0x080fe20007f9e0ff */
[----:B------:R-:W-:Y:S01]  /*a5d0*/  IMAD R7, R7, 0x1bf, RZ ;  /* 0x000001bf07077824 */ /* 0x000fe200078e02ff */
[----:B------:R-:W-:Y:S02]  /*a5e0*/  IADD3 R6, P2, R24, R26, RZ ;  /* 0x0000001a18067210 */ /* 0x000fe40007f5e0ff */
[----:B------:R-:W-:Y:S02]  /*a5f0*/  MOV R29, c[0x0][0x198] ;  /* 0x00006600001d7a02 */ /* 0x000fe40000000f00 */
[----:B------:R-:W-:Y:S01]  /*a600*/  LEA.HI.X.SX32 R7, R7, R27, 0x1, P2 ;  /* 0x0000001b07077211 */ /* 0x000fe200010f0eff */
[----:B------:R-:W-:Y:S01]  /*a610*/  IMAD.MOV.U32 R5, RZ, RZ, c[0x0][0x198] ;  /* 0x00006600ff057624 */ /* 0x000fe200078e00ff */
[----:B------:R-:W-:Y:S01]  /*a620*/  MOV R24, c[0x0][0x198] ;  /* 0x0000660000187a02 */ /* 0x000fe20000000f00 */
[----:B------:R-:W-:Y:S02]  /*a630*/  IMAD R29, R29, 0x386, RZ ;  /* 0x000003861d1d7824 */ /* 0x000fe400078e02ff */
[----:B------:R-:W-:-:S02]  /*a640*/  IMAD R5, R5, 0x38a, RZ ;  /* 0x0000038a05057824 */ /* 0x000fc400078e02ff */
[----:B------:R-:W-:Y:S01]  /*a650*/  IMAD R24, R24, 0x388, RZ ;  /* 0x0000038818187824 */ /* 0x000fe200078e02ff */
[-C--:B------:R-:W-:Y:S02]  /*a660*/  IADD3 R28, P3, R29, R26.reuse, RZ ;  /* 0x0000001a1d1c7210 */ /* 0x080fe40007f7e0ff */
[-C--:B------:R-:W-:Y:S02]  /*a670*/  IADD3 R4, P6, R5, R26.reuse, RZ ;  /* 0x0000001a05047210 */ /* 0x080fe40007fde0ff */
[----:B------:R-:W-:Y:S01]  /*a680*/  IADD3 R10, P5, R24, R26, RZ ;  /* 0x0000001a180a7210 */ /* 0x000fe20007fbe0ff */
[----:B------:R-:W-:-:S04]  /*a690*/  IMAD.MOV.U32 R24, RZ, RZ, c[0x0][0x198] ;  /* 0x00006600ff187624 */ /* 0x000fc800078e00ff */
[----:B------:R-:W-:Y:S01]  /*a6a0*/  IMAD R24, R24, 0x38c, RZ ;  /* 0x0000038c18187824 */ /* 0x000fe200078e02ff */
[----:B--2---:R-:W-:Y:S02]  /*a6b0*/  LEA.HI.X.SX32 R21, R15, R27, 0x1, P0 ;  /* 0x0000001b0f157211 */ /* 0x004fe400000f0eff */
[----:B------:R-:W-:-:S05]  /*a6c0*/  MOV R15, c[0x0][0x198] ;  /* 0x00006600000f7a02 */ /* 0x000fca0000000f00 */
[----:B------:R-:W-:Y:S01]  /*a6d0*/  IMAD R15, R15, 0x38e, RZ ;  /* 0x0000038e0f0f7824 */ /* 0x000fe200078e02ff */
[----:B------:R-:W-:Y:S04]  /*a6e0*/  STL.64 [R1+0xc98], R20 ;  /* 0x000c981401007387 */ /* 0x000fe80000100a00 */
[----:B------:R0:W-:Y:S02]  /*a6f0*/  STL.64 [R1+0xd98], R8 ;  /* 0x000d980801007387 */ /* 0x0001e40000100a00 */
[----:B0-----:R-:W-:Y:S01]  /*a700*/  IADD3 R8, P1, R15, R26, RZ ;  /* 0x0000001a0f087210 */ /* 0x001fe20007f3e0ff */
[----:B------:R-:W-:-:S04]  /*a710*/  IMAD.MOV.U32 R15, RZ, RZ, c[0x0][0x198] ;  /* 0x00006600ff0f7624 */ /* 0x000fc800078e00ff */
[----:B------:R-:W-:Y:S01]  /*a720*/  IMAD R15, R15, 0x398, RZ ;  /* 0x000003980f0f7824 */ /* 0x000fe200078e02ff */
[----:B---3--:R-:W-:Y:S02]  /*a730*/  LEA.HI.X.SX32 R17, R19, R27, 0x1, P4 ;  /* 0x0000001b13117211 */ /* 0x008fe400020f0eff */
        /* <DEDUP_REMOVED lines=12> */
[----:B------:R0:W-:Y:S01]  /*a800*/  STL.64 [R1+0xca0], R10 ;  /* 0x000ca00a01007387 */ /* 0x0001e20000100a00 */
[----:B------:R-:W-:Y:S01]  /*a810*/  IADD3 R20, P0, R24, R26, RZ ;  /* 0x0000001a18147210 */ /* 0x000fe20007f1e0ff */
[----:B0-----:R-:W-:-:S04]  /*a820*/  IMAD.MOV.U32 R11, RZ, RZ, c[0x0][0x198] ;  /* 0x00006600ff0b7624 */ /* 0x001fc800078e00ff */
[----:B------:R-:W-:Y:S01]  /*a830*/  IMAD R11, R11, 0x1c7, RZ ;  /* 0x000001c70b0b7824 */ /* 0x000fe200078e02ff */
[-C--:B------:R-:W-:Y:S02]  /*a840*/  LEA.HI.X.SX32 R21, R14, R27.reuse, 0x1, P0 ;  /* 0x0000001b0e157211 */ /* 0x080fe400000f0eff */
[----:B------:R-:W-:Y:S02]  /*a850*/  MOV R24, c[0x0][0x198] ;  /* 0x0000660000187a02 */ /* 0x000fe40000000f00 */
[----:B------:R-:W-:Y:S01]  /*a860*/  LEA.HI.X.SX32 R9, R11, R27, 0x1, P1 ;  /* 0x0000001b0b097211 */ /* 0x000fe200008f0eff */
[----:B------:R-:W-:Y:S02]  /*a870*/  STL.64 [R1+0xea8], R20 ;  /* 0x000ea81401007387 */ /* 0x000fe40000100a00 */
[----:B------:R-:W-:Y:S02]  /*a880*/  IMAD R24, R24, 0x396, RZ ;  /* 0x0000039618187824 */ /* 0x000fe400078e02ff */
[----:B------:R0:W-:Y:S03]  /*a890*/  STL.64 [R1+0xf70], R8 ;  /* 0x000f700801007387 */ /* 0x0001e60000100a00 */
[----:B------:R-:W-:-:S02]  /*a8a0*/  IADD3 R16, P4, R24, R26, RZ ;  /* 0x0000001a18107210 */ /* 0x000fc40007f9e0ff */
[----:B0-----:R-:W-:-:S05]  /*a8b0*/  MOV R8, c[0x0][0x198] ;  /* 0x0000660000087a02 */ /* 0x001fca0000000f00 */
[----:B------:R-:W-:-:S05]  /*a8c0*/  IMAD R8, R8, 0x1cb, RZ ;  /* 0x000001cb08087824 */ /* 0x000fca00078e02ff */
[----:B------:R-:W-:-:S05]  /*a8d0*/  LEA.HI.X.SX32 R17, R8, R27, 0x1, P4 ;  /* 0x0000001b08117211 */ /* 0x000fca00020f0eff */
[----:B------:R0:W-:Y:S04]  /*a8e0*/  STL.64 [R1+0xba0], R16 ;  /* 0x000ba01001007387 */ /* 0x0001e80000100a00 */
[----:B0-----:R-:W2:Y:S01]  /*a8f0*/  LDL.LU.64 R16, [R1+0x1cb8] ;  /* 0x001cb80001107983 */ /* 0x001ea20000300a00 */
[----:B------:R-:W-:Y:S01]  /*a900*/  MOV R21, c[0x0][0x198] ;  /* 0x0000660000157a02 */ /* 0x000fe20000000f00 */
[----:B------:R-:W-:-:S04]  /*a910*/  IMAD.MOV.U32 R24, RZ, RZ, c[0x0][0x198] ;  /* 0x00006600ff187624 */ /* 0x000fc800078e00ff */
[----:B------:R-:W-:Y:S02]  /*a920*/  IMAD R21, R21, 0x1cc, RZ ;  /* 0x000001cc15157824 */ /* 0x000fe400078e02ff */
[----:B------:R-:W-:-:S03]  /*a930*/  IMAD R24, R24, 0x39a, RZ ;  /* 0x0000039a18187824 */ /* 0x000fc600078e02ff */
[----:B------:R-:W-:Y:S01]  /*a940*/  LEA.HI.X.SX32 R7, R21, R27, 0x1, P2 ;  /* 0x0000001b15077211 */ /* 0x000fe200010f0eff */
[----:B------:R-:W-:Y:S01]  /*a950*/  IMAD.MOV.U32 R19, RZ, RZ, c[0x0][0x198] ;  /* 0x00006600ff137624 */ /* 0x000fe200078e00ff */
[----:B------:R-:W-:-:S03]  /*a960*/  IADD3 R28, P3, R24, R26, RZ ;  /* 0x0000001a181c7210 */ /* 0x000fc60007f7e0ff */
[----:B------:R0:W-:Y:S01]  /*a970*/  STL.64 [R1+0xca8], R6 ;  /* 0x000ca80601007387 */ /* 0x0001e20000100a00 */
[----:B------:R-:W-:Y:S02]  /*a980*/  IMAD R19, R19, 0x39c, RZ ;  /* 0x0000039c13137824 */ /* 0x000fe400078e02ff */
[----:B------:R-:W-:Y:S01]  /*a990*/  IMAD.MOV.U32 R24, RZ, RZ, c[0x0][0x198] ;  /* 0x00006600ff187624 */ /* 0x000fe200078e00ff */
[----:B0-----:R-:W-:-:S03]  /*a9a0*/  MOV R6, c[0x0][0x198] ;  /* 0x0000660000067a02 */ /* 0x001fc60000000f00 */
[----:B------:R-:W-:Y:S01]  /*a9b0*/  IMAD R24, R24, 0x39e, RZ ;  /* 0x0000039e18187824 */ /* 0x000fe200078e02ff */
[----:B------:R-:W-:Y:S01]  /*a9c0*/  IADD3 R18, P5, R19, R26, RZ ;  /* 0x0000001a13127210 */ /* 0x000fe20007fbe0ff */
[----:B------:R-:W-:-:S03]  /*a9d0*/  IMAD R6, R6, 0x1cd, RZ ;  /* 0x000001cd06067824 */ /* 0x000fc600078e02ff */
[-C--:B------:R-:W-:Y:S02]  /*a9e0*/  IADD3 R4, P6, R24, R26.reuse, RZ ;  /* 0x0000001a18047210 */ /* 0x080fe40007fde0ff */
[----:B------:R-:W-:Y:S02]  /*a9f0*/  MOV R15, c[0x0][0x198] ;  /* 0x00006600000f7a02 */ /* 0x000fe40000000f00 */
[----:B------:R-:W-:Y:S02]  /*aa00*/  LEA.HI.X.SX32 R29, R6, R27, 0x1, P3 ;  /* 0x0000001b061d7211 */ /* 0x000fe400018f0eff */
[----:B------:R-:W-:Y:S01]  /*aa10*/  MOV R24, c[0x0][0x198] ;  /* 0x0000660000187a02 */ /* 0x000fe20000000f00 */
[----:B------:R-:W-:Y:S02]  /*aa20*/  IMAD R15, R15, 0x3a6, RZ ;  /* 0x000003a60f0f7824 */ /* 0x000fe400078e02ff */
[----:B------:R-:W-:Y:S02]  /*aa30*/  STL.64 [R1+0xda8], R28 ;  /* 0x000da81c01007387 */ /* 0x000fe40000100a00 */
[----:B------:R-:W-:Y:S01]  /*aa40*/  IMAD R24, R24, 0x3a8, RZ ;  /* 0x000003a818187824 */ /* 0x000fe200078e02ff */
[----:B------:R-:W-:-:S04]  /*aa50*/  IADD3 R14, P0, R15, R26, RZ ;  /* 0x0000001a0f0e7210 */ /* 0x000fc80007f1e0ff */
[----:B------:R-:W-:Y:S02]  /*aa60*/  IADD3 R10, P1, R24, R26, RZ ;  /* 0x0000001a180a7210 */ /* 0x000fe40007f3e0ff */
[----:B--2---:R-:W-:Y:S01]  /*aa70*/  LEA.HI.X.SX32 R19, R17, R27, 0x1, P5 ;  /* 0x0000001b11137211 */ /* 0x004fe200028f0eff */
[----:B------:R-:W-:-:S04]  /*aa80*/  IMAD.MOV.U32 R17, RZ, RZ, c[0x0][0x198] ;  /* 0x00006600ff117624 */ /* 0x000fc800078e00ff */
[----:B------:R0:W-:Y:S01]  /*aa90*/  STL.64 [R1+0xeb0], R18 ;  /* 0x000eb01201007387 */ /* 0x0001e20000100a00 */
[----:B------:R-:W-:Y:S01]  /*aaa0*/  IMAD R17, R17, 0x1cf, RZ ;  /* 0x000001cf11117824 */ /* 0x000fe200078e02ff */
[----:B------:R-:W-:Y:S01]  /*aab0*/  LEA.HI.X.SX32 R11, R16, R27, 0x1, P1 ;  /* 0x0000001b100b7211 */ /* 0x000fe200008f0eff */
[----:B0-----:R-:W-:-:S04]  /*aac0*/  IMAD.MOV.U32 R19, RZ, RZ, c[0x0][0x198] ;  /* 0x00006600ff137624 */ /* 0x001fc800078e00ff */
[----:B------:R-:W-:Y:S01]  /*aad0*/  IMAD R19, R19, 0x1d3, RZ ;  /* 0x000001d313137824 */ /* 0x000fe200078e02ff */
[----:B------:R-:W-:-:S04]  /*aae0*/  LEA.HI.X.SX32 R5, R17, R27, 0x1, P6 ;  /* 0x0000001b11057211 */ /* 0x000fc800030f0eff */
[----:B------:R-:W-:Y:S01]  /*aaf0*/  LEA.HI.X.SX32 R15, R19, R27, 0x1, P0 ;  /* 0x0000001b130f7211 */ /* 0x000fe200000f0eff */
[----:B------:R-:W-:Y:S04]  /*ab00*/  STL.64 [R1+0xf78], R4 ;  /* 0x000f780401007387 */ /* 0x000fe80000100a00 */
[----:B------:R-:W-:Y:S04]  /*ab10*/  STL.64 [R1+0xba8], R14 ;  /* 0x000ba80e01007387 */ /* 0x000fe80000100a00 */
[----:B------:R0:W-:Y:S04]  /*ab20*/  STL.64 [R1+0xcb0], R10 ;  /* 0x000cb00a01007387 */ /* 0x0001e80000100a00 */
[----:B0-----:R-:W2:Y:S01]  /*ab30*/  LDL.LU R10, [R1+0x1cb0] ;  /* 0x001cb000010a7983 */ /* 0x001ea20000300800 */
[----:B------:R-:W-:-:S02]  /*ab40*/  IMAD.MOV.U32 R9, RZ, RZ, c[0x0][0x198] ;  /* 0x00006600ff097624 */ /* 0x000fc400078e00ff */
[----:B------:R-:W-:Y:S02]  /*ab50*/  IMAD.MOV.U32 R24, RZ, RZ, c[0x0][0x198] ;  /* 0x00006600ff187624 */ /* 0x000fe400078e00ff */
[----:B------:R-:W-:Y:S02]  /*ab60*/  IMAD R9, R9, 0x3aa, RZ ;  /* 0x000003aa09097824 */ /* 0x000fe400078e02ff */
[----:B------:R-:W-:Y:S02]  /*ab70*/  IMAD.MOV.U32 R15, RZ, RZ, c[0x0][0x198] ;  /* 0x00006600ff0f7624 */ /* 0x000fe400078e00ff */
[----:B------:R-:W-:Y:S01]  /*ab80*/  IMAD R24, R24, 0x3ac, RZ ;  /* 0x000003ac18187824 */ /* 0x000fe200078e02ff */
[----:B------:R-:W-:Y:S01]  /*ab90*/  IADD3 R8, P4, R9, R26, RZ ;  /* 0x0000001a09087210 */ /* 0x000fe20007f9e0ff */
[----:B------:R-:W-:-:S03]  /*aba0*/  IMAD R15, R15, 0x1d5, RZ ;  /* 0x000001d50f0f7824 */ /* 0x000fc600078e02ff */
[----:B------:R-:W-:Y:S02]  /*abb0*/  IADD3 R20, P2, R24, R26, RZ ;  /* 0x0000001a18147210 */ /* 0x000fe40007f5e0ff */
[----:B------:R-:W-:-:S05]  /*abc0*/  LEA.HI.X.SX32 R9, R15, R27, 0x1, P4 ;  /* 0x0000001b0f097211 */ /* 0x000fca00020f0eff */
[----:B------:R-:W-:Y:S01]  /*abd0*/  STL.64 [R1+0xdb0], R8 ;  /* 0x000db00801007387 */ /* 0x000fe20000100a00 */
[----:B--2---:R-:W-:-:S05]  /*abe0*/  LEA.HI.X.SX32 R21, R10, R27, 0x1, P2 ;  /* 0x0000001b0a157211 */ /* 0x004fca00010f0eff */
[----:B------:R0:W-:Y:S04]  /*abf0*/  STL.64 [R1+0xeb8], R20 ;  /* 0x000eb81401007387 */ /* 0x0001e80000100a00 */
[----:B0-----:R-:W2:Y:S01]  /*ac00*/  LDL.LU.64 R20, [R1+0x1ca8] ;  /* 0x001ca80001147983 */ /* 0x001ea20000300a00 */
[----:B------:R-:W-:Y:S01]  /*ac10*/  IMAD.MOV.U32 R7, RZ, RZ, c[0x0][0x198] ;  /* 0x00006600ff077624 */ /* 0x000fe200078e00ff */
[----:B------:R-:W-:Y:S01]  /*ac20*/  MOV R9, c[0x0][0x198] ;  /* 0x0000660000097a02 */ /* 0x000fe20000000f00 */
[----:B------:R-:W-:Y:S02]  /*ac30*/  IMAD.MOV.U32 R24, RZ, RZ, c[0x0][0x198] ;  /* 0x00006600ff187624 */ /* 0x000fe400078e00ff */
[----:B------:R-:W-:Y:S02]  /*ac40*/  IMAD R7, R7, 0x3ae, RZ ;  /* 0x000003ae07077824 */ /* 0x000fe400078e02ff */
[----:B------:R-:W-:-:S02]  /*ac50*/  IMAD R24, R24, 0x3b6, RZ ;  /* 0x000003b618187824 */ /* 0x000fc400078e02ff */
[----:B------:R-:W-:Y:S01]  /*ac60*/  IMAD R9, R9, 0x1d7, RZ ;  /* 0x000001d709097824 */ /* 0x000fe200078e02ff */
[-C--:B------:R-:W-:Y:S02]  /*ac70*/  IADD3 R6, P3, R7, R26.reuse, RZ ;  /* 0x0000001a07067210 */ /* 0x080fe40007f7e0ff */
[----:B------:R-:W-:Y:S02]  /*ac80*/  IADD3 R28, P5, R24, R26, RZ ;  /* 0x0000001a181c7210 */ /* 0x000fe40007fbe0ff */
[----:B------:R-:W-:Y:S02]  /*ac90*/  MOV R18, c[0x0][0x198] ;  /* 0x0000660000127a02 */ /* 0x000fe40000000f00 */
[----:B------:R-:W-:Y:S02]  /*aca0*/  MOV R24, c[0x0][0x198] ;  /* 0x0000660000187a02 */ /* 0x000fe40000000f00 */
[----:B------:R-:W-:Y:S01]  /*acb0*/  LEA.HI.X.SX32 R7, R9, R27, 0x1, P3 ;  /* 0x0000001b09077211 */ /* 0x000fe200018f0eff */
[----:B------:R-:W-:-:S02]  /*acc0*/  IMAD R18, R18, 0x3b8, RZ ;  /* 0x000003b812127824 */ /* 0x000fc400078e02ff */
[----:B------:R-:W-:Y:S02]  /*acd0*/  IMAD R24, R24, 0x3ba, RZ ;  /* 0x000003ba18187824 */ /* 0x000fe400078e02ff */
[----:B------:R0:W-:Y:S01]  /*ace0*/  STL.64 [R1+0xf80], R6 ;  /* 0x000f800601007387 */ /* 0x0001e20000100a00 */
[-C--:B------:R-:W-:Y:S02]  /*acf0*/  IADD3 R4, P6, R18, R26.reuse, RZ ;  /* 0x0000001a12047210 */ /* 0x080fe40007fde0ff */
[----:B------:R-:W-:Y:S02]  /*ad00*/  IADD3 R18, P0, R24, R26, RZ ;  /* 0x0000001a18127210 */ /* 0x000fe40007f1e0ff */
[----:B------:R-:W-:Y:S01]  /*ad10*/  MOV R24, c[0x0][0x198] ;  /* 0x0000660000187a02 */ /* 0x000fe20000000f00 */
[----:B0-----:R-:W-:-:S04]  /*ad20*/  IMAD.MOV.U32 R6, RZ, RZ, c[0x0][0x198] ;  /* 0x00006600ff067624 */ /* 0x001fc800078e00ff */
[----:B------:R-:W-:Y:S02]  /*ad30*/  IMAD R6, R6, 0x1db, RZ ;  /* 0x000001db06067824 */ /* 0x000fe400078e02ff */
[----:B------:R-:W-:-:S03]  /*ad40*/  IMAD R24, R24, 0x3be, RZ ;  /* 0x000003be18187824 */ /* 0x000fc600078e02ff */
[----:B------:R-:W-:Y:S02]  /*ad50*/  LEA.HI.X.SX32 R29, R6, R27, 0x1, P5 ;  /* 0x0000001b061d7211 */ /* 0x000fe400028f0eff */
        /* <DEDUP_REMOVED lines=8> */
[----:B------:R-:W-:Y:S02]  /*ade0*/  IMAD R24, R24, 0x3cc, RZ ;  /* 0x000003cc18187824 */ /* 0x000fe400078e02ff */
[----:B------:R-:W-:-:S04]  /*adf0*/  IMAD.MOV.U32 R11, RZ, RZ, c[0x0][0x198] ;  /* 0x00006600ff0b7624 */ /* 0x000fc800078e00ff */
[----:B------:R-:W-:Y:S01]  /*ae00*/  IMAD R11, R11, 0x3c6, RZ ;  /* 0x000003c60b0b7824 */ /* 0x000fe200078e02ff */
[----:B------:R-:W-:-:S04]  /*ae10*/  MOV R7, c[0x0][0x198] ;  /* 0x0000660000077a02 */ /* 0x000fc80000000f00 */
[----:B------:R-:W-:Y:S01]  /*ae20*/  IADD3 R10, P2, R11, R26, RZ ;  /* 0x0000001a0b0a7210 */ /* 0x000fe20007f5e0ff */
[----:B------:R-:W-:-:S05]  /*ae30*/  IMAD R7, R7, 0x3ca, RZ ;  /* 0x000003ca07077824 */ /* 0x000fca00078e02ff */
[----:B------:R-:W-:Y:S02]  /*ae40*/  IADD3 R6, P5, R7, R26, RZ ;  /* 0x0000001a07067210 */ /* 0x000fe40007fbe0ff */
[----:B--2---:R-:W-:-:S05]  /*ae50*/  LEA.HI.X.SX32 R5, R20, R27, 0x1, P6 ;  /* 0x0000001b14057211 */ /* 0x004fca00030f0eff */
[----:B------:R-:W-:Y:S04]  /*ae60*/  STL.64 [R1+0xcb8], R4 ;  /* 0x000cb80401007387 */ /* 0x000fe80000100a00 */
[----:B------:R0:W-:Y:S01]  /*ae70*/  STL.64 [R1+0xbb0], R28 ;  /* 0x000bb01c01007387 */ /* 0x0001e20000100a00 */
[----:B------:R-:W-:Y:S01]  /*ae80*/  IMAD.MOV.U32 R20, RZ, RZ, c[0x0][0x198] ;  /* 0x00006600ff147624 */ /* 0x000fe200078e00ff */
[----:B0-----:R-:W-:-:S05]  /*ae90*/  MOV R29, c[0x0][0x198] ;  /* 0x00006600001d7a02 */ /* 0x001fca0000000f00 */
[----:B------:R-:W-:Y:S02]  /*aea0*/  IMAD R29, R29, 0x1dd, RZ ;  /* 0x000001dd1d1d7824 */ /* 0x000fe400078e02ff */
[----:B------:R-:W-:-:S03]  /*aeb0*/  IMAD R20, R20, 0x3ce, RZ ;  /* 0x000003ce14147824 */ /* 0x000fc600078e02ff */
[----:B------:R-:W-:Y:S01]  /*aec0*/  LEA.HI.X.SX32 R19, R29, R27, 0x1, P0 ;  /* 0x0000001b1d137211 */ /* 0x000fe200000f0eff */
[----:B------:R-:W-:-:S04]  /*aed0*/  IMAD.MOV.U32 R29, RZ, RZ, c[0x0][0x198] ;  /* 0x00006600ff1d7624 */ /* 0x000fc800078e00ff */
[----:B------:R0:W-:Y:S01]  /*aee0*/  STL.64 [R1+0xdb8], R18 ;  /* 0x000db81201007387 */ /* 0x0001e20000100a00 */
[----:B------:R-:W-:Y:S01]  /*aef0*/  IMAD R29, R29, 0x1df, RZ ;  /* 0x000001df1d1d7824 */ /* 0x000fe200078e02ff */
[-C--:B------:R-:W-:Y:S01]  /*af00*/  IADD3 R4, P6, R24, R26.reuse, RZ ;  /* 0x0000001a18047210 */ /* 0x080fe20007fde0ff */
[----:B------:R-:W-:Y:S01]  /*af10*/  IMAD.MOV.U32 R24, RZ, RZ, c[0x0][0x198] ;  /* 0x00006600ff187624 */ /* 0x000fe200078e00ff */
[-C--:B------:R-:W-:Y:S01]  /*af20*/  LEA.HI.X.SX32 R17, R21, R27.reuse, 0x1, P1 ;  /* 0x0000001b15117211 */ /* 0x080fe200008f0eff */
[----:B------:R-:W-:Y:S01]  /*af30*/  IMAD.MOV.U32 R21, RZ, RZ, c[0x0][0x198] ;  /* 0x00006600ff157624 */ /* 0x000fe200078e00ff */
[----:B------:R-:W-:Y:S02]  /*af40*/  LEA.HI.X.SX32 R15, R29, R27, 0x1, P4 ;  /* 0x0000001b1d0f7211 */ /* 0x000fe400020f0eff */
[----:B0-----:R-:W-:Y:S02]  /*af50*/  IADD3 R18, P0, R20, R26, RZ ;  /* 0x0000001a14127210 */ /* 0x001fe40007f1e0ff */
[----:B------:R-:W-:Y:S01]  /*af60*/  MOV R20, c[0x0][0x198] ;  /* 0x0000660000147a02 */ /* 0x000fe20000000f00 */
[----:B------:R-:W-:Y:S01]  /*af70*/  IMAD.MOV.U32 R29, RZ, RZ, c[0x0][0x198] ;  /* 0x00006600ff1d7624 */ /* 0x000fe200078e00ff */
[----:B------:R0:W-:Y:S03]  /*af80*/  STL.64 [R1+0xec0], R16 ;  /* 0x000ec01001007387 */ /* 0x0001e60000100a00 */
[----:B------:R-:W-:Y:S01]  /*af90*/  IMAD R20, R20, 0x3d8, RZ ;  /* 0x000003d814147824 */ /* 0x000fe200078e02ff */
[----:B------:R1:W-:Y:S01]  /*afa0*/  STL.64 [R1+0xf88], R14 ;  /* 0x000f880e01007387 */ /* 0x0003e20000100a00 */
[----:B------:R-:W-:-:S02]  /*afb0*/  IMAD R24, R24, 0x3d6, RZ ;  /* 0x000003d618187824 */ /* 0x000fc400078e02ff */
[----:B------:R-:W-:Y:S02]  /*afc0*/  IMAD R21, R21, 0x1e3, RZ ;  /* 0x000001e315157824 */ /* 0x000fe400078e02ff */
[----:B------:R-:W-:Y:S01]  /*afd0*/  IMAD R29, R29, 0x1e4, RZ ;  /* 0x000001e41d1d7824 */ /* 0x000fe200078e02ff */
[-C--:B0-----:R-:W-:Y:S02]  /*afe0*/  IADD3 R16, P1, R24, R26.reuse, RZ ;  /* 0x0000001a18107210 */ /* 0x081fe40007f3e0ff */
[----:B-1----:R-:W-:Y:S02]  /*aff0*/  IADD3 R14, P4, R20, R26, RZ ;  /* 0x0000001a140e7210 */ /* 0x002fe40007f9e0ff */
[----:B------:R-:W-:Y:S02]  /*b000*/  MOV R20, c[0x0][0x198] ;  /* 0x0000660000147a02 */ /* 0x000fe40000000f00 */
[----:B------:R-:W-:Y:S02]  /*b010*/  MOV R24, c[0x0][0x198] ;  /* 0x0000660000187a02 */ /* 0x000fe40000000f00 */
[-C--:B------:R-:W-:Y:S01]  /*b020*/  LEA.HI.X.SX32 R11, R21, R27.reuse, 0x1, P2 ;  /* 0x0000001b150b7211 */ /* 0x080fe200010f0eff */
[----:B------:R-:W-:Y:S01]  /*b030*/  IMAD.MOV.U32 R21, RZ, RZ, c[0x0][0x198] ;  /* 0x00006600ff157624 */ /* 0x000fe200078e00ff */
[----:B------:R-:W-:Y:S01]  /*b040*/  LEA.HI.X.SX32 R9, R29, R27, 0x1, P3 ;  /* 0x0000001b1d097211 */ /* 0x000fe200018f0eff */
[----:B------:R-:W-:-:S02]  /*b050*/  IMAD R20, R20, 0x3dc, RZ ;  /* 0x000003dc14147824 */ /* 0x000fc400078e02ff */
[----:B------:R-:W-:Y:S01]  /*b060*/  IMAD R24, R24, 0x3da, RZ ;  /* 0x000003da18187824 */ /* 0x000fe200078e02ff */
[----:B------:R0:W-:Y:S01]  /*b070*/  STL.64 [R1+0xbb8], R10 ;  /* 0x000bb80a01007387 */ /* 0x0001e20000100a00 */
[----:B------:R-:W-:-:S03]  /*b080*/  IMAD R21, R21, 0x1e5, RZ ;  /* 0x000001e515157824 */ /* 0x000fc600078e02ff */
[----:B------:R1:W-:Y:S01]  /*b090*/  STL.64 [R1+0xcc0], R8 ;  /* 0x000cc00801007387 */ /* 0x0003e20000100a00 */
[-C--:B------:R-:W-:Y:S02]  /*b0a0*/  LEA.HI.X.SX32 R5, R2, R27.reuse, 0x1, P6 ;  /* 0x0000001b02057211 */ /* 0x080fe400030f0eff */
[----:B------:R-:W-:Y:S02]  /*b0b0*/  LEA.HI.X.SX32 R7, R21, R27, 0x1, P5 ;  /* 0x0000001b15077211 */ /* 0x000fe400028f0eff */
[-C--:B0-----:R-:W-:Y:S02]  /*b0c0*/  IADD3 R10, P2, R24, R26.reuse, RZ ;  /* 0x0000001a180a7210 */ /* 0x081fe40007f5e0ff */
[----:B-1----:R-:W-:Y:S02]  /*b0d0*/  IADD3 R8, P3, R20, R26, RZ ;  /* 0x0000001a14087210 */ /* 0x002fe40007f7e0ff */
[----:B------:R-:W-:Y:S02]  /*b0e0*/  MOV R20, c[0x0][0x198] ;  /* 0x0000660000147a02 */ /* 0x000fe40000000f00 */
[----:B------:R-:W-:-:S03]  /*b0f0*/  MOV R24, c[0x0][0x198] ;  /* 0x0000660000187a02 */ /* 0x000fc60000000f00 */
[----:B------:R-:W-:Y:S01]  /*b100*/  IMAD R20, R20, 0x3e6, RZ ;  /* 0x000003e614147824 */ /* 0x000fe200078e02ff */
[----:B------:R0:W-:Y:S01]  /*b110*/  STL.64 [R1+0xdc0], R6 ;  /* 0x000dc00601007387 */ /* 0x0001e20000100a00 */
[----:B------:R-:W-:Y:S02]  /*b120*/  IMAD R24, R24, 0x3de, RZ ;  /* 0x000003de18187824 */ /* 0x000fe400078e02ff */
[----:B------:R-:W-:Y:S01]  /*b130*/  IMAD.MOV.U32 R21, RZ, RZ, c[0x0][0x198] ;  /* 0x00006600ff157624 */ /* 0x000fe200078e00ff */
[----:B------:R1:W-:Y:S03]  /*b140*/  STL.64 [R1+0xec8], R4 ;  /* 0x000ec80401007387 */ /* 0x0003e60000100a00 */
[----:B------:R-:W-:Y:S01]  /*b150*/  IMAD R21, R21, 0x1e7, RZ ;  /* 0x000001e715157824 */ /* 0x000fe200078e02ff */
[-C--:B0-----:R-:W-:Y:S02]  /*b160*/  IADD3 R6, P5, R24, R26.reuse, RZ ;  /* 0x0000001a18067210 */ /* 0x081fe40007fbe0ff */
[----:B-1----:R-:W-:-:S02]  /*b170*/  IADD3 R4, P6, R20, R26, RZ ;  /* 0x0000001a14047210 */ /* 0x002fc40007fde0ff */
[----:B------:R-:W-:Y:S02]  /*b180*/  MOV R20, c[0x0][0x198] ;  /* 0x0000660000147a02 */ /* 0x000fe40000000f00 */
[----:B------:R-:W-:Y:S02]  /*b190*/  MOV R24, c[0x0][0x198] ;  /* 0x0000660000187a02 */ /* 0x000fe40000000f00 */
[-C--:B------:R-:W-:Y:S01]  /*b1a0*/  LEA.HI.X.SX32 R19, R21, R27.reuse, 0x1, P0 ;  /* 0x0000001b15137211 */ /* 0x080fe200000f0eff */
[----:B------:R-:W-:Y:S02]  /*b1b0*/  IMAD R20, R20, 0x1eb, RZ ;  /* 0x000001eb14147824 */ /* 0x000fe400078e02ff */
[----:B------:R-:W-:Y:S02]  /*b1c0*/  IMAD.MOV.U32 R21, RZ, RZ, c[0x0][0x198] ;  /* 0x00006600ff157624 */ /* 0x000fe400078e00ff */
[----:B------:R-:W-:Y:S01]  /*b1d0*/  IMAD R24, R24, 0x3e8, RZ ;  /* 0x000003e818187824 */ /* 0x000fe200078e02ff */
[-C--:B------:R-:W-:Y:S01]  /*b1e0*/  LEA.HI.X.SX32 R17, R20, R27.reuse, 0x1, P1 ;  /* 0x0000001b14117211 */ /* 0x080fe200008f0eff */
[----:B------:R-:W-:Y:S01]  /*b1f0*/  IMAD R21, R21, 0x3ea, RZ ;  /* 0x000003ea15157824 */ /* 0x000fe200078e02ff */
[----:B------:R0:W-:Y:S01]  /*b200*/  STL.64 [R1+0xf90], R18 ;  /* 0x000f901201007387 */ /* 0x0001e20000100a00 */
[----:B------:R-:W-:-:S03]  /*b210*/  LEA.HI.X.SX32 R15, R22, R27, 0x1, P4 ;  /* 0x0000001b160f7211 */ /* 0x000fc600020f0eff */
[----:B------:R1:W-:Y:S01]  /*b220*/  STL.64 [R1+0xbc0], R16 ;  /* 0x000bc01001007387 */ /* 0x0003e20000100a00 */
[-C--:B0-----:R-:W-:Y:S01]  /*b230*/  IADD3 R18, P0, R24, R26.reuse, RZ ;  /* 0x0000001a18127210 */ /* 0x081fe20007f1e0ff */
[----:B------:R-:W-:Y:S01]  /*b240*/  IMAD.MOV.U32 R24, RZ, RZ, c[0x0][0x198] ;  /* 0x00006600ff187624 */ /* 0x000fe200078e00ff */
[----:B-1----:R-:W-:Y:S01]  /*b250*/  IADD3 R16, P1, R21, R26, RZ ;  /* 0x0000001a15107210 */ /* 0x002fe20007f3e0ff */
[----:B------:R-:W-:Y:S02]  /*b260*/  IMAD.MOV.U32 R21, RZ, RZ, c[0x0][0x198] ;  /* 0x00006600ff157624 */ /* 0x000fe400078e00ff */
[----:B------:R-:W-:Y:S01]  /*b270*/  IMAD R24, R24, 0x3ec, RZ ;  /* 0x000003ec18187824 */ /* 0x000fe200078e02ff */
[----:B------:R0:W-:Y:S01]  /*b280*/  STL.64 [R1+0xcc8], R14 ;  /* 0x000cc80e01007387 */ /* 0x0001e20000100a00 */
[----:B------:R-:W-:Y:S01]  /*b290*/  IMAD R21, R21, 0x1ed, RZ ;  /* 0x000001ed15157824 */ /* 0x000fe200078e02ff */
[----:B------:R-:W-:Y:S02]  /*b2a0*/  LEA.HI.X.SX32 R9, R23, R27, 0x1, P3 ;  /* 0x0000001b17097211 */ /* 0x000fe400018f0eff */
[----:B------:R-:W-:-:S02]  /*b2b0*/  MOV R23, c[0x0][0x198] ;  /* 0x0000660000177a02 */ /* 0x000fc40000000f00 */
[----:B------:R-:W-:Y:S02]  /*b2c0*/  LEA.HI.X.SX32 R11, R21, R27, 0x1, P2 ;  /* 0x0000001b150b7211 */ /* 0x000fe400010f0eff */
[----:B------:R-:W-:Y:S02]  /*b2d0*/  MOV R21, c[0x0][0x198] ;  /* 0x0000660000157a02 */ /* 0x000fe40000000f00 */
[----:B0-----:R-:W-:Y:S02]  /*b2e0*/  IADD3 R14, P4, R24, R26, RZ ;  /* 0x0000001a180e7210 */ /* 0x001fe40007f9e0ff */
[----:B------:R-:W-:Y:S01]  /*b2f0*/  MOV R24, c[0x0][0x198] ;  /* 0x0000660000187a02 */ /* 0x000fe20000000f00 */
[----:B------:R-:W-:Y:S01]  /*b300*/  STL.64 [R1+0xdc8], R10 ;  /* 0x000dc80a01007387 */ /* 0x000fe20000100a00 */
[----:B------:R-:W-:-:S03]  /*b310*/  IMAD R21, R21, 0x1ef, RZ ;  /* 0x000001ef15157824 */ /* 0x000fc600078e02ff */
[----:B------:R-:W-:Y:S01]  /*b320*/  IMAD R24, R24, 0x3f6, RZ ;  /* 0x000003f618187824 */ /* 0x000fe200078e02ff */
[----:B------:R0:W-:Y:S01]  /*b330*/  STL.64 [R1+0xed0], R8 ;  /* 0x000ed00801007387 */ /* 0x0001e20000100a00 */
[----:B------:R-:W-:Y:S01]  /*b340*/  IMAD R23, R23, 0x1f3, RZ ;  /* 0x000001f317177824 */ /* 0x000fe200078e02ff */
[----:B------:R-:W-:-:S04]  /*b350*/  LEA.HI.X.SX32 R7, R21, R27, 0x1, P5 ;  /* 0x0000001b15077211 */ /* 0x000fc800028f0eff */
[----:B------:R-:W-:Y:S02]  /*b360*/  LEA.HI.X.SX32 R5, R23, R27, 0x1, P6 ;  /* 0x0000001b17057211 */ /* 0x000fe400030f0eff */
[----:B0-----:R-:W-:Y:S01]  /*b370*/  IADD3 R8, P3, R24, R26, RZ ;  /* 0x0000001a18087210 */ /* 0x001fe20007f7e0ff */
[----:B------:R-:W-:Y:S01]  /*b380*/  IMAD.MOV.U32 R24, RZ, RZ, c[0x0][0x198] ;  /* 0x00006600ff187624 */ /* 0x000fe200078e00ff */
[----:B------:R-:W-:-:S03]  /*b390*/  MOV R22, c[0x0][0x198] ;  /* 0x0000660000167a02 */ /* 0x000fc60000000f00 */
[----:B------:R-:W-:Y:S01]  /*b3a0*/  IMAD R24, R24, 0x3fa, RZ ;  /* 0x000003fa18187824 */ /* 0x000fe200078e02ff */
[----:B------:R-:W-:Y:S01]  /*b3b0*/  STL.64 [R1+0xf98], R6 ;  /* 0x000f980601007387 */ /* 0x000fe20000100a00 */
[----:B------:R-:W-:-:S03]  /*b3c0*/  LEA.HI.X.SX32 R19, R13, R27, 0x1, P0 ;  /* 0x0000001b0d137211 */ /* 0x000fc600000f0eff */
[----:B------:R0:W-:Y:S01]  /*b3d0*/  STL.64 [R1+0xbc8], R4 ;  /* 0x000bc80401007387 */ /* 0x0001e20000100a00 */
[----:B------:R-:W-:Y:S01]  /*b3e0*/  IMAD R22, R22, 0x3ee, RZ ;  /* 0x000003ee16167824 */ /* 0x000fe200078e02ff */
[----:B------:R-:W-:Y:S01]  /*b3f0*/  MOV R23, c[0x0][0x198] ;  /* 0x0000660000177a02 */ /* 0x000fe20000000f00 */
[----:B------:R-:W-:Y:S01]  /*b400*/  IMAD.MOV.U32 R13, RZ, RZ, c[0x0][0x198] ;  /* 0x00006600ff0d7624 */ /* 0x000fe200078e00ff */
[-C--:B0-----:R-:W-:Y:S01]  /*b410*/  IADD3 R4, P6, R24, R26.reuse, RZ ;  /* 0x0000001a18047210 */ /* 0x081fe20007fde0ff */
[----:B------:R-:W-:Y:S01]  /*b420*/  IMAD.MOV.U32 R24, RZ, RZ, c[0x0][0x198] ;  /* 0x00006600ff187624 */ /* 0x000fe200078e00ff */
[----:B------:R-:W-:Y:S01]  /*b430*/  IADD3 R10, P2, R22, R26, RZ ;  /* 0x0000001a160a7210 */ /* 0x000fe20007f5e0ff */
[----:B------:R-:W-:Y:S02]  /*b440*/  IMAD R13, R13, 0x1f7, RZ ;  /* 0x000001f70d0d7824 */ /* 0x000fe400078e02ff */
[----:B------:R-:W-:Y:S02]  /*b450*/  IMAD R24, R24, 0x1f5, RZ ;  /* 0x000001f518187824 */ /* 0x000fe400078e02ff */
[----:B------:R-:W-:Y:S01]  /*b460*/  IMAD R23, R23, 0x3fc, RZ ;  /* 0x000003fc17177824 */ /* 0x000fe200078e02ff */
[----:B------:R-:W-:-:S02]  /*b470*/  LEA.HI.X.SX32 R15, R25, R27, 0x1, P4 ;  /* 0x0000001b190f7211 */ /* 0x000fc400020f0eff */
[-C--:B------:R-:W-:Y:S02]  /*b480*/  LEA.HI.X.SX32 R17, R24, R27.reuse, 0x1, P1 ;  /* 0x0000001b18117211 */ /* 0x080fe400008f0eff */
[----:B------:R-:W-:Y:S01]  /*b490*/  LEA.HI.X.SX32 R11, R13, R27, 0x1, P2 ;  /* 0x0000001b0d0b7211 */ /* 0x000fe200010f0eff */
[----:B------:R-:W-:Y:S01]  /*b4a0*/  STL.64 [R1+0xcd0], R18 ;  /* 0x000cd01201007387 */ /* 0x000fe20000100a00 */
[----:B------:R-:W-:-:S03]  /*b4b0*/  IADD3 R2, P0, R23, R26, RZ ;  /* 0x0000001a17027210 */ /* 0x000fc60007f1e0ff */
[----:B------:R-:W-:Y:S04]  /*b4c0*/  STL.64 [R1+0xdd0], R16 ;  /* 0x000dd01001007387 */ /* 0x000fe80000100a00 */
[----:B------:R-:W-:Y:S04]  /*b4d0*/  STL.64 [R1+0xed8], R14 ;  /* 0x000ed80e01007387 */ /* 0x000fe80000100a00 */
[----:B------:R-:W-:Y:S04]  /*b4e0*/  STL.64 [R1+0xfa0], R10 ;  /* 0x000fa00a01007387 */ /* 0x000fe80000100a00 */
[----:B------:R-:W-:Y:S04]  /*b4f0*/  STL [R1+0xee0], R2 ;  /* 0x000ee00201007387 */ /* 0x000fe80000100800 */
[----:B------:R-:W2:Y:S01]  /*b500*/  LDL.LU.64 R28, [R1+0x670] ;  /* 0x00067000011c7983 */ /* 0x000ea20000300a00 */
[----:B------:R-:W-:Y:S01]  /*b510*/  IMAD.MOV.U32 R22, RZ, RZ, c[0x0][0x198] ;  /* 0x00006600ff167624 */ /* 0x000fe200078e00ff */
[----:B------:R-:W-:-:S03]  /*b520*/  MOV R25, c[0x0][0x198] ;  /* 0x0000660000197a02 */ /* 0x000fc60000000f00 */
[----:B------:R-:W-:Y:S02]  /*b530*/  IMAD R22, R22, 0x3f8, RZ ;  /* 0x000003f816167824 */ /* 0x000fe400078e02ff */
[----:B------:R-:W-:-:S03]  /*b540*/  IMAD R25, R25, 0x1fb, RZ ;  /* 0x000001fb19197824 */ /* 0x000fc600078e02ff */
[----:B------:R-:W-:Y:S02]  /*b550*/  IADD3 R6, P5, R22, R26, RZ ;  /* 0x0000001a16067210 */ /* 0x000fe40007fbe0ff */
[-C--:B------:R-:W-:Y:S02]  /*b560*/  LEA.HI.X.SX32 R9, R25, R27.reuse, 0x1, P3 ;  /* 0x0000001b19097211 */ /* 0x080fe400018f0eff */
[----:B------:R-:W-:-:S03]  /*b570*/  LEA.HI.X.SX32 R7, R12, R27, 0x1, P5 ;  /* 0x0000001b0c077211 */ /* 0x000fc600028f0eff */
[----:B------:R-:W-:Y:S04]  /*b580*/  STL.64 [R1+0xbd0], R8 ;  /* 0x000bd00801007387 */ /* 0x000fe80000100a00 */
[----:B--2---:R0:W-:Y:S04]  /*b590*/  STL.64 [R1+0x1c28], R28 ;  /* 0x001c281c01007387 */ /* 0x0041e80000100a00 */
[----:B------:R-:W-:Y:S04]  /*b5a0*/  STL.64 [R1+0xcd8], R6 ;  /* 0x000cd80601007387 */ /* 0x000fe80000100a00 */
[----:B0-----:R-:W2:Y:S01]  /*b5b0*/  LDL.LU.64 R28, [R1+0x318] ;  /* 0x00031800011c7983 */ /* 0x001ea20000300a00 */
[----:B------:R-:W-:-:S04]  /*b5c0*/  IMAD.MOV.U32 R13, RZ, RZ, c[0x0][0x198] ;  /* 0x00006600ff0d7624 */ /* 0x000fc800078e00ff */
[----:B------:R-:W-:-:S05]  /*b5d0*/  IMAD R13, R13, 0x1fd, RZ ;  /* 0x000001fd0d0d7824 */ /* 0x000fca00078e02ff */
[----:B------:R-:W-:-:S05]  /*b5e0*/  LEA.HI.X.SX32 R5, R13, R27, 0x1, P6 ;  /* 0x0000001b0d057211 */ /* 0x000fca00030f0eff */
[----:B------:R-:W-:Y:S04]  /*b5f0*/  STL.64 [R1+0xdd8], R4 ;  /* 0x000dd80401007387 */ /* 0x000fe80000100a00 */
[----:B--2---:R0:W-:Y:S04]  /*b600*/  STL.64 [R1+0x1c30], R28 ;  /* 0x001c301c01007387 */ /* 0x0041e80000100a00 */
[----:B0-----:R-:W2:Y:S04]  /*b610*/  LDL.LU.64 R28, [R1+0x520] ;  /* 0x00052000011c7983 */ /* 0x001ea80000300a00 */
        /* <DEDUP_REMOVED lines=27> */
[----:B------:R-:W2:Y:S01]  /*b7d0*/  LDL.LU.64 R4, [R1+0x510] ;  /* 0x0005100001047983 */ /* 0x000ea20000300a00 */
[----:B0-----:R-:W-:Y:S01]  /*b7e0*/  MOV R28, R2 ;  /* 0x00000002001c7202 */ /* 0x001fe20000000f00 */
[----:B------:R-:W-:-:S02]  /*b7f0*/  IMAD.MOV.U32 R29, RZ, RZ, R3 ;  /* 0x000000ffff1d7224 */ /* 0x000fc400078e0003 */
[----:B------:R-:W3:Y:S04]  /*b800*/  LDL.LU.64 R2, [R1+0x300] ;  /* 0x0003000001027983 */ /* 0x000ee80000300a00 */
[----:B------:R-:W4:Y:S04]  /*b810*/  LDL.LU.64 R6, [R1+0x848] ;  /* 0x0008480001067983 */ /* 0x000f280000300a00 */
[----:B------:R-:W5:Y:S01]  /*b820*/  LDL.LU.64 R8, [R1+0x800] ;  /* 0x0008000001087983 */ /* 0x000f620000300a00 */
[----:B------:R-:W-:-:S03]  /*b830*/  LEA.HI.X.SX32 R29, R0, R27, 0x1, P0 ;  /* 0x0000001b001d7211 */ /* 0x000fc600000f0eff */
[----:B------:R-:W2:Y:S04]  /*b840*/  LDL.LU.64 R10, [R1+0x770] ;  /* 0x00077000010a7983 */ /* 0x000ea80000300a00 */
[----:B------:R-:W2:Y:S04]  /*b850*/  LDL.LU.64 R14, [R1+0x668] ;  /* 0x00066800010e7983 */ /* 0x000ea80000300a00 */
[----:B------:R-:W3:Y:S04]  /*b860*/  LDL.LU.64 R16, [R1+0x500] ;  /* 0x0005000001107983 */ /* 0x000ee80000300a00 */
[----:B------:R-:W3:Y:S04]  /*b870*/  LDL.LU.64 R18, [R1+0x2e8] ;  /* 0x0002e80001127983 */ /* 0x000ee80000300a00 */
[----:B------:R-:W3:Y:S04]  /*b880*/  LDL.LU.64 R20, [R1+0x768] ;  /* 0x0007680001147983 */ /* 0x000ee80000300a00 */
[----:B------:R-:W3:Y:S04]  /*b890*/  LDL.LU.64 R22, [R1+0x658] ;  /* 0x0006580001167983 */ /* 0x000ee80000300a00 */
[----:B------:R-:W3:Y:S04]  /*b8a0*/  LDL.LU.64 R24, [R1+0x4f0] ;  /* 0x0004f00001187983 */ /* 0x000ee80000300a00 */
[----:B------:R-:W3:Y:S04]  /*b8b0*/  LDL.LU.64 R12, [R1+0x2d0] ;  /* 0x0002d000010c7983 */ /* 0x000ee80000300a00 */
[----:B------:R0:W-:Y:S04]  /*b8c0*/  STL [R1+0xee4], R29 ;  /* 0x000ee41d01007387 */ /* 0x0001e80000100800 */
[----:B------:R1:W3:Y:S04]  /*b8d0*/  LDG.E.U16 R0, [R26.64] ;  /* 0x000000061a007981 */ /* 0x0002e8000c1e1500 */
[----:B0-----:R-:W4:Y:S04]  /*b8e0*/  LDL.LU.64 R28, [R1+0x1ca0] ;  /* 0x001ca000011c7983 */ /* 0x001f280000300a00 */
[----:B-1----:R-:W4:Y:S04]  /*b8f0*/  LDL.LU.64 R26, [R1+0x778] ;  /* 0x00077800011a7983 */ /* 0x002f280000300a00 */
[----:B-----5:R2:W5:Y:S04]  /*b900*/  LDG.E.U16 R9, [R8.64] ;  /* 0x0000000608097981 */ /* 0x020568000c1e1500 */
[----:B--2---:R-:W2:Y:S04]  /*b910*/  LDG.E.U16 R8, [R10.64] ;  /* 0x000000060a087981 */ /* 0x004ea8000c1e1500 */
[----:B---3--:R4:W-:Y:S04]  /*b920*/  STL [R1+0xfb4], R0 ;  /* 0x000fb40001007387 */ /* 0x0089e80000100800 */
[----:B----4-:R0:W3:Y:S04]  /*b930*/  LDG.E.U16 R0, [R28.64] ;  /* 0x000000061c007981 */ /* 0x0100e8000c1e1500 */
[----:B0-----:R-:W4:Y:S04]  /*b940*/  LDL.LU.64 R28, [R1+0x1c98] ;  /* 0x001c9800011c7983 */ /* 0x001f280000300a00 */
        /* <DEDUP_REMOVED lines=43> */
[----:B0-----:R0:W3:Y:S04]  /*bc00*/  LDG.E.U16 R0, [R26.64] ;  /* 0x000000061a007981 */ /* 0x0010e8000c1e1500 */
[----:B0-----:R0:W2:Y:S04]  /*bc10*/  LDG.E.U16 R27, [R4.64] ;  /* 0x00000006041b7981 */ /* 0x0010a8000c1e1500 */
[----:B----4-:R1:W4:Y:S04]  /*bc20*/  LDG.E.U16 R26, [R28.64] ;  /* 0x000000061c1a7981 */ /* 0x010328000c1e1500 */
[----:B0-----:R-:W5:Y:S04]  /*bc30*/  LDG.E.U16 R5, [R18.64] ;  /* 0x0000000612057981 */ /* 0x001f68000c1e1500 */
[----:B-1----:R0:W5:Y:S04]  /*bc40*/  LDG.E.U16 R29, [R2.64] ;  /* 0x00000006021d7981 */ /* 0x002168000c1e1500 */
[----:B------:R1:W5:Y:S04]  /*bc50*/  LDG.E.U16 R28, [R6.64] ;  /* 0x00000006061c7981 */ /* 0x000368000c1e1500 */
[----:B------:R-:W5:Y:S04]  /*bc60*/  LDG.E.U16 R4, [R20.64] ;  /* 0x0000000614047981 */ /* 0x000f68000c1e1500 */
[----:B0-----:R-:W5:Y:S04]  /*bc70*/  LDG.E.U16 R3, [R22.64] ;  /* 0x0000000616037981 */ /* 0x001f68000c1e1500 */
[----:B-1----:R-:W5:Y:S04]  /*bc80*/  LDG.E.U16 R7, [R14.64] ;  /* 0x000000060e077981 */ /* 0x002f68000c1e1500 */
[----:B------:R-:W5:Y:S04]  /*bc90*/  LDG.E.U16 R6, [R16.64] ;  /* 0x0000000610067981 */ /* 0x000f68000c1e1500 */
[----:B------:R-:W5:Y:S04]  /*bca0*/  LDG.E.U16 R2, [R24.64] ;  /* 0x0000000618027981 */ /* 0x000f68000c1e1500 */
[----:B---3--:R0:W-:Y:S04]  /*bcb0*/  STL [R1+0x784], R0 ;  /* 0x0007840001007387 */ /* 0x0081e80000100800 */
[----:B--2---:R-:W-:Y:S04]  /*bcc0*/  STL [R1+0x808], R27 ;  /* 0x0008081b01007387 */ /* 0x004fe80000100800 */
[----:B----4-:R1:W-:Y:S04]  /*bcd0*/  STL [R1+0x80c], R26 ;  /* 0x00080c1a01007387 */ /* 0x0103e80000100800 */
[----:B0-----:R-:W2:Y:S04]  /*bce0*/  LDG.E.U16 R0, [R12.64] ;  /* 0x000000060c007981 */ /* 0x001ea8000c1e1500 */
[----:B-1----:R-:W3:Y:S04]  /*bcf0*/  LDL.LU.64 R26, [R1+0x630] ;  /* 0x00063000011a7983 */ /* 0x002ee80000300a00 */
[----:B---3--:R0:W-:Y:S04]  /*bd00*/  STL.64 [R1+0x1ba0], R26 ;  /* 0x001ba01a01007387 */ /* 0x0081e80000100a00 */
[----:B0-----:R-:W3:Y:S04]  /*bd10*/  LDL.LU.64 R26, [R1+0x748] ;  /* 0x00074800011a7983 */ /* 0x001ee80000300a00 */
        /* <DEDUP_REMOVED lines=17> */
[----:B-----5:R-:W-:Y:S04]  /*be30*/  STL [R1+0x780], R29 ;  /* 0x0007801d01007387 */ /* 0x020fe80000100800 */
[----:B0-----:R-:W3:Y:S04]  /*be40*/  LDL.LU.64 R26, [R1+0x4d0] ;  /* 0x0004d000011a7983 */ /* 0x001ee80000300a00 */
[----:B------:R-:W-:Y:S04]  /*be50*/  STL [R1+0x77c], R28 ;  /* 0x00077c1c01007387 */ /* 0x000fe80000100800 */
[----:B---3--:R0:W-:Y:S04]  /*be60*/  STL.64 [R1+0x1bf0], R26 ;  /* 0x001bf01a01007387 */ /* 0x0081e80000100a00 */
[----:B------:R-:W-:Y:S04]  /*be70*/  STL [R1+0x778], R9 ;  /* 0x0007780901007387 */ /* 0x000fe80000100800 */
        /* <DEDUP_REMOVED lines=15> */
[----:B--2---:R-:W-:Y:S04]  /*bf70*/  STL [R1+0x67c], R0 ;  /* 0x00067c0001007387 */ /* 0x004fe80000100800 */
[----:B0-----:R-:W2:Y:S04]  /*bf80*/  LDL.LU.64 R26, [R1+0x650] ;  /* 0x00065000011a7983 */ /* 0x001ea80000300a00 */
[----:B--2---:R0:W-:Y:S04]  /*bf90*/  STL.64 [R1+0x1c18], R26 ;  /* 0x001c181a01007387 */ /* 0x0041e80000100a00 */
[----:B0-----:R-:W2:Y:S04]  /*bfa0*/  LDL.LU.64 R26, [R1+0x760] ;  /* 0x00076000011a7983 */ /* 0x001ea80000300a00 */
[----:B--2---:R0:W-:Y:S04]  /*bfb0*/  STL.64 [R1+0x1c20], R26 ;  /* 0x001c201a01007387 */ /* 0x0041e80000100a00 */
[----:B0-----:R-:W2:Y:S04]  /*bfc0*/  LDL.LU.64 R26, [R1+0x7f8] ;  /* 0x0007f800011a7983 */ /* 0x001ea80000300a00 */
[----:B------:R-:W3:Y:S04]  /*bfd0*/  LDL.LU.64 R28, [R1+0x4b0] ;  /* 0x0004b000011c7983 */ /* 0x000ee80000300a00 */
[----:B------:R-:W4:Y:S04]  /*bfe0*/  LDL.LU.64 R4, [R1+0x270] ;  /* 0x0002700001047983 */ /* 0x000f280000300a00 */
[----:B------:R-:W5:Y:S04]  /*bff0*/  LDL.LU.64 R2, [R1+0x7e8] ;  /* 0x0007e80001027983 */ /* 0x000f680000300a00 */
[----:B------:R-:W3:Y:S04]  /*c000*/  LDL.LU.64 R6, [R1+0x740] ;  /* 0x0007400001067983 */ /* 0x000ee80000300a00 */
[----:B------:R-:W3:Y:S04]  /*c010*/  LDL.LU.64 R8, [R1+0x628] ;  /* 0x0006280001087983 */ /* 0x000ee80000300a00 */
[----:B------:R-:W4:Y:S04]  /*c020*/  LDL.LU.64 R10, [R1+0x4a0] ;  /* 0x0004a000010a7983 */ /* 0x000f280000300a00 */
[----:B------:R-:W4:Y:S04]  /*c030*/  LDL.LU.64 R14, [R1+0x258] ;  /* 0x00025800010e7983 */ /* 0x000f280000300a00 */
[----:B------:R-:W5:Y:S04]  /*c040*/  LDL.LU.64 R16, [R1+0x738] ;  /* 0x0007380001107983 */ /* 0x000f680000300a00 */
[----:B------:R-:W5:Y:S04]  /*c050*/  LDL.LU.64 R18, [R1+0x620] ;  /* 0x0006200001127983 */ /* 0x000f680000300a00 */
[----:B------:R-:W5:Y:S04]  /*c060*/  LDL.LU.64 R20, [R1+0x490] ;  /* 0x0004900001147983 */ /* 0x000f680000300a00 */
[----:B------:R-:W5:Y:S04]  /*c070*/  LDL.LU.64 R22, [R1+0x240] ;  /* 0x0002400001167983 */ /* 0x000f680000300a00 */
[----:B------:R-:W5:Y:S04]  /*c080*/  LDL.LU.64 R24, [R1+0x838] ;  /* 0x0008380001187983 */ /* 0x000f680000300a00 */
[----:B------:R-:W5:Y:S04]  /*c090*/  LDL.LU.64 R12, [R1+0x7e0] ;  /* 0x0007e000010c7983 */ /* 0x000f680000300a00 */
[----:B--2---:R0:W2:Y:S04]  /*c0a0*/  LDG.E.U16 R0, [R26.64] ;  /* 0x000000061a007981 */ /* 0x0040a8000c1e1500 */
[----:B0-----:R-:W5:Y:S04]  /*c0b0*/  LDL.LU.64 R26, [R1+0x1c20] ;  /* 0x001c2000011a7983 */ /* 0x001f680000300a00 */
[----:B---3--:R4:W3:Y:S04]  /*c0c0*/  LDG.E.U16 R9, [R8.64] ;  /* 0x0000000608097981 */ /* 0x0088e8000c1e1500 */
[----:B----4-:R-:W4:Y:S04]  /*c0d0*/  LDG.E.U16 R8, [R10.64] ;  /* 0x000000060a087981 */ /* 0x010f28000c1e1500 */
[----:B--2---:R5:W-:Y:S04]  /*c0e0*/  STL [R1+0x678], R0 ;  /* 0x0006780001007387 */ /* 0x004be80000100800 */
[----:B-----5:R0:W2:Y:S04]  /*c0f0*/  LDG.E.U16 R0, [R26.64] ;  /* 0x000000061a007981 */ /* 0x0200a8000c1e1500 */
[----:B0-----:R-:W5:Y:S04]  /*c100*/  LDL.LU.64 R26, [R1+0x1c18] ;  /* 0x001c1800011a7983 */ /* 0x001f680000300a00 */
        /* <DEDUP_REMOVED lines=47> */
[----:B0-----:R0:W5:Y:S04]  /*c400*/  LDG.E.U16 R27, [R4.64] ;  /* 0x00000006041b7981 */ /* 0x001168000c1e1500 */
[----:B------:R1:W3:Y:S04]  /*c410*/  LDG.E.U16 R26, [R28.64] ;  /* 0x000000061c1a7981 */ /* 0x0002e8000c1e1500 */
[----:B0-----:R-:W4:Y:S04]  /*c420*/  LDG.E.U16 R5, [R18.64] ;  /* 0x0000000612057981 */ /* 0x001f28000c1e1500 */
[----:B-1----:R0:W4:Y:S04]  /*c430*/  LDG.E.U16 R29, [R2.64] ;  /* 0x00000006021d7981 */ /* 0x002128000c1e1500 */
[----:B------:R1:W4:Y:S04]  /*c440*/  LDG.E.U16 R28, [R6.64] ;  /* 0x00000006061c7981 */ /* 0x000328000c1e1500 */
[----:B------:R-:W4:Y:S04]  /*c450*/  LDG.E.U16 R4, [R20.64] ;  /* 0x0000000614047981 */ /* 0x000f28000c1e1500 */
[----:B0-----:R-:W4:Y:S04]  /*c460*/  LDG.E.U16 R3, [R22.64] ;  /* 0x0000000616037981 */ /* 0x001f28000c1e1500 */
[----:B-1----:R-:W4:Y:S04]  /*c470*/  LDG.E.U16 R7, [R14.64] ;  /* 0x000000060e077981 */ /* 0x002f28000c1e1500 */
[----:B------:R-:W4:Y:S04]  /*c480*/  LDG.E.U16 R6, [R16.64] ;  /* 0x0000000610067981 */ /* 0x000f28000c1e1500 */
[----:B------:R-:W4:Y:S04]  /*c490*/  LDG.E.U16 R2, [R24.64] ;  /* 0x0000000618027981 */ /* 0x000f28000c1e1500 */
[----:B--2---:R0:W-:Y:S04]  /*c4a0*/  STL [R1+0x648], R0 ;  /* 0x0006480001007387 */ /* 0x0041e80000100800 */
[----:B-----5:R-:W-:Y:S04]  /*c4b0*/  STL [R1+0x644], R27 ;  /* 0x0006441b01007387 */ /* 0x020fe80000100800 */
[----:B---3--:R1:W-:Y:S04]  /*c4c0*/  STL [R1+0x74c], R26 ;  /* 0x00074c1a01007387 */ /* 0x0083e80000100800 */
        /* <DEDUP_REMOVED lines=21> */
[----:B----4-:R-:W-:Y:S04]  /*c620*/  STL [R1+0x748], R29 ;  /* 0x0007481d01007387 */ /* 0x010fe80000100800 */
        /* <DEDUP_REMOVED lines=221> */
[----:B0-----:R0:W3:Y:S04]  /*d400*/  LDG.E.U16 R29, [R2.64] ;  /* 0x00000006021d7981 */ /* 0x0010e8000c1e1500 */
[----:B------:R4:W3:Y:S04]  /*d410*/  LDG.E.U16 R28, [R6.64] ;  /* 0x00000006061c7981 */ /* 0x0008e8000c1e1500 */
[----:B-1----:R-:W3:Y:S04]  /*d420*/  LDG.E.U16 R5, [R16.64] ;  /* 0x0000000610057981 */ /* 0x002ee8000c1e1500 */
[----:B0-----:R0:W3:Y:S04]  /*d430*/  LDG.E.U16 R2, [R22.64] ;  /* 0x0000000616027981 */ /* 0x0010e8000c1e1500 */
[----:B----4-:R1:W4:Y:S04]  /*d440*/  LDG.E.U16 R6, [R24.64] ;  /* 0x0000000618067981 */ /* 0x010328000c1e1500 */
[----:B------:R-:W3:Y:S04]  /*d450*/  LDG.E.U16 R7, [R14.64] ;  /* 0x000000060e077981 */ /* 0x000ee8000c1e1500 */
[----:B------:R-:W3:Y:S04]  /*d460*/  LDG.E.U16 R4, [R18.64] ;  /* 0x0000000612047981 */ /* 0x000ee8000c1e1500 */
[----:B------:R-:W3:Y:S04]  /*d470*/  LDG.E.U16 R3, [R20.64] ;  /* 0x0000000614037981 */ /* 0x000ee8000c1e1500 */
[----:B--2---:R2:W-:Y:S04]  /*d480*/  STL [R1+0x474], R0 ;  /* 0x0004740001007387 */ /* 0x0045e80000100800 */
[----:B0-----:R-:W3:Y:S04]  /*d490*/  LDL.LU.64 R22, [R1+0xa8] ;  /* 0x0000a80001167983 */ /* 0x001ee80000300a00 */
[----:B--2---:R0:W2:Y:S04]  /*d4a0*/  LDG.E.U16 R0, [R12.64] ;  /* 0x000000060c007981 */ /* 0x0040a8000c1e1500 */
[----:B---3--:R3:W-:Y:S04]  /*d4b0*/  STL.64 [R1+0x1a88], R22 ;  /* 0x001a881601007387 */ /* 0x0087e80000100a00 */
[----:B---3--:R-:W3:Y:S04]  /*d4c0*/  LDL.LU.64 R22, [R1+0x378] ;  /* 0x0003780001167983 */ /* 0x008ee80000300a00 */
[----:B0-----:R-:W2:Y:S04]  /*d4d0*/  LDL.LU.64 R12, [R1+0x558] ;  /* 0x00055800010c7983 */ /* 0x001ea80000300a00 */
[----:B-1----:R-:W2:Y:S04]  /*d4e0*/  LDL.LU.64 R24, [R1+0x360] ;  /* 0x0003600001187983 */ /* 0x002ea80000300a00 */
[----:B------:R-:W-:Y:S04]  /*d4f0*/  STL [R1+0x464], R27 ;  /* 0x0004641b01007387 */ /* 0x000fe80000100800 */
[----:B-----5:R0:W-:Y:S04]  /*d500*/  STL [R1+0x470], R26 ;  /* 0x0004701a01007387 */ /* 0x0201e80000100800 */
[----:B0-----:R-:W5:Y:S04]  /*d510*/  LDL.LU.64 R26, [R1+0x208] ;  /* 0x00020800011a7983 */ /* 0x001f680000300a00 */
[----:B-----5:R0:W-:Y:S04]  /*d520*/  STL.64 [R1+0x1a20], R26 ;  /* 0x001a201a01007387 */ /* 0x0201e80000100a00 */
        /* <DEDUP_REMOVED lines=13> */
[----:B------:R-:W-:Y:S04]  /*d600*/  STL [R1+0x460], R29 ;  /* 0x0004601d01007387 */ /* 0x000fe80000100800 */
[----:B-----5:R0:W-:Y:S04]  /*d610*/  STL.64 [R1+0x1a58], R26 ;  /* 0x001a581a01007387 */ /* 0x0201e80000100a00 */
[----:B------:R-:W-:Y:S04]  /*d620*/  STL [R1+0x454], R28 ;  /* 0x0004541c01007387 */ /* 0x000fe80000100800 */
        /* <DEDUP_REMOVED lines=9> */
[----:B------:R0:W-:Y:S04]  /*d6c0*/  STL [R1+0x430], R4 ;  /* 0x0004300401007387 */ /* 0x0001e80000100800 */
[----:B------:R-:W5:Y:S04]  /*d6d0*/  LDL.LU.64 R28, [R1+0x1f0] ;  /* 0x0001f000011c7983 */ /* 0x000f680000300a00 */
[----:B------:R-:W-:Y:S04]  /*d6e0*/  STL [R1+0x424], R3 ;  /* 0x0004240301007387 */ /* 0x000fe80000100800 */
[----:B0-----:R-:W5:Y:S04]  /*d6f0*/  LDL.LU.64 R4, [R1+0x1d8] ;  /* 0x0001d80001047983 */ /* 0x001f680000300a00 */
[----:B------:R0:W-:Y:S04]  /*d700*/  STL [R1+0x420], R2 ;  /* 0x0004200201007387 */ /* 0x0001e80000100800 */
[----:B0-----:R-:W5:Y:S04]  /*d710*/  LDL.LU.64 R2, [R1+0x1c0] ;  /* 0x0001c00001027983 */ /* 0x001f680000300a00 */
[----:B----4-:R0:W-:Y:S04]  /*d720*/  STL [R1+0x414], R6 ;  /* 0x0004140601007387 */ /* 0x0101e80000100800 */
[----:B0-----:R-:W4:Y:S04]  /*d730*/  LDL.LU.64 R6, [R1+0x1a8] ;  /* 0x0001a80001067983 */ /* 0x001f280000300a00 */
[----:B--2---:R3:W-:Y:S04]  /*d740*/  STL [R1+0x410], R0 ;  /* 0x0004100001007387 */ /* 0x0047e80000100800 */
[----:B------:R-:W2:Y:S04]  /*d750*/  LDL.LU.64 R8, [R1+0x190] ;  /* 0x0001900001087983 */ /* 0x000ea80000300a00 */
[----:B------:R-:W2:Y:S04]  /*d760*/  LDL.LU.64 R10, [R1+0x178] ;  /* 0x00017800010a7983 */ /* 0x000ea80000300a00 */
[----:B------:R-:W2:Y:S04]  /*d770*/  LDL.LU.64 R14, [R1+0x160] ;  /* 0x00016000010e7983 */ /* 0x000ea80000300a00 */
[----:B------:R-:W2:Y:S04]  /*d780*/  LDL.LU.64 R16, [R1+0x148] ;  /* 0x0001480001107983 */ /* 0x000ea80000300a00 */
[----:B------:R-:W2:Y:S04]  /*d790*/  LDL.LU.64 R18, [R1+0x130] ;  /* 0x0001300001127983 */ /* 0x000ea80000300a00 */
[----:B------:R-:W5:Y:S04]  /*d7a0*/  LDL.LU.64 R20, [R1+0x118] ;  /* 0x0001180001147983 */ /* 0x000f680000300a00 */
[----:B---3--:R0:W3:Y:S04]  /*d7b0*/  LDG.E.U16 R0, [R22.64] ;  /* 0x0000000616007981 */ /* 0x0080e8000c1e1500 */
[----:B0-----:R-:W5:Y:S04]  /*d7c0*/  LDL.LU.64 R22, [R1+0x1a88] ;  /* 0x001a880001167983 */ /* 0x001f680000300a00 */
[----:B----4-:R2:W4:Y:S04]  /*d7d0*/  LDG.E.U16 R7, [R6.64] ;  /* 0x0000000606077981 */ /* 0x010528000c1e1500 */
[----:B--2---:R0:W2:Y:S04]  /*d7e0*/  LDG.E.U16 R6, [R18.64] ;  /* 0x0000000612067981 */ /* 0x0040a8000c1e1500 */
[----:B---3--:R5:W-:Y:S04]  /*d7f0*/  STL [R1+0x404], R0 ;  /* 0x0004040001007387 */ /* 0x008be80000100800 */
[----:B-----5:R1:W3:Y:S04]  /*d800*/  LDG.E.U16 R0, [R22.64] ;  /* 0x0000000616007981 */ /* 0x0202e8000c1e1500 */
[----:B-1----:R-:W5:Y:S04]  /*d810*/  LDL.LU.64 R22, [R1+0x1a80] ;  /* 0x001a800001167983 */ /* 0x002f680000300a00 */
[----:B---3--:R1:W-:Y:S04]  /*d820*/  STL [R1+0x400], R0 ;  /* 0x0004000001007387 */ /* 0x0083e80000100800 */
[----:B-1----:R1:W3:Y:S04]  /*d830*/  LDG.E.U16 R0, [R12.64] ;  /* 0x000000060c007981 */ /* 0x0022e8000c1e1500 */
[----:B-1----:R-:W2:Y:S04]  /*d840*/  LDL.LU.64 R12, [R1+0x1a78] ;  /* 0x001a7800010c7983 */ /* 0x002ea80000300a00 */
[----:B---3--:R2:W-:Y:S04]  /*d850*/  STL [R1+0x304], R0 ;  /* 0x0003040001007387 */ /* 0x0085e80000100800 */
[----:B--2---:R1:W2:Y:S04]  /*d860*/  LDG.E.U16 R0, [R12.64] ;  /* 0x000000060c007981 */ /* 0x0042a8000c1e1500 */
[----:B-1----:R-:W3:Y:S04]  /*d870*/  LDL.LU.64 R12, [R1+0x220] ;  /* 0x00022000010c7983 */ /* 0x002ee80000300a00 */
[----:B--2---:R1:W-:Y:S04]  /*d880*/  STL [R1+0x300], R0 ;  /* 0x0003000001007387 */ /* 0x0043e80000100800 */
[----:B-1----:R1:W2:Y:S04]  /*d890*/  LDG.E.U16 R0, [R24.64] ;  /* 0x0000000618007981 */ /* 0x0022a8000c1e1500 */
[----:B-1----:R-:W3:Y:S04]  /*d8a0*/  LDL.LU.64 R24, [R1+0x1a70] ;  /* 0x001a700001187983 */ /* 0x002ee80000300a00 */
[----:B--2---:R3:W-:Y:S04]  /*d8b0*/  STL [R1+0x2ec], R0 ;  /* 0x0002ec0001007387 */ /* 0x0047e80000100800 */
[----:B---3--:R1:W2:Y:S04]  /*d8c0*/  LDG.E.U16 R0, [R24.64] ;  /* 0x0000000618007981 */ /* 0x0082a8000c1e1500 */
[----:B-1----:R-:W3:Y:S04]  /*d8d0*/  LDL.LU.64 R24, [R1+0x238] ;  /* 0x0002380001187983 */ /* 0x002ee80000300a00 */
[----:B--2---:R5:W-:Y:S04]  /*d8e0*/  STL [R1+0x2e8], R0 ;  /* 0x0002e80001007387 */ /* 0x004be80000100800 */
[----:B-----5:R1:W2:Y:S04]  /*d8f0*/  LDG.E.U16 R0, [R22.64] ;  /* 0x0000000616007981 */ /* 0x0202a8000c1e1500 */
[----:B-1----:R-:W5:Y:S04]  /*d900*/  LDL.LU.64 R22, [R1+0x250] ;  /* 0x0002500001167983 */ /* 0x002f680000300a00 */
[----:B--2---:R1:W-:Y:S04]  /*d910*/  STL [R1+0x2d4], R0 ;  /* 0x0002d40001007387 */ /* 0x0043e80000100800 */
[----:B-1----:R1:W2:Y:S04]  /*d920*/  LDG.E.U16 R0, [R26.64] ;  /* 0x000000061a007981 */ /* 0x0022a8000c1e1500 */
[----:B-1----:R-:W3:Y:S04]  /*d930*/  LDL.LU.64 R26, [R1+0x1a68] ;  /* 0x001a6800011a7983 */ /* 0x002ee80000300a00 */
[----:B--2---:R3:W-:Y:S04]  /*d940*/  STL [R1+0x2d0], R0 ;  /* 0x0002d00001007387 */ /* 0x0047e80000100800 */
[----:B---3--:R1:W2:Y:S04]  /*d950*/  LDG.E.U16 R0, [R26.64] ;  /* 0x000000061a007981 */ /* 0x0082a8000c1e1500 */
        /* <DEDUP_REMOVED lines=26> */
[----:B-----5:R1:W2:Y:S04]  /*db00*/  LDG.E.U16 R0, [R22.64] ;  /* 0x0000000616007981 */ /* 0x0202a8000c1e1500 */
[----:B-1----:R1:W5:Y:S04]  /*db10*/  LDG.E.U16 R23, [R12.64] ;  /* 0x000000060c177981 */ /* 0x002368000c1e1500 */
[----:B------:R3:W4:Y:S04]  /*db20*/  LDG.E.U16 R22, [R24.64] ;  /* 0x0000000618167981 */ /* 0x000728000c1e1500 */
[----:B-1----:R1:W4:Y:S04]  /*db30*/  LDG.E.U16 R12, [R2.64] ;  /* 0x00000006020c7981 */ /* 0x002328000c1e1500 */
[----:B---3--:R-:W3:Y:S04]  /*db40*/  LDG.E.U16 R25, [R26.64] ;  /* 0x000000061a197981 */ /* 0x008ee8000c1e1500 */
[----:B------:R-:W3:Y:S04]  /*db50*/  LDG.E.U16 R24, [R28.64] ;  /* 0x000000061c187981 */ /* 0x000ee8000c1e1500 */
[----:B-1----:R1:W3:Y:S04]  /*db60*/  LDG.E.U16 R3, [R14.64] ;  /* 0x000000060e037981 */ /* 0x0022e8000c1e1500 */
[----:B------:R0:W3:Y:S04]  /*db70*/  LDG.E.U16 R2, [R16.64] ;  /* 0x0000000610027981 */ /* 0x0000e8000c1e1500 */
[----:B------:R0:W3:Y:S04]  /*db80*/  LDG.E.U16 R13, [R4.64] ;  /* 0x00000006040d7981 */ /* 0x0000e8000c1e1500 */
[----:B0-----:R-:W3:Y:S04]  /*db90*/  LDG.E.U16 R5, [R8.64] ;  /* 0x0000000608057981 */ /* 0x001ee8000c1e1500 */
[----:B------:R-:W3:Y:S04]  /*dba0*/  LDG.E.U16 R4, [R10.64] ;  /* 0x000000060a047981 */ /* 0x000ee8000c1e1500 */
[----:B--2---:R0:W-:Y:S04]  /*dbb0*/  STL [R1+0x258], R0 ;  /* 0x0002580001007387 */ /* 0x0041e80000100800 */
[----:B-1----:R-:W2:Y:S04]  /*dbc0*/  LDL.LU.64 R14, [R1+0x100] ;  /* 0x00010000010e7983 */ /* 0x002ea80000300a00 */
[----:B------:R-:W2:Y:S04]  /*dbd0*/  LDL.LU.64 R16, [R1+0xe8] ;  /* 0x0000e80001107983 */ /* 0x000ea80000300a00 */
[----:B0-----:R0:W2:Y:S04]  /*dbe0*/  LDG.E.U16 R0, [R20.64] ;  /* 0x0000000614007981 */ /* 0x0010a8000c1e1500 */
[----:B------:R-:W2:Y:S04]  /*dbf0*/  LDL.LU.64 R18, [R1+0xd0] ;  /* 0x0000d00001127983 */ /* 0x000ea80000300a00 */
[----:B0-----:R-:W2:Y:S04]  /*dc00*/  LDL.LU.64 R20, [R1+0xb8] ;  /* 0x0000b80001147983 */ /* 0x001ea80000300a00 */
[----:B-----5:R-:W-:Y:S04]  /*dc10*/  STL [R1+0x250], R23 ;  /* 0x0002501701007387 */ /* 0x020fe80000100800 */
[----:B----4-:R0:W-:Y:S04]  /*dc20*/  STL [R1+0x254], R22 ;  /* 0x0002541601007387 */ /* 0x0101e80000100800 */
[----:B0-----:R-:W4:Y:S04]  /*dc30*/  LDL.LU.64 R22, [R1+0x498] ;  /* 0x0004980001167983 */ /* 0x001f280000300a00 */
[----:B----4-:R0:W-:Y:S04]  /*dc40*/  STL.64 [R1+0x19b8], R22 ;  /* 0x0019b81601007387 */ /* 0x0101e80000100a00 */
        /* <DEDUP_REMOVED lines=14> */
[----:B---3--:R-:W-:Y:S04]  /*dd30*/  STL [R1+0x244], R25 ;  /* 0x0002441901007387 */ /* 0x008fe80000100800 */
[----:B0-----:R-:W3:Y:S04]  /*dd40*/  LDL.LU.64 R22, [R1+0x660] ;  /* 0x0006600001167983 */ /* 0x001ee80000300a00 */
[----:B------:R-:W-:Y:S04]  /*dd50*/  STL [R1+0x240], R24 ;  /* 0x0002401801007387 */ /* 0x000fe80000100800 */
[----:B---3--:R0:W-:Y:S04]  /*dd60*/  STL.64 [R1+0x19f8], R22 ;  /* 0x0019f81601007387 */ /* 0x0081e80000100a00 */
[----:B------:R-:W-:Y:S04]  /*dd70*/  STL [R1+0x23c], R13 ;  /* 0x00023c0d01007387 */ /* 0x000fe80000100800 */
[----:B0-----:R-:W3:Y:S04]  /*dd80*/  LDL.LU.64 R22, [R1+0x688] ;  /* 0x0006880001167983 */ /* 0x001ee80000300a00 */
[----:B------:R0:W-:Y:S04]  /*dd90*/  STL [R1+0x238], R12 ;  /* 0x0002380c01007387 */ /* 0x0001e80000100800 */
[----:B------:R-:W4:Y:S04]  /*dda0*/  LDL.LU.64 R24, [R1+0x478] ;  /* 0x0004780001187983 */ /* 0x000f280000300a00 */
[----:B------:R-:W-:Y:S04]  /*ddb0*/  STL [R1+0x22c], R7 ;  /* 0x00022c0701007387 */ /* 0x000fe80000100800 */
[----:B0-----:R-:W5:Y:S04]  /*ddc0*/  LDL.LU.64 R12, [R1+0x458] ;  /* 0x00045800010c7983 */ /* 0x001f680000300a00 */
[----:B------:R-:W-:Y:S04]  /*ddd0*/  STL [R1+0x228], R5 ;  /* 0x0002280501007387 */ /* 0x000fe80000100800 */
[----:B------:R-:W3:Y:S04]  /*dde0*/  LDL.LU.64 R26, [R1+0x438] ;  /* 0x00043800011a7983 */ /* 0x000ee80000300a00 */
[----:B------:R0:W-:Y:S04]  /*ddf0*/  STL [R1+0x224], R4 ;  /* 0x0002240401007387 */ /* 0x0001e80000100800 */
[----:B------:R-:W3:Y:S04]  /*de00*/  LDL.LU.64 R28, [R1+0x418] ;  /* 0x00041800011c7983 */ /* 0x000ee80000300a00 */
[----:B------:R-:W-:Y:S04]  /*de10*/  STL [R1+0x220], R3 ;  /* 0x0002200301007387 */ /* 0x000fe80000100800 */
[----:B0-----:R-:W3:Y:S04]  /*de20*/  LDL.LU.64 R4, [R1+0x3f8] ;  /* 0x0003f80001047983 */ /* 0x001ee80000300a00 */
[----:B------:R0:W-:Y:S04]  /*de30*/  STL [R1+0x214], R2 ;  /* 0x0002140201007387 */ /* 0x0001e80000100800 */
[----:B0-----:R-:W4:Y:S04]  /*de40*/  LDL.LU.64 R2, [R1+0x3d8] ;  /* 0x0003d80001027983 */ /* 0x001f280000300a00 */
[----:B------:R0:W-:Y:S04]  /*de50*/  STL [R1+0x210], R6 ;  /* 0x0002100601007387 */ /* 0x0001e80000100800 */
[----:B0-----:R-:W5:Y:S04]  /*de60*/  LDL.LU.64 R6, [R1+0x3b8] ;  /* 0x0003b80001067983 */ /* 0x001f680000300a00 */
[----:B--2---:R0:W-:Y:S04]  /*de70*/  STL [R1+0x20c], R0 ;  /* 0x00020c0001007387 */ /* 0x0041e80000100800 */
[----:B------:R-:W2:Y:S04]  /*de80*/  LDL.LU.64 R8, [R1+0x390] ;  /* 0x0003900001087983 */ /* 0x000ea80000300a00 */
[----:B------:R-:W2:Y:S04]  /*de90*/  LDL.LU.64 R10, [R1+0x370] ;  /* 0x00037000010a7983 */ /* 0x000ea80000300a00 */
[----:B0-----:R0:W2:Y:S04]  /*dea0*/  LDG.E.U16 R0, [R14.64] ;  /* 0x000000060e007981 */ /* 0x0010a8000c1e1500 */
[----:B0-----:R-:W2:Y:S04]  /*deb0*/  LDL.LU.64 R14, [R1+0x1a18] ;  /* 0x001a1800010e7983 */ /* 0x001ea80000300a00 */
[----:B---3--:R4:W3:Y:S04]  /*dec0*/  LDG.E.U16 R5, [R4.64] ;  /* 0x0000000604057981 */ /* 0x0088e8000c1e1500 */
[----:B----4-:R5:W4:Y:S04]  /*ded0*/  LDG.E.U16 R4, [R2.64] ;  /* 0x0000000602047981 */ /* 0x010b28000c1e1500 */
[----:B-----5:R-:W5:Y:S04]  /*dee0*/  LDG.E.U16 R3, [R6.64] ;  /* 0x0000000606037981 */ /* 0x020f68000c1e1500 */
[----:B--2---:R-:W2:Y:S04]  /*def0*/  LDG.E.U16 R2, [R8.64] ;  /* 0x0000000608027981 */ /* 0x004ea8000c1e1500 */
[----:B------:R0:W-:Y:S04]  /*df00*/  STL [R1+0x208], R0 ;  /* 0x0002080001007387 */ /* 0x0001e80000100800 */
[----:B0-----:R0:W2:Y:S04]  /*df10*/  LDG.E.U16 R0, [R16.64] ;  /* 0x0000000610007981 */ /* 0x0010a8000c1e1500 */
[----:B0-----:R-:W3:Y:S04]  /*df20*/  LDL.LU.64 R16, [R1+0x1a10] ;  /* 0x001a100001107983 */ /* 0x001ee80000300a00 */
[----:B--2---:R0:W-:Y:S04]  /*df30*/  STL [R1+0x1fc], R0 ;  /* 0x0001fc0001007387 */ /* 0x0041e80000100800 */
[----:B0-----:R0:W2:Y:S04]  /*df40*/  LDG.E.U16 R0, [R18.64] ;  /* 0x0000000612007981 */ /* 0x0010a8000c1e1500 */
[----:B0-----:R-:W3:Y:S04]  /*df50*/  LDL.LU.64 R18, [R1+0x1a08] ;  /* 0x001a080001127983 */ /* 0x001ee80000300a00 */
[----:B--2---:R0:W-:Y:S04]  /*df60*/  STL [R1+0x1f8], R0 ;  /* 0x0001f80001007387 */ /* 0x0041e80000100800 */
[----:B0-----:R0:W2:Y:S04]  /*df70*/  LDG.E.U16 R0, [R20.64] ;  /* 0x0000000614007981 */ /* 0x0010a8000c1e1500 */
[----:B0-----:R-:W3:Y:S04]  /*df80*/  LDL.LU.64 R20, [R1+0x1a00] ;  /* 0x001a000001147983 */ /* 0x001ee80000300a00 */
[----:B--2---:R3:W-:Y:S04]  /*df90*/  STL [R1+0x1f4], R0 ;  /* 0x0001f40001007387 */ /* 0x0047e80000100800 */
[----:B---3--:R0:W2:Y:S04]  /*dfa0*/  LDG.E.U16 R0, [R20.64] ;  /* 0x0000000614007981 */ /* 0x0080a8000c1e1500 */
        /* <DEDUP_REMOVED lines=12> */
[----:B---3--:R1:W3:Y:S04]  /*e070*/  LDG.E.U16 R15, [R14.64] ;  /* 0x000000060e0f7981 */ /* 0x0082e8000c1e1500 */
[----:B0-----:R-:W3:Y:S04]  /*e080*/  LDL.LU.64 R22, [R1+0x19f8] ;  /* 0x0019f80001167983 */ /* 0x001ee80000300a00 */
[----:B-1----:R0:W4:Y:S04]  /*e090*/  LDG.E.U16 R14, [R16.64] ;  /* 0x00000006100e7981 */ /* 0x002128000c1e1500 */
[----:B0-----:R0:W4:Y:S04]  /*e0a0*/  LDG.E.U16 R17, [R24.64] ;  /* 0x0000000618117981 */ /* 0x001128000c1e1500 */
[----:B------:R1:W4:Y:S04]  /*e0b0*/  LDG.E.U16 R16, [R12.64] ;  /* 0x000000060c107981 */ /* 0x000328000c1e1500 */
[----:B--2---:R3:W-:Y:S04]  /*e0c0*/  STL [R1+0x1d8], R0 ;  /* 0x0001d80001007387 */ /* 0x0047e80000100800 */
[----:B---3--:R2:W3:Y:S04]  /*e0d0*/  LDG.E.U16 R0, [R22.64] ;  /* 0x0000000616007981 */ /* 0x0084e8000c1e1500 */
[----:B--2---:R-:W2:Y:S04]  /*e0e0*/  LDL.LU.64 R22, [R1+0x19f0] ;  /* 0x0019f00001167983 */ /* 0x004ea80000300a00 */
[----:B---3--:R2:W-:Y:S04]  /*e0f0*/  STL [R1+0x1cc], R0 ;  /* 0x0001cc0001007387 */ /* 0x0085e80000100800 */
[----:B--2---:R2:W3:Y:S04]  /*e100*/  LDG.E.U16 R0, [R22.64] ;  /* 0x0000000616007981 */ /* 0x0044e8000c1e1500 */
        /* <DEDUP_REMOVED lines=20> */
[----:B---3--:R3:W5:Y:S04]  /*e250*/  LDG.E.U16 R0, [R18.64] ;  /* 0x0000000612007981 */ /* 0x008768000c1e1500 */
[----:B------:R0:W-:Y:S04]  /*e260*/  STL [R1+0x19c], R15 ;  /* 0x00019c0f01007387 */ /* 0x0001e80000100800 */
[----:B----4-:R4:W-:Y:S04]  /*e270*/  STL [R1+0x198], R14 ;  /* 0x0001980e01007387 */ /* 0x0109e80000100800 */
[----:B---3--:R-:W3:Y:S04]  /*e280*/  LDG.E.U16 R19, [R20.64] ;  /* 0x0000000614137981 */ /* 0x008ee8000c1e1500 */
[----:B0-----:R0:W3:Y:S04]  /*e290*/  LDG.E.U16 R15, [R26.64] ;  /* 0x000000061a0f7981 */ /* 0x0010e8000c1e1500 */
[----:B----4-:R4:W3:Y:S04]  /*e2a0*/  LDG.E.U16 R14, [R28.64] ;  /* 0x000000061c0e7981 */ /* 0x0108e8000c1e1500 */
[----:B--2---:R2:W2:Y:S04]  /*e2b0*/  LDG.E.U16 R18, [R22.64] ;  /* 0x0000000616127981 */ /* 0x0044a8000c1e1500 */
[----:B-----5:R5:W-:Y:S04]  /*e2c0*/  STL [R1+0x194], R0 ;  /* 0x0001940001007387 */ /* 0x020be80000100800 */
[----:B-----5:R5:W2:Y:S04]  /*e2d0*/  LDG.E.U16 R0, [R10.64] ;  /* 0x000000060a007981 */ /* 0x020aa8000c1e1500 */
[----:B-----5:R-:W2:Y:S04]  /*e2e0*/  LDL.LU.64 R10, [R1+0x358] ;  /* 0x00035800010a7983 */ /* 0x020ea80000300a00 */
[----:B0-----:R-:W5:Y:S04]  /*e2f0*/  LDL.LU.64 R26, [R1+0x880] ;  /* 0x00088000011a7983 */ /* 0x001f680000300a00 */
[----:B------:R-:W3:Y:S04]  /*e300*/  LDL.LU.64 R24, [R1+0x338] ;  /* 0x0003380001187983 */ /* 0x000ee80000300a00 */
[----:B--2---:R0:W2:Y:S04]  /*e310*/  LDG.E.U16 R23, [R10.64] ;  /* 0x000000060a177981 */ /* 0x0040a8000c1e1500 */
[----:B---3--:R3:W-:Y:S04]  /*e320*/  STL.64 [R1+0x19b0], R24 ;  /* 0x0019b01801007387 */ /* 0x0087e80000100a00 */
[----:B---3--:R-:W3:Y:S04]  /*e330*/  LDL.LU.64 R24, [R1+0x878] ;  /* 0x0008780001187983 */ /* 0x008ee80000300a00 */
[----:B-1----:R-:W2:Y:S04]  /*e340*/  LDL.LU.64 R12, [R1+0x308] ;  /* 0x00030800010c7983 */ /* 0x002ea80000300a00 */
[----:B--2---:R1:W-:Y:S04]  /*e350*/  STL.64 [R1+0x19a8], R12 ;  /* 0x0019a80c01007387 */ /* 0x0043e80000100a00 */
[----:B-1----:R-:W2:Y:S04]  /*e360*/  LDL.LU.64 R12, [R1+0x320] ;  /* 0x00032000010c7983 */ /* 0x002ea80000300a00 */
[----:B----4-:R-:W4:Y:S04]  /*e370*/  LDL.LU.64 R28, [R1+0x1e8] ;  /* 0x0001e800011c7983 */ /* 0x010f280000300a00 */
[----:B----4-:R1:W-:Y:S04]  /*e380*/  STL.64 [R1+0x1950], R28 ;  /* 0x0019501c01007387 */ /* 0x0103e80000100a00 */
[----:B-1----:R-:W4:Y:S04]  /*e390*/  LDL.LU.64 R28, [R1+0x200] ;  /* 0x00020000011c7983 */ /* 0x002f280000300a00 */
        /* <DEDUP_REMOVED lines=9> */
[----:B------:R-:W-:Y:S04]  /*e430*/  STL [R1+0x190], R19 ;  /* 0x0001901301007387 */ /* 0x000fe80000100800 */
[----:B-1----:R-:W4:Y:S04]  /*e440*/  LDL.LU.64 R28, [R1+0x278] ;  /* 0x00027800011c7983 */ /* 0x002f280000300a00 */
[----:B------:R-:W-:Y:S04]  /*e450*/  STL [R1+0x184], R18 ;  /* 0x0001841201007387 */ /* 0x000fe80000100800 */
        /* <DEDUP_REMOVED lines=17> */
[----:B------:R5:W-:Y:S04]  /*e570*/  STL [R1+0x150], R0 ;  /* 0x0001500001007387 */ /* 0x000be80000100800 */
[----:B-1----:R-:W4:Y:S04]  /*e580*/  LDL.LU.64 R28, [R1+0x2f0] ;  /* 0x0002f000011c7983 */ /* 0x002f280000300a00 */
[----:B-----5:R1:W5:Y:S04]  /*e590*/  LDG.E.U16 R0, [R26.64] ;  /* 0x000000061a007981 */ /* 0x020368000c1e1500 */
[----:B------:R-:W2:Y:S04]  /*e5a0*/  LDL.LU.64 R4, [R1+0x1d0] ;  /* 0x0001d00001047983 */ /* 0x000ea80000300a00 */
[----:B------:R-:W2:Y:S04]  /*e5b0*/  LDL.LU.64 R2, [R1+0x1b8] ;  /* 0x0001b80001027983 */ /* 0x000ea80000300a00 */
[----:B------:R-:W2:Y:S04]  /*e5c0*/  LDL.LU.64 R6, [R1+0x1a0] ;  /* 0x0001a00001067983 */ /* 0x000ea80000300a00 */
[----:B------:R-:W2:Y:S04]  /*e5d0*/  LDL.LU.64 R8, [R1+0x188] ;  /* 0x0001880001087983 */ /* 0x000ea80000300a00 */
[----:B------:R-:W2:Y:S04]  /*e5e0*/  LDL.LU.64 R18, [R1+0x170] ;  /* 0x0001700001127983 */ /* 0x000ea80000300a00 */
[----:B0-----:R-:W2:Y:S04]  /*e5f0*/  LDL.LU.64 R10, [R1+0x158] ;  /* 0x00015800010a7983 */ /* 0x001ea80000300a00 */
[----:B------:R-:W2:Y:S04]  /*e600*/  LDL.LU.64 R14, [R1+0x140] ;  /* 0x00014000010e7983 */ /* 0x000ea80000300a00 */
[----:B------:R-:W4:Y:S04]  /*e610*/  LDL.LU.64 R16, [R1+0x128] ;  /* 0x0001280001107983 */ /* 0x000f280000300a00 */
[----:B------:R-:W4:Y:S04]  /*e620*/  LDL.LU.64 R20, [R1+0x110] ;  /* 0x0001100001147983 */ /* 0x000f280000300a00 */
[----:B------:R0:W-:Y:S04]  /*e630*/  STL [R1+0x14c], R23 ;  /* 0x00014c1701007387 */ /* 0x0001e80000100800 */
[----:B0-----:R-:W4:Y:S04]  /*e640*/  LDL.LU.64 R22, [R1+0xf8] ;  /* 0x0000f80001167983 */ /* 0x001f280000300a00 */
[----:B-1----:R-:W4:Y:S04]  /*e650*/  LDL.LU.64 R26, [R1+0xe0] ;  /* 0x0000e000011a7983 */ /* 0x002f280000300a00 */
[----:B-----5:R3:W-:Y:S04]  /*e660*/  STL [R1+0x148], R0 ;  /* 0x0001480001007387 */ /* 0x0207e80000100800 */
[----:B---3--:R0:W3:Y:S04]  /*e670*/  LDG.E.U16 R0, [R24.64] ;  /* 0x0000000618007981 */ /* 0x0080e8000c1e1500 */
[----:B0-----:R-:W5:Y:S04]  /*e680*/  LDL.LU.64 R24, [R1+0x19b0] ;  /* 0x0019b00001187983 */ /* 0x001f680000300a00 */
[----:B--2---:R0:W2:Y:S04]  /*e690*/  LDG.E.U16 R14, [R14.64] ;  /* 0x000000060e0e7981 */ /* 0x0040a8000c1e1500 */
[----:B----4-:R1:W4:Y:S04]  /*e6a0*/  LDG.E.U16 R20, [R20.64] ;  /* 0x0000000614147981 */ /* 0x010328000c1e1500 */
[----:B0-----:R0:W2:Y:S04]  /*e6b0*/  LDG.E.U16 R15, [R16.64] ;  /* 0x00000006100f7981 */ /* 0x0010a8000c1e1500 */
[----:B------:R0:W2:Y:S04]  /*e6c0*/  LDG.E.U16 R27, [R26.64] ;  /* 0x000000061a1b7981 */ /* 0x0000a8000c1e1500 */
[----:B---3--:R5:W-:Y:S04]  /*e6d0*/  STL [R1+0x13c], R0 ;  /* 0x00013c0001007387 */ /* 0x008be80000100800 */
[----:B-----5:R3:W5:Y:S04]  /*e6e0*/  LDG.E.U16 R0, [R24.64] ;  /* 0x0000000618007981 */ /* 0x020768000c1e1500 */
[----:B---3--:R-:W0:Y:S04]  /*e6f0*/  LDL.LU.64 R24, [R1+0xc8] ;  /* 0x0000c80001187983 */ /* 0x008e280000300a00 */
[----:B-----5:R3:W-:Y:S04]  /*e700*/  STL [R1+0x138], R0 ;  /* 0x0001380001007387 */ /* 0x0207e80000100800 */
[----:B---3--:R3:W5:Y:S04]  /*e710*/  LDG.E.U16 R0, [R12.64] ;  /* 0x000000060c007981 */ /* 0x008768000c1e1500 */
[----:B0-----:R0:W2:Y:S04]  /*e720*/  LDG.E.U16 R26, [R24.64] ;  /* 0x00000006181a7981 */ /* 0x0010a8000c1e1500 */
[----:B---3--:R-:W3:Y:S04]  /*e730*/  LDL.LU.64 R12, [R1+0x19a8] ;  /* 0x0019a800010c7983 */ /* 0x008ee80000300a00 */
[----:B-----5:R3:W-:Y:S04]  /*e740*/  STL [R1+0x134], R0 ;  /* 0x0001340001007387 */ /* 0x0207e80000100800 */
[----:B---3--:R3:W5:Y:S04]  /*e750*/  LDG.E.U16 R0, [R12.64] ;  /* 0x000000060c007981 */ /* 0x008768000c1e1500 */
[----:B---3--:R-:W0:Y:S04]  /*e760*/  LDL.LU.64 R12, [R1+0xb0] ;  /* 0x0000b000010c7983 */ /* 0x008e280000300a00 */
[----:B-----5:R3:W-:Y:S04]  /*e770*/  STL [R1+0x130], R0 ;  /* 0x0001300001007387 */ /* 0x0207e80000100800 */
[----:B---3--:R3:W5:Y:S04]  /*e780*/  LDG.E.U16 R0, [R28.64] ;  /* 0x000000061c007981 */ /* 0x008768000c1e1500 */
[----:B0-----:R0:W2:Y:S04]  /*e790*/  LDG.E.U16 R25, [R12.64] ;  /* 0x000000060c197981 */ /* 0x0010a8000c1e1500 */
[----:B---3--:R-:W3:Y:S04]  /*e7a0*/  LDL.LU.64 R28, [R1+0x19a0] ;  /* 0x0019a000011c7983 */ /* 0x008ee80000300a00 */
[----:B-----5:R3:W-:Y:S04]  /*e7b0*/  STL [R1+0x124], R0 ;  /* 0x0001240001007387 */ /* 0x0207e80000100800 */
[----:B---3--:R3:W5:Y:S04]  /*e7c0*/  LDG.E.U16 R0, [R28.64] ;  /* 0x000000061c007981 */ /* 0x008768000c1e1500 */
        /* <DEDUP_REMOVED lines=32> */
[----:B-----5:R5:W2:Y:S04]  /*e9d0*/  LDG.E.U16 R0, [R4.64] ;  /* 0x0000000604007981 */ /* 0x020aa8000c1e1500 */
[----:B-----5:R-:W5:Y:S04]  /*e9e0*/  LDL.LU.64 R4, [R1+0x1940] ;  /* 0x0019400001047983 */ /* 0x020f680000300a00 */
[----:B--2---:R2:W-:Y:S04]  /*e9f0*/  STL [R1+0xdc], R0 ;  /* 0x0000dc0001007387 */ /* 0x0045e80000100800 */
[----:B--2---:R2:W3:Y:S04]  /*ea00*/  LDG.E.U16 R0, [R2.64] ;  /* 0x0000000602007981 */ /* 0x0044e8000c1e1500 */
[----:B--2---:R-:W1:Y:S04]  /*ea10*/  LDL.LU.64 R2, [R1+0x1938] ;  /* 0x0019380001027983 */ /* 0x004e680000300a00 */
[----:B---3--:R2:W-:Y:S04]  /*ea20*/  STL [R1+0xd8], R0 ;  /* 0x0000d80001007387 */ /* 0x0085e80000100800 */
[----:B--2---:R2:W3:Y:S04]  /*ea30*/  LDG.E.U16 R0, [R6.64] ;  /* 0x0000000606007981 */ /* 0x0044e8000c1e1500 */
[----:B-1----:R1:W4:Y:S04]  /*ea40*/  LDG.E.U16 R21, [R2.64] ;  /* 0x0000000602157981 */ /* 0x002328000c1e1500 */
[----:B--2---:R-:W2:Y:S04]  /*ea50*/  LDL.LU.64 R6, [R1+0x1930] ;  /* 0x0019300001067983 */ /* 0x004ea80000300a00 */
[----:B---3--:R3:W-:Y:S04]  /*ea60*/  STL [R1+0xd4], R0 ;  /* 0x0000d40001007387 */ /* 0x0087e80000100800 */
[----:B---3--:R3:W2:Y:S04]  /*ea70*/  LDG.E.U16 R0, [R8.64] ;  /* 0x0000000608007981 */ /* 0x0086a8000c1e1500 */
[----:B---3--:R-:W3:Y:S04]  /*ea80*/  LDL.LU.64 R8, [R1+0x1928] ;  /* 0x0019280001087983 */ /* 0x008ee80000300a00 */
[----:B--2---:R2:W-:Y:S04]  /*ea90*/  STL [R1+0xd0], R0 ;  /* 0x0000d00001007387 */ /* 0x0045e80000100800 */
[----:B--2---:R2:W3:Y:S04]  /*eaa0*/  LDG.E.U16 R0, [R18.64] ;  /* 0x0000000612007981 */ /* 0x0044e8000c1e1500 */
[----:B--2---:R-:W2:Y:S04]  /*eab0*/  LDL.LU.64 R18, [R1+0x78] ;  /* 0x0000780001127983 */ /* 0x004ea80000300a00 */
[----:B---3--:R3:W-:Y:S04]  /*eac0*/  STL [R1+0xc4], R0 ;  /* 0x0000c40001007387 */ /* 0x0087e80000100800 */
[----:B---3--:R3:W4:Y:S04]  /*ead0*/  LDG.E.U16 R0, [R10.64] ;  /* 0x000000060a007981 */ /* 0x008728000c1e1500 */
[----:B--2---:R2:W2:Y:S04]  /*eae0*/  LDG.E.U16 R19, [R18.64] ;  /* 0x0000000612137981 */ /* 0x0044a8000c1e1500 */
[----:B---3--:R-:W3:Y:S04]  /*eaf0*/  LDL.LU.64 R10, [R1+0x1920] ;  /* 0x00192000010a7983 */ /* 0x008ee80000300a00 */
[----:B------:R-:W2:Y:S04]  /*eb00*/  LDL.LU.64 R16, [R1+0x68] ;  /* 0x0000680001107983 */ /* 0x000ea80000300a00 */
[----:B----4-:R4:W-:Y:S04]  /*eb10*/  STL [R1+0xc0], R0 ;  /* 0x0000c00001007387 */ /* 0x0109e80000100800 */
[----:B---3--:R3:W5:Y:S04]  /*eb20*/  LDG.E.U16 R24, [R10.64] ;  /* 0x000000060a187981 */ /* 0x008768000c1e1500 */
[----:B----4-:R4:W5:Y:S04]  /*eb30*/  LDG.E.U16 R0, [R22.64] ;  /* 0x0000000616007981 */ /* 0x010968000c1e1500 */
[----:B--2---:R2:W2:Y:S04]  /*eb40*/  LDG.E.U16 R17, [R16.64] ;  /* 0x0000000610117981 */ /* 0x0044a8000c1e1500 */
[----:B----4-:R4:W2:Y:S04]  /*eb50*/  LDG.E.U16 R23, [R8.64] ;  /* 0x0000000608177981 */ /* 0x0108a8000c1e1500 */
[----:B------:R-:W2:Y:S04]  /*eb60*/  LDG.E.U16 R22, [R6.64] ;  /* 0x0000000606167981 */ /* 0x000ea8000c1e1500 */
[----:B------:R-:W-:Y:S04]  /*eb70*/  STL [R1+0xb8], R15 ;  /* 0x0000b80f01007387 */ /* 0x000fe80000100800 */
[----:B------:R0:W-:Y:S04]  /*eb80*/  STL [R1+0xbc], R14 ;  /* 0x0000bc0e01007387 */ /* 0x0001e80000100800 */
[----:B0-----:R-:W2:Y:S04]  /*eb90*/  LDL.LU.64 R14, [R1+0x58] ;  /* 0x00005800010e7983 */ /* 0x001ea80000300a00 */
[----:B------:R-:W-:Y:S04]  /*eba0*/  STL [R1+0x1840], R27 ;  /* 0x0018401b01007387 */ /* 0x000fe80000100800 */
[----:B------:R0:W-:Y:S04]  /*ebb0*/  STL [R1+0x1844], R26 ;  /* 0x0018441a01007387 */ /* 0x0001e80000100800 */
[----:B0-----:R-:W2:Y:S04]  /*ebc0*/  LDL.LU.64 R26, [R1+0x50] ;  /* 0x00005000011a7983 */ /* 0x001ea80000300a00 */
[----:B------:R-:W2:Y:S04]  /*ebd0*/  LDL.LU.64 R12, [R1+0x48] ;  /* 0x00004800010c7983 */ /* 0x000ea80000300a00 */
[----:B------:R-:W-:Y:S04]  /*ebe0*/  STL [R1+0x1848], R25 ;  /* 0x0018481901007387 */ /* 0x000fe80000100800 */
[----:B---3--:R-:W3:Y:S04]  /*ebf0*/  LDL.LU.64 R10, [R1+0x38] ;  /* 0x00003800010a7983 */ /* 0x008ee80000300a00 */
[----:B-----5:R0:W-:Y:S04]  /*ec00*/  STL [R1+0x184c], R24 ;  /* 0x00184c1801007387 */ /* 0x0201e80000100800 */
[----:B0-----:R-:W5:Y:S04]  /*ec10*/  LDL.LU.64 R24, [R1+0x70] ;  /* 0x0000700001187983 */ /* 0x001f680000300a00 */
[----:B----4-:R-:W4:Y:S04]  /*ec20*/  LDL.LU.64 R8, [R1+0x80] ;  /* 0x0000800001087983 */ /* 0x010f280000300a00 */
[----:B--2---:R-:W-:Y:S04]  /*ec30*/  STL [R1+0x1850], R23 ;  /* 0x0018501701007387 */ /* 0x004fe80000100800 */
[----:B------:R0:W-:Y:S04]  /*ec40*/  STL [R1+0x1854], R22 ;  /* 0x0018541601007387 */ /* 0x0001e80000100800 */
[----:B0-----:R-:W2:Y:S04]  /*ec50*/  LDL.LU.64 R22, [R1+0x60] ;  /* 0x0000600001167983 */ /* 0x001ea80000300a00 */
[----:B-1----:R-:W2:Y:S04]  /*ec60*/  LDL.LU.64 R2, [R1+0x30] ;  /* 0x0000300001027983 */ /* 0x002ea80000300a00 */
[----:B------:R-:W-:Y:S04]  /*ec70*/  STL [R1+0x1858], R21 ;  /* 0x0018581501007387 */ /* 0x000fe80000100800 */
[----:B------:R4:W-:Y:S04]  /*ec80*/  STL [R1+0xac], R20 ;  /* 0x0000ac1401007387 */ /* 0x0009e80000100800 */
[----:B------:R0:W2:Y:S04]  /*ec90*/  LDG.E.U16 R15, [R14.64] ;  /* 0x000000060e0f7981 */ /* 0x0000a8000c1e1500 */
[----:B0-----:R-:W2:Y:S04]  /*eca0*/  LDG.E.U16 R14, [R26.64] ;  /* 0x000000061a0e7981 */ /* 0x001ea8000c1e1500 */
[----:B------:R-:W2:Y:S04]  /*ecb0*/  LDG.E.U16 R13, [R12.64] ;  /* 0x000000060c0d7981 */ /* 0x000ea8000c1e1500 */
[----:B---3--:R0:W3:Y:S04]  /*ecc0*/  LDG.E.U16 R11, [R10.64] ;  /* 0x000000060a0b7981 */ /* 0x0080e8000c1e1500 */
[----:B-----5:R1:W5:Y:S04]  /*ecd0*/  LDG.E.U16 R18, [R24.64] ;  /* 0x0000000618127981 */ /* 0x020368000c1e1500 */
[----:B----4-:R4:W3:Y:S04]  /*ece0*/  LDG.E.U16 R20, [R8.64] ;  /* 0x0000000608147981 */ /* 0x0108e8000c1e1500 */
[----:B----4-:R-:W4:Y:S04]  /*ecf0*/  LDL.LU.64 R8, [R1+0x28] ;  /* 0x0000280001087983 */ /* 0x010f280000300a00 */
[----:B--2---:R-:W2:Y:S04]  /*ed00*/  LDG.E.U16 R16, [R22.64] ;  /* 0x0000000616107981 */ /* 0x004ea8000c1e1500 */
[----:B0-----:R0:W2:Y:S04]  /*ed10*/  LDG.E.U16 R10, [R2.64] ;  /* 0x00000006020a7981 */ /* 0x0010a8000c1e1500 */
[----:B0-----:R0:W4:Y:S04]  /*ed20*/  LDG.E.U16 R3, [R28.64] ;  /* 0x000000061c037981 */ /* 0x001128000c1e1500 */
[----:B---3--:R-:W-:Y:S04]  /*ed30*/  STL [R1+0x185c], R20 ;  /* 0x00185c1401007387 */ /* 0x008fe80000100800 */
[----:B------:R-:W3:Y:S04]  /*ed40*/  LDL.LU.64 R6, [R1+0x20] ;  /* 0x0000200001067983 */ /* 0x000ee80000300a00 */
[----:B------:R-:W-:Y:S04]  /*ed50*/  STL [R1+0x1860], R19 ;  /* 0x0018601301007387 */ /* 0x000fe80000100800 */
[----:B-1----:R-:W3:Y:S04]  /*ed60*/  LDL.LU.64 R24, [R1+0x18] ;  /* 0x0000180001187983 */ /* 0x002ee80000300a00 */
[----:B------:R-:W-:Y:S04]  /*ed70*/  STL [R1+0xa8], R0 ;  /* 0x0000a80001007387 */ /* 0x000fe80000100800 */
[----:B-----5:R-:W-:Y:S04]  /*ed80*/  STL [R1+0x1864], R18 ;  /* 0x0018641201007387 */ /* 0x020fe80000100800 */
[----:B------:R-:W-:Y:S04]  /*ed90*/  STL [R1+0x1868], R17 ;  /* 0x0018681101007387 */ /* 0x000fe80000100800 */
[----:B--2---:R1:W-:Y:S04]  /*eda0*/  STL [R1+0x186c], R16 ;  /* 0x00186c1001007387 */ /* 0x0043e80000100800 */
[----:B------:R-:W-:Y:S04]  /*edb0*/  STL [R1+0x1870], R15 ;  /* 0x0018700f01007387 */ /* 0x000fe80000100800 */
[----:B----4-:R3:W2:Y:S04]  /*edc0*/  LDG.E.U16 R9, [R8.64] ;  /* 0x0000000608097981 */ /* 0x0106a8000c1e1500 */
[----:B-1----:R-:W4:Y:S04]  /*edd0*/  LDL.LU.64 R16, [R1+0x5a8] ;  /* 0x0005a80001107983 */ /* 0x002f280000300a00 */
[----:B------:R-:W5:Y:S04]  /*ede0*/  LDL.LU.64 R18, [R1+0x6d8] ;  /* 0x0006d80001127983 */ /* 0x000f680000300a00 */
[----:B------:R-:W2:Y:S04]  /*edf0*/  LDL.LU.64 R20, [R1+0x598] ;  /* 0x0005980001147983 */ /* 0x000ea80000300a00 */
[----:B------:R-:W2:Y:S04]  /*ee00*/  LDL.LU.64 R22, [R1+0x3d0] ;  /* 0x0003d00001167983 */ /* 0x000ea80000300a00 */
[----:B------:R1:W-:Y:S04]  /*ee10*/  STL [R1+0x1874], R14 ;  /* 0x0018740e01007387 */ /* 0x0003e80000100800 */
[----:B-1----:R-:W2:Y:S04]  /*ee20*/  LDL.LU.64 R14, [R1+0x6b8] ;  /* 0x0006b800010e7983 */ /* 0x002ea80000300a00 */
[----:B------:R-:W4:Y:S04]  /*ee30*/  LDL.LU.64 R26, [R1+0x858] ;  /* 0x00085800011a7983 */ /* 0x000f280000300a00 */
[----:B------:R1:W-:Y:S04]  /*ee40*/  STL [R1+0x1878], R13 ;  /* 0x0018780d01007387 */ /* 0x0003e80000100800 */
[----:B-1----:R-:W4:Y:S04]  /*ee50*/  LDL.LU.64 R12, [R1+0x40] ;  /* 0x00004000010c7983 */ /* 0x002f280000300a00 */
[----:B---3--:R1:W3:Y:S04]  /*ee60*/  LDG.E.U16 R8, [R6.64] ;  /* 0x0000000606087981 */ /* 0x0082e8000c1e1500 */
[----:B-1----:R1:W3:Y:S04]  /*ee70*/  LDG.E.U16 R7, [R24.64] ;  /* 0x0000000618077981 */ /* 0x0022e8000c1e1500 */
[----:B------:R0:W3:Y:S04]  /*ee80*/  LDG.E.U16 R6, [R4.64] ;  /* 0x0000000604067981 */ /* 0x0000e8000c1e1500 */
[----:B--2---:R-:W2:Y:S04]  /*ee90*/  LDG.E.U16 R0, [R14.64] ;  /* 0x000000060e007981 */ /* 0x004ea8000c1e1500 */
[----:B----4-:R-:W4:Y:S04]  /*eea0*/  LDG.E.U16 R12, [R12.64] ;  /* 0x000000060c0c7981 */ /* 0x010f28000c1e1500 */
[----:B----4-:R4:W-:Y:S04]  /*eeb0*/  STL [R1+0x187c], R12 ;  /* 0x00187c0c01007387 */ /* 0x0109e80000100800 */
[----:B----4-:R-:W4:Y:S04]  /*eec0*/  LDL.LU.64 R12, [R1+0x6e0] ;  /* 0x0006e000010c7983 */ /* 0x010f280000300a00 */
[----:B------:R-:W-:Y:S04]  /*eed0*/  STL [R1+0x1880], R11 ;  /* 0x0018800b01007387 */ /* 0x000fe80000100800 */
[----:B------:R0:W-:Y:S04]  /*eee0*/  STL [R1+0x1884], R10 ;  /* 0x0018840a01007387 */ /* 0x0001e80000100800 */
[----:B0-----:R-:W2:Y:S04]  /*eef0*/  LDL.LU.64 R10, [R1+0x7b8] ;  /* 0x0007b800010a7983 */ /* 0x001ea80000300a00 */
[----:B------:R-:W-:Y:S04]  /*ef00*/  STL [R1+0x1888], R9 ;  /* 0x0018880901007387 */ /* 0x000fe80000100800 */
[----:B---3--:R0:W-:Y:S04]  /*ef10*/  STL [R1+0x188c], R8 ;  /* 0x00188c0801007387 */ /* 0x0081e80000100800 */
[----:B0-----:R-:W3:Y:S04]  /*ef20*/  LDL.LU.64 R8, [R1+0x3f0] ;  /* 0x0003f00001087983 */ /* 0x001ee80000300a00 */
[----:B-1----:R-:W5:Y:S04]  /*ef30*/  LDL.LU.64 R24, [R1+0x820] ;  /* 0x0008200001187983 */ /* 0x002f680000300a00 */
[----:B------:R0:W-:Y:S04]  /*ef40*/  STL [R1+0x1890], R7 ;  /* 0x0018900701007387 */ /* 0x0001e80000100800 */
[----:B------:R-:W5:Y:S04]  /*ef50*/  LDL.LU.64 R4, [R1+0x1918] ;  /* 0x0019180001047983 */ /* 0x000f680000300a00 */
[----:B------:R1:W-:Y:S04]  /*ef60*/  STL [R1+0x1894], R6 ;  /* 0x0018940601007387 */ /* 0x0003e80000100800 */
[----:B------:R-:W5:Y:S04]  /*ef70*/  LDL.LU.64 R28, [R1+0x7b0] ;  /* 0x0007b000011c7983 */ /* 0x000f680000300a00 */
[----:B------:R3:W-:Y:S04]  /*ef80*/  STL [R1+0x1898], R3 ;  /* 0x0018980301007387 */ /* 0x0007e80000100800 */
[----:B0-----:R0:W5:Y:S04]  /*ef90*/  LDG.E.U16 R7, [R20.64] ;  /* 0x0000000614077981 */ /* 0x001168000c1e1500 */
[----:B-1----:R1:W5:Y:S04]  /*efa0*/  LDG.E.U16 R6, [R22.64] ;  /* 0x0000000616067981 */ /* 0x002368000c1e1500 */
[----:B--2---:R4:W2:Y:S04]  /*efb0*/  LDG.E.U16 R2, [R10.64] ;  /* 0x000000060a027981 */ /* 0x0048a8000c1e1500 */
[----:B----4-:R5:W4:Y:S04]  /*efc0*/  LDG.E.U16 R10, [R12.64] ;  /* 0x000000060c0a7981 */ /* 0x010b28000c1e1500 */
[----:B---3--:R3:W4:Y:S04]  /*efd0*/  LDG.E.U16 R3, [R8.64] ;  /* 0x0000000608037981 */ /* 0x008728000c1e1500 */
[----:B-----5:R5:W5:Y:S04]  /*efe0*/  LDG.E.U16 R13, [R24.64] ;  /* 0x00000006180d7981 */ /* 0x020b68000c1e1500 */
[----:B---3--:R3:W3:Y:S04]  /*eff0*/  LDG.E.U16 R9, [R16.64] ;  /* 0x0000000610097981 */ /* 0x0086e8000c1e1500 */
[----:B------:R0:W3:Y:S04]  /*f000*/  LDG.E.U16 R8, [R18.64] ;  /* 0x0000000612087981 */ /* 0x0000e8000c1e1500 */
[----:B--2---:R2:W-:Y:S04]  /*f010*/  STL [R1+0x1830], R2 ;  /* 0x0018300201007387 */ /* 0x0045e80000100800 */
[----:B------:R0:W-:Y:S04]  /*f020*/  STL [R1+0x1834], R0 ;  /* 0x0018340001007387 */ /* 0x0001e80000100800 */
[----:B--2---:R2:W2:Y:S04]  /*f030*/  LDG.E.U16 R2, [R26.64] ;  /* 0x000000061a027981 */ /* 0x0044a8000c1e1500 */
[----:B0-----:R0:W2:Y:S04]  /*f040*/  LDG.E.U16 R0, [R28.64] ;  /* 0x000000061c007981 */ /* 0x0010a8000c1e1500 */
[----:B----4-:R4:W-:Y:S04]  /*f050*/  STL [R1+0x3f8], R3 ;  /* 0x0003f80301007387 */ /* 0x0109e80000100800 */
[----:B------:R-:W2:Y:S04]  /*f060*/  LDL.LU.64 R14, [R1+0x818] ;  /* 0x00081800010e7983 */ /* 0x000ea80000300a00 */
[----:B----4-:R-:W4:Y:S04]  /*f070*/  LDG.E.U16 R3, [R4.64] ;  /* 0x0000000604037981 */ /* 0x010f28000c1e1500 */
[----:B--2---:R2:W-:Y:S04]  /*f080*/  STL.64 [R1+0x18f0], R14 ;  /* 0x0018f00e01007387 */ /* 0x0045e80000100a00 */
[----:B--2---:R-:W2:Y:S04]  /*f090*/  LDL.LU.64 R14, [R1+0x388] ;  /* 0x00038800010e7983 */ /* 0x004ea80000300a00 */
        /* <DEDUP_REMOVED lines=8> */
[----:B------:R-:W2:Y:S04]  /*f120*/  LDL.LU.64 R26, [R1+0x7a0] ;  /* 0x0007a000011a7983 */ /* 0x000ea80000300a00 */
[----:B---3--:R-:W3:Y:S04]  /*f130*/  LDL.LU.64 R16, [R1+0x6a8] ;  /* 0x0006a80001107983 */ /* 0x008ee80000300a00 */
[----:B---3--:R3:W-:Y:S04]  /*f140*/  STL.64 [R1+0x18e8], R16 ;  /* 0x0018e81001007387 */ /* 0x0087e80000100a00 */
[----:B---3--:R-:W3:Y:S04]  /*f150*/  LDL.LU.64 R16, [R1+0x6b0] ;  /* 0x0006b00001107983 */ /* 0x008ee80000300a00 */
[----:B-----5:R-:W5:Y:S04]  /*f160*/  LDL.LU.64 R24, [R1+0x368] ;  /* 0x0003680001187983 */ /* 0x020f680000300a00 */
[----:B------:R-:W2:Y:S04]  /*f170*/  LDL.LU.64 R18, [R1+0x798] ;  /* 0x0007980001127983 */ /* 0x000ea80000300a00 */
[----:B------:R-:W2:Y:S04]  /*f180*/  LDL.LU.64 R20, [R1+0x6a0] ;  /* 0x0006a00001147983 */ /* 0x000ea80000300a00 */
[----:B-1----:R-:W2:Y:S04]  /*f190*/  LDL.LU.64 R22, [R1+0x550] ;  /* 0x0005500001167983 */ /* 0x002ea80000300a00 */
[----:B0-----:R-:W2:Y:S04]  /*f1a0*/  LDL.LU.64 R28, [R1+0x508] ;  /* 0x00050800011c7983 */ /* 0x001ea80000300a00 */
[----:B------:R-:W-:Y:S04]  /*f1b0*/  STL [R1+0x3f4], R10 ;  /* 0x0003f40a01007387 */ /* 0x000fe80000100800 */
[----:B--2---:R0:W-:Y:S04]  /*f1c0*/  STL.64 [R1+0x18c8], R28 ;  /* 0x0018c81c01007387 */ /* 0x0041e80000100a00 */
[----:B0-----:R-:W2:Y:S04]  /*f1d0*/  LDL.LU.64 R28, [R1+0x528] ;  /* 0x00052800011c7983 */ /* 0x001ea80000300a00 */
[----:B--2---:R0:W-:Y:S04]  /*f1e0*/  STL.64 [R1+0x18d0], R28 ;  /* 0x0018d01c01007387 */ /* 0x0041e80000100a00 */
[----:B------:R-:W-:Y:S04]  /*f1f0*/  STL [R1+0x3f0], R9 ;  /* 0x0003f00901007387 */ /* 0x000fe80000100800 */
[----:B0-----:R-:W2:Y:S04]  /*f200*/  LDL.LU.64 R28, [R1+0x350] ;  /* 0x00035000011c7983 */ /* 0x001ea80000300a00 */
[----:B------:R-:W-:Y:S04]  /*f210*/  STL [R1+0x3e4], R8 ;  /* 0x0003e40801007387 */ /* 0x000fe80000100800 */
[----:B--2---:R0:W-:Y:S04]  /*f220*/  STL.64 [R1+0x18d8], R28 ;  /* 0x0018d81c01007387 */ /* 0x0041e80000100a00 */
[----:B------:R-:W-:Y:S04]  /*f230*/  STL [R1+0x3e0], R7 ;  /* 0x0003e00701007387 */ /* 0x000fe80000100800 */
[----:B0-----:R-:W2:Y:S04]  /*f240*/  LDL.LU.64 R28, [R1+0x548] ;  /* 0x00054800011c7983 */ /* 0x001ea80000300a00 */
[----:B------:R-:W-:Y:S04]  /*f250*/  STL [R1+0x3dc], R6 ;  /* 0x0003dc0601007387 */ /* 0x000fe80000100800 */
[----:B--2---:R0:W-:Y:S04]  /*f260*/  STL.64 [R1+0x18e0], R28 ;  /* 0x0018e01c01007387 */ /* 0x0041e80000100a00 */
[----:B----4-:R-:W-:Y:S04]  /*f270*/  STL [R1+0x3d8], R3 ;  /* 0x0003d80301007387 */ /* 0x010fe80000100800 */
[----:B0-----:R-:W2:Y:S04]  /*f280*/  LDL.LU.64 R28, [R1+0x698] ;  /* 0x00069800011c7983 */ /* 0x001ea80000300a00 */
[----:B------:R0:W-:Y:S04]  /*f290*/  STL [R1+0x3d4], R2 ;  /* 0x0003d40201007387 */ /* 0x0001e80000100800 */
[----:B------:R-:W4:Y:S04]  /*f2a0*/  LDL.LU.64 R4, [R1+0x4e8] ;  /* 0x0004e80001047983 */ /* 0x000f280000300a00 */
[----:B0-----:R-:W2:Y:S04]  /*f2b0*/  LDL.LU.64 R2, [R1+0x4c8] ;  /* 0x0004c80001027983 */ /* 0x001ea80000300a00 */
[----:B------:R-:W3:Y:S04]  /*f2c0*/  LDL.LU.64 R6, [R1+0x4a8] ;  /* 0x0004a80001067983 */ /* 0x000ee80000300a00 */
[----:B------:R-:W5:Y:S04]  /*f2d0*/  LDL.LU.64 R8, [R1+0x488] ;  /* 0x0004880001087983 */ /* 0x000f680000300a00 */
[----:B------:R-:W5:Y:S04]  /*f2e0*/  LDL.LU.64 R10, [R1+0x468] ;  /* 0x00046800010a7983 */ /* 0x000f680000300a00 */
[----:B------:R0:W-:Y:S04]  /*f2f0*/  STL [R1+0x3d0], R13 ;  /* 0x0003d00d01007387 */ /* 0x0001e80000100800 */
[----:B0-----:R-:W5:Y:S04]  /*f300*/  LDL.LU.64 R12, [R1+0x448] ;  /* 0x00044800010c7983 */ /* 0x001f680000300a00 */
[----:B------:R0:W-:Y:S04]  /*f310*/  STL [R1+0x3c4], R0 ;  /* 0x0003c40001007387 */ /* 0x0001e80000100800 */
[----:B0-----:R0:W5:Y:S04]  /*f320*/  LDG.E.U16 R0, [R14.64] ;  /* 0x000000060e007981 */ /* 0x001168000c1e1500 */
[----:B0-----:R-:W5:Y:S04]  /*f330*/  LDL.LU.64 R14, [R1+0x1910] ;  /* 0x00191000010e7983 */ /* 0x001f680000300a00 */
[----:B----4-:R-:W4:Y:S04]  /*f340*/  LDG.E.U16 R5, [R4.64] ;  /* 0x0000000604057981 */ /* 0x010f28000c1e1500 */
[----:B--2---:R-:W2:Y:S04]  /*f350*/  LDG.E.U16 R3, [R2.64] ;  /* 0x0000000602037981 */ /* 0x004ea8000c1e1500 */
[----:B---3--:R-:W3:Y:S04]  /*f360*/  LDG.E.U16 R7, [R6.64] ;  /* 0x0000000606077981 */ /* 0x008ee8000c1e1500 */
[----:B-----5:R-:W5:Y:S04]  /*f370*/  LDG.E.U16 R9, [R8.64] ;  /* 0x0000000608097981 */ /* 0x020f68000c1e1500 */
[----:B------:R0:W2:Y:S04]  /*f380*/  LDG.E.U16 R13, [R12.64] ;  /* 0x000000060c0d7981 */ /* 0x0000a8000c1e1500 */
[----:B------:R1:W-:Y:S04]  /*f390*/  STL [R1+0x3c0], R0 ;  /* 0x0003c00001007387 */ /* 0x0003e80000100800 */
        /* <DEDUP_REMOVED lines=12> */
[----:B---3--:R-:W2:Y:S04]  /*f460*/  LDG.E.U16 R15, [R14.64] ;  /* 0x000000060e0f7981 */ /* 0x008ea8000c1e1500 */
[----:B-1----:R1:W3:Y:S04]  /*f470*/  LDG.E.U16 R0, [R26.64] ;  /* 0x000000061a007981 */ /* 0x0022e8000c1e1500 */
[----:B--2---:R2:W-:Y:S04]  /*f480*/  STL [R1+0x39c], R15 ;  /* 0x00039c0f01007387 */ /* 0x0045e80000100800 */
[----:B--2---:R-:W2:Y:S04]  /*f490*/  LDL.LU.64 R14, [R1+0x428] ;  /* 0x00042800010e7983 */ /* 0x004ea80000300a00 */
[----:B-1----:R-:W4:Y:S04]  /*f4a0*/  LDL.LU.64 R26, [R1+0x408] ;  /* 0x00040800011a7983 */ /* 0x002f280000300a00 */
[----:B---3--:R1:W-:Y:S04]  /*f4b0*/  STL [R1+0x398], R0 ;  /* 0x0003980001007387 */ /* 0x0083e80000100800 */
[----:B-1----:R1:W3:Y:S04]  /*f4c0*/  LDG.E.U16 R0, [R16.64] ;  /* 0x0000000610007981 */ /* 0x0022e8000c1e1500 */
[----:B-1----:R-:W5:Y:S04]  /*f4d0*/  LDL.LU.64 R16, [R1+0x18e8] ;  /* 0x0018e80001107983 */ /* 0x002f680000300a00 */
[----:B--2---:R4:W2:Y:S04]  /*f4e0*/  LDG.E.U16 R14, [R14.64] ;  /* 0x000000060e0e7981 */ /* 0x0048a8000c1e1500 */
[----:B----4-:R1:W4:Y:S04]  /*f4f0*/  LDG.E.U16 R15, [R26.64] ;  /* 0x000000061a0f7981 */ /* 0x010328000c1e1500 */
[----:B---3--:R3:W-:Y:S04]  /*f500*/  STL [R1+0x394], R0 ;  /* 0x0003940001007387 */ /* 0x0087e80000100800 */
[----:B-----5:R-:W5:Y:S04]  /*f510*/  LDG.E.U16 R17, [R16.64] ;  /* 0x0000000610117981 */ /* 0x020f68000c1e1500 */
[----:B---3--:R3:W2:Y:S04]  /*f520*/  LDG.E.U16 R0, [R24.64] ;  /* 0x0000000618007981 */ /* 0x0086a8000c1e1500 */
[----:B-----5:R5:W-:Y:S04]  /*f530*/  STL [R1+0x390], R17 ;  /* 0x0003901101007387 */ /* 0x020be80000100800 */
[----:B-----5:R-:W5:Y:S04]  /*f540*/  LDL.LU.64 R16, [R1+0x3e8] ;  /* 0x0003e80001107983 */ /* 0x020f680000300a00 */
[----:B---3--:R-:W1:Y:S04]  /*f550*/  LDL.LU.64 R24, [R1+0x3c8] ;  /* 0x0003c80001187983 */ /* 0x008e680000300a00 */
[----:B--2---:R2:W-:Y:S04]  /*f560*/  STL [R1+0x38c], R0 ;  /* 0x00038c0001007387 */ /* 0x0045e80000100800 */
[----:B--2---:R2:W3:Y:S04]  /*f570*/  LDG.E.U16 R0, [R18.64] ;  /* 0x0000000612007981 */ /* 0x0044e8000c1e1500 */
[----:B--2---:R-:W2:Y:S04]  /*f580*/  LDL.LU.64 R18, [R1+0x3a0] ;  /* 0x0003a00001127983 */ /* 0x004ea80000300a00 */
[----:B-----5:R5:W2:Y:S04]  /*f590*/  LDG.E.U16 R17, [R16.64] ;  /* 0x0000000610117981 */ /* 0x020aa8000c1e1500 */
[----:B-1----:R1:W2:Y:S04]  /*f5a0*/  LDG.E.U16 R26, [R24.64] ;  /* 0x00000006181a7981 */ /* 0x0022a8000c1e1500 */
[----:B---3--:R3:W-:Y:S04]  /*f5b0*/  STL [R1+0x388], R0 ;  /* 0x0003880001007387 */ /* 0x0087e80000100800 */
[----:B---3--:R3:W2:Y:S04]  /*f5c0*/  LDG.E.U16 R0, [R20.64] ;  /* 0x0000000614007981 */ /* 0x0086a8000c1e1500 */
[----:B---3--:R-:W3:Y:S04]  /*f5d0*/  LDL.LU.64 R20, [R1+0x380] ;  /* 0x0003800001147983 */ /* 0x008ee80000300a00 */
[----:B--2---:R2:W-:Y:S04]  /*f5e0*/  STL [R1+0x37c], R0 ;  /* 0x00037c0001007387 */ /* 0x0045e80000100800 */
[----:B--2---:R2:W4:Y:S04]  /*f5f0*/  LDG.E.U16 R0, [R22.64] ;  /* 0x0000000616007981 */ /* 0x004528000c1e1500 */
[----:B---3--:R3:W3:Y:S04]  /*f600*/  LDG.E.U16 R20, [R20.64] ;  /* 0x0000000614147981 */ /* 0x0086e8000c1e1500 */
[----:B--2---:R-:W2:Y:S04]  /*f610*/  LDL.LU.64 R22, [R1+0x8] ;  /* 0x0000080001167983 */ /* 0x004ea80000300a00 */
[----:B----4-:R4:W-:Y:S04]  /*f620*/  STL [R1+0x378], R0 ;  /* 0x0003780001007387 */ /* 0x0109e80000100800 */
[----:B----4-:R4:W3:Y:S04]  /*f630*/  LDG.E.U16 R0, [R28.64] ;  /* 0x000000061c007981 */ /* 0x0108e8000c1e1500 */
[----:B--2---:R2:W2:Y:S04]  /*f640*/  LDG.E.U16 R23, [R22.64] ;  /* 0x0000000616177981 */ /* 0x0044a8000c1e1500 */
[----:B----4-:R-:W4:Y:S04]  /*f650*/  LDL.LU.64 R28, [R1+0x18e0] ;  /* 0x0018e000011c7983 */ /* 0x010f280000300a00 */
[----:B---3--:R4:W-:Y:S04]  /*f660*/  STL [R1+0x374], R0 ;  /* 0x0003740001007387 */ /* 0x0089e80000100800 */
[----:B----4-:R3:W4:Y:S04]  /*f670*/  LDG.E.U16 R0, [R28.64] ;  /* 0x000000061c007981 */ /* 0x010728000c1e1500 */
[----:B---3--:R-:W3:Y:S04]  /*f680*/  LDL.LU.64 R28, [R1+0x18d8] ;  /* 0x0018d800011c7983 */ /* 0x008ee80000300a00 */
[----:B----4-:R3:W-:Y:S04]  /*f690*/  STL [R1+0x370], R0 ;  /* 0x0003700001007387 */ /* 0x0107e80000100800 */
[----:B---3--:R3:W4:Y:S04]  /*f6a0*/  LDG.E.U16 R0, [R28.64] ;  /* 0x000000061c007981 */ /* 0x008728000c1e1500 */
        /* <DEDUP_REMOVED lines=8> */
[----:B------:R0:W-:Y:S04]  /*f730*/  STL [R1+0x360], R5 ;  /* 0x0003600501007387 */ /* 0x0001e80000100800 */
[----:B----4-:R4:W2:Y:S04]  /*f740*/  LDG.E.U16 R0, [R10.64] ;  /* 0x000000060a007981 */ /* 0x0108a8000c1e1500 */
[----:B0-----:R-:W2:Y:S04]  /*f750*/  LDL.LU.64 R4, [R1+0x88] ;  /* 0x0000880001047983 */ /* 0x001ea80000300a00 */
[----:B--2---:R0:W-:Y:S04]  /*f760*/  STL.64 [R1+0x18b0], R4 ;  /* 0x0018b00401007387 */ /* 0x0041e80000100a00 */
[----:B0-----:R-:W2:Y:S04]  /*f770*/  LDL.LU.64 R4, [R1+0x98] ;  /* 0x0000980001047983 */ /* 0x001ea80000300a00 */
[----:B--2---:R0:W-:Y:S04]  /*f780*/  STL.64 [R1+0x18b8], R4 ;  /* 0x0018b80401007387 */ /* 0x0041e80000100a00 */
[----:B0-----:R-:W2:Y:S04]  /*f790*/  LDL.LU.64 R4, [R1+0xa0] ;  /* 0x0000a00001047983 */ /* 0x001ea80000300a00 */
[----:B------:R0:W-:Y:S04]  /*f7a0*/  STL [R1+0x35c], R3 ;  /* 0x00035c0301007387 */ /* 0x0001e80000100800 */
[----:B0-----:R-:W2:Y:S04]  /*f7b0*/  LDL.LU.64 R2, [R1+0x5d0] ;  /* 0x0005d00001027983 */ /* 0x001ea80000300a00 */
[----:B------:R0:W-:Y:S04]  /*f7c0*/  STL [R1+0x358], R7 ;  /* 0x0003580701007387 */ /* 0x0001e80000100800 */
[----:B0-----:R-:W3:Y:S04]  /*f7d0*/  LDL.LU.64 R6, [R1+0x5a0] ;  /* 0x0005a00001067983 */ /* 0x001ee80000300a00 */
[----:B------:R0:W-:Y:S04]  /*f7e0*/  STL [R1+0x354], R9 ;  /* 0x0003540901007387 */ /* 0x0001e80000100800 */
[----:B0-----:R-:W3:Y:S04]  /*f7f0*/  LDL.LU.64 R8, [R1+0xaa0] ;  /* 0x000aa00001087983 */ /* 0x001ee80000300a00 */
[----:B----4-:R-:W4:Y:S04]  /*f800*/  LDL.LU.64 R10, [R1+0xa88] ;  /* 0x000a8800010a7983 */ /* 0x010f280000300a00 */
[----:B------:R-:W3:Y:S04]  /*f810*/  LDL.LU R27, [R1+0xfb0] ;  /* 0x000fb000011b7983 */ /* 0x000ee80000300800 */
[----:B-1----:R-:W3:Y:S04]  /*f820*/  LDL.LU R24, [R1+0xfb4] ;  /* 0x000fb40001187983 */ /* 0x002ee80000300800 */
[----:B------:R0:W-:Y:S04]  /*f830*/  STL [R1+0x350], R0 ;  /* 0x0003500001007387 */ /* 0x0001e80000100800 */
[----:B------:R-:W3:Y:S04]  /*f840*/  LDL.LU R25, [R1+0xfac] ;  /* 0x000fac0001197983 */ /* 0x000ee80000300800 */
[----:B------:R-:W3:Y:S04]  /*f850*/  LDL.LU R21, [R1+0xfa8] ;  /* 0x000fa80001157983 */ /* 0x000ee80000300800 */
[----:B0-----:R0:W3:Y:S04]  /*f860*/  LDG.E.U16 R0, [R18.64] ;  /* 0x0000000612007981 */ /* 0x0010e8000c1e1500 */
[----:B------:R-:W4:Y:S04]  /*f870*/  LDL.LU R12, [R1+0xb68] ;  /* 0x000b6800010c7983 */ /* 0x000f280000300800 */
[----:B------:R1:W-:Y:S04]  /*f880*/  STL [R1+0x34c], R13 ;  /* 0x00034c0d01007387 */ /* 0x0003e80000100800 */
[----:B-1----:R-:W4:Y:S04]  /*f890*/  LDL.LU R13, [R1+0xb38] ;  /* 0x000b3800010d7983 */ /* 0x002f280000300800 */
[----:B------:R1:W-:Y:S04]  /*f8a0*/  STL [R1+0x348], R14 ;  /* 0x0003480e01007387 */ /* 0x0003e80000100800 */
[----:B-1----:R-:W4:Y:S04]  /*f8b0*/  LDL.LU R14, [R1+0x854] ;  /* 0x00085400010e7983 */ /* 0x002f280000300800 */
[----:B------:R1:W-:Y:S04]  /*f8c0*/  STL [R1+0x344], R15 ;  /* 0x0003440f01007387 */ /* 0x0003e80000100800 */
[----:B-1----:R-:W4:Y:S04]  /*f8d0*/  LDL.LU R15, [R1+0x810] ;  /* 0x00081000010f7983 */ /* 0x002f280000300800 */
[----:B-----5:R-:W5:Y:S04]  /*f8e0*/  LDL.LU R16, [R1+0x78c] ;  /* 0x00078c0001107983 */ /* 0x020f680000300800 */
[----:B------:R1:W-:Y:S04]  /*f8f0*/  STL [R1+0x340], R17 ;  /* 0x0003401101007387 */ /* 0x0003e80000100800 */
[----:B-1----:R-:W4:Y:S04]  /*f900*/  LDL.LU R17, [R1+0x788] ;  /* 0x0007880001117983 */ /* 0x002f280000300800 */
[----:B0-----:R-:W4:Y:S04]  /*f910*/  LDL.LU R18, [R1+0x780] ;  /* 0x0007800001127983 */ /* 0x001f280000300800 */
[----:B------:R-:W4:Y:S04]  /*f920*/  LDL.LU R19, [R1+0x694] ;  /* 0x0006940001137983 */ /* 0x000f280000300800 */
[----:B------:R-:W4:Y:S04]  /*f930*/  LDL.LU R22, [R1+0x690] ;  /* 0x0006900001167983 */ /* 0x000f280000300800 */
[----:B------:R0:W-:Y:S04]  /*f940*/  STL [R1+0x33c], R26 ;  /* 0x00033c1a01007387 */ /* 0x0001e80000100800 */
[----:B0-----:R-:W4:Y:S04]  /*f950*/  LDL.LU R26, [R1+0x684] ;  /* 0x00068400011a7983 */ /* 0x001f280000300800 */
[----:B--2---:R0:W2:Y:S04]  /*f960*/  LDG.E.U16 R3, [R2.64] ;  /* 0x0000000602037981 */ /* 0x0040a8000c1e1500 */
[----:B---3--:R1:W-:Y:S04]  /*f970*/  STL [R1+0x338], R0 ;  /* 0x0003380001007387 */ /* 0x0083e80000100800 */
[----:B-1----:R1:W3:Y:S04]  /*f980*/  LDG.E.U16 R0, [R28.64] ;  /* 0x000000061c007981 */ /* 0x0022e8000c1e1500 */
[----:B-1----:R-:W2:Y:S04]  /*f990*/  LDL.LU.64 R28, [R1+0x90] ;  /* 0x00009000011c7983 */ /* 0x002ea80000300a00 */
[----:B------:R1:W-:Y:S04]  /*f9a0*/  STL [R1+0x334], R20 ;  /* 0x0003341401007387 */ /* 0x0003e80000100800 */
[----:B-1----:R1:W2:Y:S04]  /*f9b0*/  LDG.E.U16 R20, [R4.64] ;  /* 0x0000000604147981 */ /* 0x0022a8000c1e1500 */
[----:B-1----:R-:W2:Y:S04]  /*f9c0*/  LDL.LU.64 R4, [R1+0x18b8] ;  /* 0x0018b80001047983 */ /* 0x002ea80000300a00 */
[----:B------:R-:W-:Y:S04]  /*f9d0*/  STL [R1+0x330], R23 ;  /* 0x0003301701007387 */ /* 0x000fe80000100800 */
[----:B---3--:R2:W-:Y:S04]  /*f9e0*/  STL [R1+0x32c], R0 ;  /* 0x00032c0001007387 */ /* 0x0085e80000100800 */
[----:B--2---:R1:W2:Y:S04]  /*f9f0*/  LDG.E.U16 R0, [R4.64] ;  /* 0x0000000604007981 */ /* 0x0042a8000c1e1500 */
[----:B-1----:R-:W3:Y:S04]  /*fa00*/  LDL.LU.64 R4, [R1+0x18b0] ;  /* 0x0018b00001047983 */ /* 0x002ee80000300a00 */
[----:B------:R1:W-:Y:S04]  /*fa10*/  STL [R1+0x328], R20 ;  /* 0x0003281401007387 */ /* 0x0003e80000100800 */
[----:B-1----:R1:W5:Y:S04]  /*fa20*/  LDG.E.U16 R20, [R28.64] ;  /* 0x000000061c147981 */ /* 0x002368000c1e1500 */
[----:B------:R-:W0:Y:S04]  /*fa30*/  S2R R23, SR_TID.X ;  /* 0x0000000000177919 */ /* 0x000e280000002100 */
[----:B-1----:R1:W5:Y:S04]  /*fa40*/  LDG.E.U16 R29, [R6.64] ;  /* 0x00000006061d7981 */ /* 0x002368000c1e1500 */
[----:B------:R0:W5:Y:S04]  /*fa50*/  LDG.E.U16 R28, [R8.64] ;  /* 0x00000006081c7981 */ /* 0x000168000c1e1500 */
[----:B--2---:R0:W-:Y:S04]  /*fa60*/  STL [R1+0x324], R0 ;  /* 0x0003240001007387 */ /* 0x0041e80000100800 */
[----:B---3--:R4:W2:Y:S01]  /*fa70*/  LDG.E.U16 R5, [R4.64] ;  /* 0x0000000604057981 */ /* 0x0088a2000c1e1500 */
[----:B0-----:R-:W-:-:S03]  /*fa80*/  LOP3.LUT R0, R23, 0xff, RZ, 0xc0, !PT ;  /* 0x000000ff17007812 */ /* 0x001fc600078ec0ff */
[----:B------:R-:W3:Y:S01]  /*fa90*/  LDL.LU R23, [R1+0x67c] ;  /* 0x00067c0001177983 */ /* 0x000ee20000300800 */
[----:B------:R-:W-:-:S03]  /*faa0*/  SHF.L.U32 R2, R0, 0x1, RZ ;  /* 0x0000000100027819 */ /* 0x000fc600000006ff */
[----:B----4-:R0:W4:Y:S04]  /*fab0*/  LDG.E.U16 R4, [R10.64] ;  /* 0x000000060a047981 */ /* 0x010128000c1e1500 */
[----:B-----5:R5:W-:Y:S04]  /*fac0*/  STL [R1+0x320], R20 ;  /* 0x0003201401007387 */ /* 0x020be80000100800 */
[----:B------:R0:W-:Y:S04]  /*fad0*/  STS.U16 [R2+0x1000], R27 ;  /* 0x0010001b02007388 */ /* 0x0001e80000000400 */
[----:B-----5:R-:W5:Y:S04]  /*fae0*/  LDL.LU R20, [R1+0x674] ;  /* 0x0006740001147983 */ /* 0x020f680000300800 */
[----:B0-----:R-:W3:Y:S04]  /*faf0*/  LDL.LU R27, [R1+0x670] ;  /* 0x00067000011b7983 */ /* 0x001ee80000300800 */
[----:B------:R0:W-:Y:S04]  /*fb00*/  STS.U16 [R2], R24 ;  /* 0x0000001802007388 */ /* 0x0001e80000000400 */
[----:B------:R1:W-:Y:S04]  /*fb10*/  STS.U16 [R2+0x2000], R25 ;  /* 0x0020001902007388 */ /* 0x0003e80000000400 */
[----:B------:R1:W-:Y:S04]  /*fb20*/  STS.U16 [R2+0x4000], R21 ;  /* 0x0040001502007388 */ /* 0x0003e80000000400 */
[----:B0-----:R-:W3:Y:S04]  /*fb30*/  LDL.LU R24, [R1+0x66c] ;  /* 0x00066c0001187983 */ /* 0x001ee80000300800 */
[----:B-1----:R-:W3:Y:S04]  /*fb40*/  LDL.LU R25, [R1+0x65c] ;  /* 0x00065c0001197983 */ /* 0x002ee80000300800 */
[----:B------:R-:W3:Y:S04]  /*fb50*/  LDL.LU R21, [R1+0x658] ;  /* 0x0006580001157983 */ /* 0x000ee80000300800 */
[----:B------:R-:W-:Y:S04]  /*fb60*/  STS.U16 [R2+0x8000], R12 ;  /* 0x0080000c02007388 */ /* 0x000fe80000000400 */
        /* <DEDUP_REMOVED lines=9> */
[----:B--2---:R0:W-:Y:S04]  /*fc00*/  STL [R1+0x31c], R5 ;  /* 0x00031c0501007387 */ /* 0x0041e80000100800 */
[----:B0-----:R-:W2:Y:S04]  /*fc10*/  LDL.LU R5, [R1+0x654] ;  /* 0x0006540001057983 */ /* 0x001ea80000300800 */
[----:B------:R-:W2:Y:S04]  /*fc20*/  LDL.LU R0, [R1+0x650] ;  /* 0x0006500001007983 */ /* 0x000ea80000300800 */
[----:B------:R0:W-:Y:S04]  /*fc30*/  STL [R1+0x318], R3 ;  /* 0x0003180301007387 */ /* 0x0001e80000100800 */
[----:B0-----:R-:W2:Y:S04]  /*fc40*/  LDL.LU R3, [R1+0x644] ;  /* 0x0006440001037983 */ /* 0x001ea80000300800 */
[----:B------:R-:W2:Y:S04]  /*fc50*/  LDL.LU R6, [R1+0x634] ;  /* 0x0006340001067983 */ /* 0x000ea80000300800 */
[----:B------:R-:W2:Y:S04]  /*fc60*/  LDL.LU R7, [R1+0x630] ;  /* 0x0006300001077983 */ /* 0x000ea80000300800 */
[----:B------:R-:W2:Y:S04]  /*fc70*/  LDL.LU R8, [R1+0x628] ;  /* 0x0006280001087983 */ /* 0x000ea80000300800 */
[----:B------:R-:W2:Y:S04]  /*fc80*/  LDL.LU R9, [R1+0x620] ;  /* 0x0006200001097983 */ /* 0x000ea80000300800 */
[----:B------:R-:W-:Y:S04]  /*fc90*/  STL [R1+0x314], R29 ;  /* 0x0003141d01007387 */ /* 0x000fe80000100800 */
[----:B------:R-:W2:Y:S04]  /*fca0*/  LDL.LU R10, [R1+0x61c] ;  /* 0x00061c00010a7983 */ /* 0x000ea80000300800 */
[----:B------:R-:W2:Y:S04]  /*fcb0*/  LDL.LU R26, [R1+0x618] ;  /* 0x00061800011a7983 */ /* 0x000ea80000300800 */
[----:B------:R-:W-:Y:S04]  /*fcc0*/  STL [R1+0x310], R28 ;  /* 0x0003101c01007387 */ /* 0x000fe80000100800 */
[----:B------:R-:W2:Y:S04]  /*fcd0*/  LDL.LU R11, [R1+0x544] ;  /* 0x00054400010b7983 */ /* 0x000ea80000300800 */
[----:B---3--:R0:W-:Y:S04]  /*fce0*/  STS.U16 [R2+0x25000], R23 ;  /* 0x0250001702007388 */ /* 0x0081e80000000400 */
[----:B----4-:R-:W-:Y:S04]  /*fcf0*/  STL [R1+0x30c], R4 ;  /* 0x00030c0401007387 */ /* 0x010fe80000100800 */
[----:B------:R-:W3:Y:S04]  /*fd00*/  LDL.LU R22, [R1+0x540] ;  /* 0x0005400001167983 */ /* 0x000ee80000300800 */
[----:B-----5:R-:W-:Y:S04]  /*fd10*/  STS.U16 [R2+0x13000], R20 ;  /* 0x0130001402007388 */ /* 0x020fe80000000400 */
[----:B0-----:R-:W4:Y:S04]  /*fd20*/  LDL.LU R23, [R1+0x534] ;  /* 0x0005340001177983 */ /* 0x001f280000300800 */
[----:B------:R0:W-:Y:S04]  /*fd30*/  STS.U16 [R2+0x26000], R27 ;  /* 0x0260001b02007388 */ /* 0x0001e80000000400 */
[----:B0-----:R-:W5:Y:S04]  /*fd40*/  LDL.LU R27, [R1+0x530] ;  /* 0x00053000011b7983 */ /* 0x001f680000300800 */
[----:B------:R0:W-:Y:S04]  /*fd50*/  STS.U16 [R2+0x27000], R24 ;  /* 0x0270001802007388 */ /* 0x0001e80000000400 */
[----:B------:R1:W-:Y:S04]  /*fd60*/  STS.U16 [R2+0x5000], R25 ;  /* 0x0050001902007388 */ /* 0x0003e80000000400 */
[----:B0-----:R-:W5:Y:S04]  /*fd70*/  LDL.LU R24, [R1+0x520] ;  /* 0x0005200001187983 */ /* 0x001f680000300800 */
[----:B-1----:R-:W5:Y:S04]  /*fd80*/  LDL.LU R25, [R1+0x514] ;  /* 0x0005140001197983 */ /* 0x002f680000300800 */
[----:B------:R0:W-:Y:S04]  /*fd90*/  STS.U16 [R2+0xa000], R21 ;  /* 0x00a0001502007388 */ /* 0x0001e80000000400 */
[----:B------:R-:W5:Y:S04]  /*fda0*/  LDL.LU R12, [R1+0x510] ;  /* 0x00051000010c7983 */ /* 0x000f680000300800 */
        /* <DEDUP_REMOVED lines=8> */
[----:B0-----:R-:W5:Y:S04]  /*fe30*/  LDL.LU R21, [R1+0x494] ;  /* 0x0004940001157983 */ /* 0x001f680000300800 */
[----:B--2---:R-:W-:Y:S04]  /*fe40*/  STS.U16 [R2+0x14000], R5 ;  /* 0x0140000502007388 */ /* 0x004fe80000000400 */
[----:B------:R-:W-:Y:S04]  /*fe50*/  STS.U16 [R2+0x28000], R0 ;  /* 0x0280000002007388 */ /* 0x000fe80000000400 */
[----:B------:R-:W-:Y:S04]  /*fe60*/  STS.U16 [R2+0x29000], R3 ;  /* 0x0290000302007388 */ /* 0x000fe80000000400 */
[----:B------:R-:W-:Y:S04]  /*fe70*/  STS.U16 [R2+0x15000], R6 ;  /* 0x0150000602007388 */ /* 0x000fe80000000400 */
[----:B------:R-:W-:Y:S04]  /*fe80*/  STS.U16 [R2+0x2a000], R7 ;  /* 0x02a0000702007388 */ /* 0x000fe80000000400 */
[----:B------:R-:W-:Y:S04]  /*fe90*/  STS.U16 [R2+0x2b000], R8 ;  /* 0x02b0000802007388 */ /* 0x000fe80000000400 */
[----:B------:R-:W-:Y:S04]  /*fea0*/  STS.U16 [R2+0xb000], R9 ;  /* 0x00b0000902007388 */ /* 0x000fe80000000400 */
[----:B------:R-:W-:Y:S04]  /*feb0*/  STS.U16 [R2+0x16000], R10 ;  /* 0x0160000a02007388 */ /* 0x000fe80000000400 */
[----:B------:R0:W-:Y:S04]  /*fec0*/  STS.U16 [R2+0x2c000], R26 ;  /* 0x02c0001a02007388 */ /* 0x0001e80000000400 */
[----:B------:R-:W-:Y:S04]  /*fed0*/  STS.U16 [R2+0x2d000], R11 ;  /* 0x02d0000b02007388 */ /* 0x000fe80000000400 */
[----:B0-----:R-:W2:Y:S04]  /*fee0*/  LDL.LU R26, [R1+0x484] ;  /* 0x00048400011a7983 */ /* 0x001ea80000300800 */
[----:B---3--:R0:W-:Y:S04]  /*fef0*/  STS.U16 [R2+0x17000], R22 ;  /* 0x0170001602007388 */ /* 0x0081e80000000400 */
[----:B----4-:R1:W-:Y:S04]  /*ff00*/  STS.U16 [R2+0x2e000], R23 ;  /* 0x02e0001702007388 */ /* 0x0103e80000000400 */
[----:B0-----:R-:W3:Y:S04]  /*ff10*/  LDL.LU R22, [R1+0x480] ;  /* 0x0004800001167983 */ /* 0x001ee80000300800 */
[----:B-1----:R-:W4:Y:S04]  /*ff20*/  LDL.LU R23, [R1+0x474] ;  /* 0x0004740001177983 */ /* 0x002f280000300800 */
[----:B-----5:R0:W-:Y:S04]  /*ff30*/  STS.U16 [R2+0x2f000], R27 ;  /* 0x02f0001b02007388 */ /* 0x0201e80000000400 */
[----:B0-----:R-:W5:Y:S04]  /*ff40*/  LDL.LU R27, [R1+0x470] ;  /* 0x00047000011b7983 */ /* 0x001f680000300800 */
[----:B------:R0:W-:Y:S04]  /*ff50*/  STS.U16 [R2+0x3000], R24 ;  /* 0x0030001802007388 */ /* 0x0001e80000000400 */
[----:B------:R1:W-:Y:S04]  /*ff60*/  STS.U16 [R2+0x6000], R25 ;  /* 0x0060001902007388 */ /* 0x0003e80000000400 */
[----:B0-----:R-:W5:Y:S04]  /*ff70*/  LDL.LU R24, [R1+0x464] ;  /* 0x0004640001187983 */ /* 0x001f680000300800 */
[----:B-1----:R-:W5:Y:S04]  /*ff80*/  LDL.LU R25, [R1+0x460] ;  /* 0x0004600001197983 */ /* 0x002f680000300800 */
[----:B------:R0:W-:Y:S04]  /*ff90*/  STS.U16 [R2+0xc000], R12 ;  /* 0x00c0000c02007388 */ /* 0x0001e80000000400 */
[----:B------:R1:W-:Y:S04]  /*ffa0*/  STS.U16 [R2+0x18000], R13 ;  /* 0x0180000d02007388 */ /* 0x0003e80000000400 */
[----:B------:R-:W5:Y:S04]  /*ffb0*/  LDL.LU R5, [R1+0x454] ;  /* 0x0004540001057983 */ /* 0x000f680000300800 */
[----:B------:R-:W-:Y:S04]  /*ffc0*/  STS.U16 [R2+0x30000], R14 ;  /* 0x0300000e02007388 */ /* 0x000fe80000000400 */
        /* <DEDUP_REMOVED lines=15> */
[----:B0-----:R-:W5:Y:S04]  /*100c0*/  LDL.LU R12, [R1+0x300] ;  /* 0x00030000010c7983 */ /* 0x001f680000300800 */
[----:B-1----:R-:W5:Y:S04]  /*100d0*/  LDL.LU R13, [R1+0x2ec] ;  /* 0x0002ec00010d7983 */ /* 0x002f680000300800 */
[----:B--2---:R0:W-:Y:S04]  /*100e0*/  STS.U16 [R2+0x35000], R26 ;  /* 0x0350001a02007388 */ /* 0x0041e80000000400 */
[----:B0-----:R-:W2:Y:S04]  /*100f0*/  LDL.LU R26, [R1+0x2e8] ;  /* 0x0002e800011a7983 */ /* 0x001ea80000300800 */
[----:B------:R-:W2:Y:S04]  /*10100*/  LDL.LU R14, [R1+0x2d4] ;  /* 0x0002d400010e7983 */ /* 0x000ea80000300800 */
[----:B---3--:R-:W-:Y:S04]  /*10110*/  STS.U16 [R2+0x1b000], R22 ;  /* 0x01b0001602007388 */ /* 0x008fe80000000400 */
[----:B----4-:R-:W-:Y:S04]  /*10120*/  STS.U16 [R2+0x36000], R23 ;  /* 0x0360001702007388 */ /* 0x010fe80000000400 */
[----:B-----5:R0:W-:Y:S04]  /*10130*/  STS.U16 [R2+0x37000], R27 ;  /* 0x0370001b02007388 */ /* 0x0201e80000000400 */
[----:B0-----:R-:W3:Y:S04]  /*10140*/  LDL.LU R27, [R1+0x77c] ;  /* 0x00077c00011b7983 */ /* 0x001ee80000300800 */
[----:B------:R0:W-:Y:S04]  /*10150*/  STS.U16 [R2+0x7000], R24 ;  /* 0x0070001802007388 */ /* 0x0001e80000000400 */
[----:B------:R-:W-:Y:S04]  /*10160*/  STS.U16 [R2+0xe000], R25 ;  /* 0x00e0001902007388 */ /* 0x000fe80000000400 */
[----:B0-----:R-:W4:Y:S04]  /*10170*/  LDL.LU R24, [R1+0x794] ;  /* 0x0007940001187983 */ /* 0x001f280000300800 */
[----:B------:R-:W5:Y:S04]  /*10180*/  LDL.LU R15, [R1+0x4e0] ;  /* 0x0004e000010f7983 */ /* 0x000f680000300800 */
[----:B------:R-:W-:Y:S04]  /*10190*/  STS.U16 [R2+0x1c000], R5 ;  /* 0x01c0000502007388 */ /* 0x000fe80000000400 */
[----:B------:R-:W5:Y:S04]  /*101a0*/  LDL.LU R16, [R1+0x850] ;  /* 0x0008500001107983 */ /* 0x000f680000300800 */
[----:B------:R0:W-:Y:S04]  /*101b0*/  STS.U16 [R2+0x38000], R0 ;  /* 0x0380000002007388 */ /* 0x0001e80000000400 */
[----:B------:R-:W5:Y:S04]  /*101c0*/  LDL.LU R17, [R1+0x64c] ;  /* 0x00064c0001117983 */ /* 0x000f680000300800 */
[----:B------:R-:W-:Y:S04]  /*101d0*/  STS.U16 [R2+0x39000], R3 ;  /* 0x0390000302007388 */ /* 0x000fe80000000400 */
[----:B------:R-:W5:Y:S04]  /*101e0*/  LDL.LU R18, [R1+0x4f4] ;  /* 0x0004f40001127983 */ /* 0x000f680000300800 */
[----:B------:R-:W-:Y:S01]  /*101f0*/  STS.U16 [R2+0x1d000], R6 ;  /* 0x01d0000602007388 */ /* 0x000fe20000000400 */
[----:B0-----:R-:W-:-:S03]  /*10200*/  LOP3.LUT R0, R2, 0x10, RZ, 0x3c, !PT ;  /* 0x0000001002007812 */ /* 0x001fc600078e3cff */
        /* <DEDUP_REMOVED lines=10> */
[----:B------:R-:W-:Y:S04]  /*102b0*/  STS.U16 [R2+0x3d000], R12 ;  /* 0x03d0000c02007388 */ /* 0x000fe80000000400 */
[----:B------:R-:W5:Y:S04]  /*102c0*/  LDL.LU R25, [R1+0x2a0] ;  /* 0x0002a00001197983 */ /* 0x000f680000300800 */
[----:B------:R-:W-:Y:S04]  /*102d0*/  STS.U16 [R2+0x1f000], R13 ;  /* 0x01f0000d02007388 */ /* 0x000fe80000000400 */
[----:B--2---:R0:W-:Y:S04]  /*102e0*/  STS.U16 [R2+0x3e000], R26 ;  /* 0x03e0001a02007388 */ /* 0x0041e80000000400 */
[----:B------:R-:W-:Y:S04]  /*102f0*/  STS.U16 [R2+0x3f000], R14 ;  /* 0x03f0000e02007388 */ /* 0x000fe80000000400 */
[----:B0-----:R-:W2:Y:S04]  /*10300*/  LDL.LU R26, [R1+0x28c] ;  /* 0x00028c00011a7983 */ /* 0x001ea80000300800 */
[----:B------:R-:W-:Y:S04]  /*10310*/  STL [R1+0x18ac], R2 ;  /* 0x0018ac0201007387 */ /* 0x000fe80000100800 */
[----:B---3--:R0:W-:Y:S04]  /*10320*/  STS.U16 [R0+0x1200], R27 ;  /* 0x0012001b00007388 */ /* 0x0081e80000000400 */
[----:B0-----:R-:W3:Y:S04]  /*10330*/  LDL.LU R27, [R1+0x288] ;  /* 0x00028800011b7983 */ /* 0x001ee80000300800 */
[----:B----4-:R0:W-:Y:S04]  /*10340*/  STS.U16 [R0+0x2200], R24 ;  /* 0x0022001800007388 */ /* 0x0101e80000000400 */
[----:B-----5:R-:W-:Y:S04]  /*10350*/  STS.U16 [R0+0x3200], R15 ;  /* 0x0032000f00007388 */ /* 0x020fe80000000400 */
[----:B0-----:R-:W4:Y:S04]  /*10360*/  LDL.LU R24, [R1+0x274] ;  /* 0x0002740001187983 */ /* 0x001f280000300800 */
[----:B------:R-:W5:Y:S04]  /*10370*/  LDL.LU R2, [R1+0x270] ;  /* 0x0002700001027983 */ /* 0x000f680000300800 */
[----:B------:R-:W5:Y:S04]  /*10380*/  LDL.LU R28, [R1+0x25c] ;  /* 0x00025c00011c7983 */ /* 0x000f680000300800 */
[----:B------:R-:W5:Y:S04]  /*10390*/  LDL.LU R29, [R1+0x258] ;  /* 0x00025800011d7983 */ /* 0x000f680000300800 */
        /* <DEDUP_REMOVED lines=17> */
[----:B------:R0:W-:Y:S04]  /*104b0*/  STS.U16 [R0+0x24200], R25 ;  /* 0x0242001900007388 */ /* 0x0001e80000000400 */
[----:B------:R-:W5:Y:S04]  /*104c0*/  LDL.LU R12, [R1+0x220] ;  /* 0x00022000010c7983 */ /* 0x000f680000300800 */
[----:B0-----:R-:W5:Y:S04]  /*104d0*/  LDL.LU R25, [R1+0x214] ;  /* 0x0002140001197983 */ /* 0x001f680000300800 */
[----:B------:R-:W5:Y:S04]  /*104e0*/  LDL.LU R13, [R1+0x210] ;  /* 0x00021000010d7983 */ /* 0x000f680000300800 */
[----:B------:R-:W5:Y:S04]  /*104f0*/  LDL.LU R14, [R1+0x20c] ;  /* 0x00020c00010e7983 */ /* 0x000f680000300800 */
[----:B--2---:R0:W-:Y:S04]  /*10500*/  STS.U16 [R0+0x25200], R26 ;  /* 0x0252001a00007388 */ /* 0x0041e80000000400 */
[----:B0-----:R-:W2:Y:S04]  /*10510*/  LDL.LU R26, [R1+0x208] ;  /* 0x00020800011a7983 */ /* 0x001ea80000300800 */
[----:B---3--:R0:W-:Y:S04]  /*10520*/  STS.U16 [R0+0x26200], R27 ;  /* 0x0262001b00007388 */ /* 0x0081e80000000400 */
[----:B0-----:R-:W3:Y:S04]  /*10530*/  LDL.LU R27, [R1+0x1fc] ;  /* 0x0001fc00011b7983 */ /* 0x001ee80000300800 */
[----:B----4-:R0:W-:Y:S04]  /*10540*/  STS.U16 [R0+0x27200], R24 ;  /* 0x0272001800007388 */ /* 0x0101e80000000400 */
[----:B-----5:R-:W-:Y:S04]  /*10550*/  STS.U16 [R0+0x28200], R2 ;  /* 0x0282000200007388 */ /* 0x020fe80000000400 */
[----:B------:R-:W-:Y:S04]  /*10560*/  STS.U16 [R0+0x29200], R28 ;  /* 0x0292001c00007388 */ /* 0x000fe80000000400 */
[----:B------:R-:W-:Y:S04]  /*10570*/  STS.U16 [R0+0x2a200], R29 ;  /* 0x02a2001d00007388 */ /* 0x000fe80000000400 */
[----:B------:R-:W-:Y:S04]  /*10580*/  STS.U16 [R0+0x2b200], R4 ;  /* 0x02b2000400007388 */ /* 0x000fe80000000400 */
[----:B------:R-:W4:Y:S04]  /*10590*/  LDL.LU R15, [R1+0x1f8] ;  /* 0x0001f800010f7983 */ /* 0x000f280000300800 */
[----:B------:R-:W-:Y:S04]  /*105a0*/  STS.U16 [R0+0x2c200], R5 ;  /* 0x02c2000500007388 */ /* 0x000fe80000000400 */
[----:B------:R-:W5:Y:S04]  /*105b0*/  LDL.LU R16, [R1+0x1f4] ;  /* 0x0001f40001107983 */ /* 0x000f680000300800 */
[----:B------:R-:W-:Y:S04]  /*105c0*/  STS.U16 [R0+0x2d200], R3 ;  /* 0x02d2000300007388 */ /* 0x000fe80000000400 */
[----:B------:R-:W4:Y:S04]  /*105d0*/  LDL.LU R17, [R1+0x1f0] ;  /* 0x0001f00001117983 */ /* 0x000f280000300800 */
[----:B------:R-:W-:Y:S04]  /*105e0*/  STS.U16 [R0+0x2e200], R6 ;  /* 0x02e2000600007388 */ /* 0x000fe80000000400 */
[----:B------:R-:W4:Y:S04]  /*105f0*/  LDL.LU R18, [R1+0x1e4] ;  /* 0x0001e40001127983 */ /* 0x000f280000300800 */
[----:B------:R-:W-:Y:S04]  /*10600*/  STS.U16 [R0+0x2f200], R7 ;  /* 0x02f2000700007388 */ /* 0x000fe80000000400 */
[----:B------:R-:W4:Y:S04]  /*10610*/  LDL.LU R19, [R1+0x1e0] ;  /* 0x0001e00001137983 */ /* 0x000f280000300800 */
[----:B------:R-:W-:Y:S04]  /*10620*/  STS.U16 [R0+0x30200], R8 ;  /* 0x0302000800007388 */ /* 0x000fe80000000400 */
[----:B------:R-:W4:Y:S04]  /*10630*/  LDL.LU R20, [R1+0x1dc] ;  /* 0x0001dc0001147983 */ /* 0x000f280000300800 */
[----:B------:R-:W-:Y:S04]  /*10640*/  STS.U16 [R0+0x31200], R9 ;  /* 0x0312000900007388 */ /* 0x000fe80000000400 */
[----:B------:R-:W5:Y:S04]  /*10650*/  LDL.LU R21, [R1+0x1d8] ;  /* 0x0001d80001157983 */ /* 0x000f680000300800 */
[----:B------:R-:W-:Y:S04]  /*10660*/  STS.U16 [R0+0x32200], R10 ;  /* 0x0322000a00007388 */ /* 0x000fe80000000400 */
[----:B------:R-:W5:Y:S04]  /*10670*/  LDL.LU R22, [R1+0x1cc] ;  /* 0x0001cc0001167983 */ /* 0x000f680000300800 */
[----:B------:R-:W-:Y:S04]  /*10680*/  STS.U16 [R0+0x33200], R11 ;  /* 0x0332000b00007388 */ /* 0x000fe80000000400 */
[----:B------:R-:W5:Y:S04]  /*10690*/  LDL.LU R23, [R1+0x1c8] ;  /* 0x0001c80001177983 */ /* 0x000f680000300800 */
[----:B------:R-:W-:Y:S04]  /*106a0*/  STS.U16 [R0+0x34200], R12 ;  /* 0x0342000c00007388 */ /* 0x000fe80000000400 */
[----:B0-----:R-:W5:Y:S04]  /*106b0*/  LDL.LU R24, [R1+0x1c4] ;  /* 0x0001c40001187983 */ /* 0x001f680000300800 */
[----:B------:R0:W-:Y:S04]  /*106c0*/  STS.U16 [R0+0x35200], R25 ;  /* 0x0352001900007388 */ /* 0x0001e80000000400 */
[----:B------:R-:W-:Y:S04]  /*106d0*/  STS.U16 [R0+0x36200], R13 ;  /* 0x0362000d00007388 */ /* 0x000fe80000000400 */
[----:B------:R-:W-:Y:S04]  /*106e0*/  STS.U16 [R0+0x37200], R14 ;  /* 0x0372000e00007388 */ /* 0x000fe80000000400 */
[----:B0-----:R-:W5:Y:S04]  /*106f0*/  LDL.LU R25, [R1+0x1c0] ;  /* 0x0001c00001197983 */ /* 0x001f680000300800 */
[----:B--2---:R0:W-:Y:S04]  /*10700*/  STS.U16 [R0+0x38200], R26 ;  /* 0x0382001a00007388 */ /* 0x0041e80000000400 */
[----:B0-----:R-:W2:Y:S04]  /*10710*/  LDL.LU R26, [R1+0x1b4] ;  /* 0x0001b400011a7983 */ /* 0x001ea80000300800 */
[----:B---3--:R0:W-:Y:S04]  /*10720*/  STS.U16 [R0+0x39200], R27 ;  /* 0x0392001b00007388 */ /* 0x0081e80000000400 */
[----:B0-----:R-:W3:Y:S04]  /*10730*/  LDL.LU R27, [R1+0x1b0] ;  /* 0x0001b000011b7983 */ /* 0x001ee80000300800 */
[----:B------:R-:W3:Y:S04]  /*10740*/  LDL.LU R2, [R1+0x1ac] ;  /* 0x0001ac0001027983 */ /* 0x000ee80000300800 */
        /* <DEDUP_REMOVED lines=13> */
[----:B----4-:R0:W-:Y:S04]  /*10820*/  STS.U16 [R0+0x3a200], R15 ;  /* 0x03a2000f00007388 */ /* 0x0101e80000000400 */
[----:B------:R-:W4:Y:S04]  /*10830*/  LDL.LU R14, [R1+0x154] ;  /* 0x00015400010e7983 */ /* 0x000f280000300800 */
[----:B-----5:R1:W-:Y:S04]  /*10840*/  STS.U16 [R0+0x3b200], R16 ;  /* 0x03b2001000007388 */ /* 0x0203e80000000400 */
[----:B0-----:R-:W5:Y:S04]  /*10850*/  LDL.LU R15, [R1+0x150] ;  /* 0x00015000010f7983 */ /* 0x001f680000300800 */
[----:B------:R0:W-:Y:S04]  /*10860*/  STS.U16 [R0+0x3c200], R17 ;  /* 0x03c2001100007388 */ /* 0x0001e80000000400 */
[----:B-1----:R-:W4:Y:S04]  /*10870*/  LDL.LU R16, [R1+0x14c] ;  /* 0x00014c0001107983 */ /* 0x002f280000300800 */
[----:B------:R1:W-:Y:S04]  /*10880*/  STS.U16 [R0+0x3d200], R18 ;  /* 0x03d2001200007388 */ /* 0x0003e80000000400 */
[----:B0-----:R-:W4:Y:S04]  /*10890*/  LDL.LU R17, [R1+0x148] ;  /* 0x0001480001117983 */ /* 0x001f280000300800 */
        /* <DEDUP_REMOVED lines=14> */
[----:B0-----:R-:W4:Y:S04]  /*10980*/  LDL.LU R25, [R1+0x814] ;  /* 0x0008140001197983 */ /* 0x001f280000300800 */
[----:B--2---:R0:W-:Y:S04]  /*10990*/  STS.U16 [R0+0xd200], R26 ;  /* 0x00d2001a00007388 */ /* 0x0041e80000000400 */
[----:B0-----:R-:W2:Y:S04]  /*109a0*/  LDL.LU R26, [R1+0x680] ;  /* 0x00068000011a7983 */ /* 0x001ea80000300800 */
[----:B---3--:R0:W-:Y:S04]  /*109b0*/  STS.U16 [R0+0xe200], R27 ;  /* 0x00e2001b00007388 */ /* 0x0081e80000000400 */
[----:B------:R1:W-:Y:S04]  /*109c0*/  STS.U16 [R0+0xf200], R2 ;  /* 0x00f2000200007388 */ /* 0x0003e80000000400 */
[----:B0-----:R-:W3:Y:S04]  /*109d0*/  LDL.LU R27, [R1+0x648] ;  /* 0x00064800011b7983 */ /* 0x001ee80000300800 */
[----:B-1----:R-:W2:Y:S04]  /*109e0*/  LDL.LU R2, [R1+0x18ac] ;  /* 0x0018ac0001027983 */ /* 0x002ea80000300800 */
[----:B------:R-:W-:Y:S04]  /*109f0*/  STS.U16 [R0+0x10200], R28 ;  /* 0x0102001c00007388 */ /* 0x000fe80000000400 */
[----:B------:R-:W-:Y:S04]  /*10a00*/  STS.U16 [R0+0x11200], R29 ;  /* 0x0112001d00007388 */ /* 0x000fe80000000400 */
[----:B------:R2:W-:Y:S02]  /*10a10*/  STS.U16 [R0+0x12200], R4 ;  /* 0x0122000400007388 */ /* 0x0005e40000000400 */
[----:B--2---:R-:W-:-:S02]  /*10a20*/  LOP3.LUT R4, R2, 0x20, RZ, 0x3c, !PT ;  /* 0x0000002002047812 */ /* 0x004fc400078e3cff */
[----:B------:R0:W-:Y:S04]  /*10a30*/  STL [R1+0x189c], R2 ;  /* 0x00189c0201007387 */ /* 0x0001e80000100800 */
[----:B0-----:R-:W2:Y:S04]  /*10a40*/  LDL.LU R2, [R1+0x440] ;  /* 0x0004400001027983 */ /* 0x001ea80000300800 */
[----:B--2---:R0:W-:Y:S04]  /*10a50*/  STL [R1+0x18a0], R2 ;  /* 0x0018a00201007387 */ /* 0x0041e80000100800 */
[----:B0-----:R-:W2:Y:S04]  /*10a60*/  LDL.LU R2, [R1+0x490] ;  /* 0x0004900001027983 */ /* 0x001ea80000300800 */
[----:B--2---:R0:W-:Y:S04]  /*10a70*/  STL [R1+0x18a4], R2 ;  /* 0x0018a40201007387 */ /* 0x0041e80000100800 */
[----:B0-----:R-:W2:Y:S04]  /*10a80*/  LDL.LU R2, [R1+0x4f0] ;  /* 0x0004f00001027983 */ /* 0x001ea80000300800 */
        /* <DEDUP_REMOVED lines=8> */
[----:B------:R-:W2:Y:S04]  /*10b10*/  LDL.LU R6, [R1+0x13c] ;  /* 0x00013c0001067983 */ /* 0x000ea80000300800 */
[----:B------:R-:W2:Y:S04]  /*10b20*/  LDL.LU R7, [R1+0x138] ;  /* 0x0001380001077983 */ /* 0x000ea80000300800 */
[----:B------:R0:W-:Y:S04]  /*10b30*/  STS.U16 [R0+0x18200], R9 ;  /* 0x0182000900007388 */ /* 0x0001e80000000400 */
[----:B------:R-:W2:Y:S04]  /*10b40*/  LDL.LU R8, [R1+0x134] ;  /* 0x0001340001087983 */ /* 0x000ea80000300800 */
[----:B------:R1:W-:Y:S04]  /*10b50*/  STS.U16 [R0+0x19200], R10 ;  /* 0x0192000a00007388 */ /* 0x0003e80000000400 */
[----:B0-----:R-:W2:Y:S04]  /*10b60*/  LDL.LU R9, [R1+0x130] ;  /* 0x0001300001097983 */ /* 0x001ea80000300800 */
[----:B------:R0:W-:Y:S04]  /*10b70*/  STS.U16 [R0+0x1a200], R11 ;  /* 0x01a2000b00007388 */ /* 0x0001e80000000400 */
[----:B-1----:R-:W2:Y:S04]  /*10b80*/  LDL.LU R10, [R1+0x124] ;  /* 0x00012400010a7983 */ /* 0x002ea80000300800 */
[----:B------:R1:W-:Y:S04]  /*10b90*/  STS.U16 [R0+0x1b200], R12 ;  /* 0x01b2000c00007388 */ /* 0x0003e80000000400 */
[----:B0-----:R-:W2:Y:S04]  /*10ba0*/  LDL.LU R11, [R1+0x120] ;  /* 0x00012000010b7983 */ /* 0x001ea80000300800 */
[----:B------:R0:W-:Y:S04]  /*10bb0*/  STS.U16 [R0+0x1c200], R13 ;  /* 0x01c2000d00007388 */ /* 0x0001e80000000400 */
[----:B-1----:R-:W2:Y:S04]  /*10bc0*/  LDL.LU R12, [R1+0x11c] ;  /* 0x00011c00010c7983 */ /* 0x002ea80000300800 */
[----:B----4-:R1:W-:Y:S04]  /*10bd0*/  STS.U16 [R0+0x1d200], R14 ;  /* 0x01d2000e00007388 */ /* 0x0103e80000000400 */
[----:B0-----:R-:W4:Y:S04]  /*10be0*/  LDL.LU R13, [R1+0x118] ;  /* 0x00011800010d7983 */ /* 0x001f280000300800 */
[----:B-----5:R0:W-:Y:S04]  /*10bf0*/  STS.U16 [R0+0x1e200], R15 ;  /* 0x01e2000f00007388 */ /* 0x0201e80000000400 */
[----:B-1----:R-:W5:Y:S04]  /*10c00*/  LDL.LU R14, [R1+0x10c] ;  /* 0x00010c00010e7983 */ /* 0x002f680000300800 */
        /* <DEDUP_REMOVED lines=22> */
[----:B---3--:R0:W-:Y:S04]  /*10d70*/  STS.U16 [R4+0xa400], R27 ;  /* 0x00a4001b04007388 */ /* 0x0081e80000000400 */
[----:B-1----:R-:W2:Y:S04]  /*10d80*/  LDL.LU R26, [R1+0xc4] ;  /* 0x0000c400011a7983 */ /* 0x002ea80000300800 */
[----:B0-----:R-:W2:Y:S04]  /*10d90*/  LDL.LU R27, [R1+0xc0] ;  /* 0x0000c000011b7983 */ /* 0x001ea80000300800 */
[----:B------:R-:W2:Y:S04]  /*10da0*/  LDL.LU R28, [R1+0xbc] ;  /* 0x0000bc00011c7983 */ /* 0x000ea80000300800 */
[----:B------:R-:W2:Y:S04]  /*10db0*/  LDL.LU R29, [R1+0xb8] ;  /* 0x0000b800011d7983 */ /* 0x000ea80000300800 */
[----:B------:R-:W2:Y:S04]  /*10dc0*/  LDL.LU R5, [R1+0xac] ;  /* 0x0000ac0001057983 */ /* 0x000ea80000300800 */
[----:B------:R-:W2:Y:S04]  /*10dd0*/  LDL.LU R0, [R1+0xa8] ;  /* 0x0000a80001007983 */ /* 0x000ea80000300800 */
[----:B--2---:R0:W-:Y:S04]  /*10de0*/  STS.U16 [R4+0xb400], R2 ;  /* 0x00b4000204007388 */ /* 0x0041e80000000400 */
[----:B0-----:R-:W2:Y:S04]  /*10df0*/  LDL.LU R2, [R1+0x18a8] ;  /* 0x0018a80001027983 */ /* 0x001ea80000300800 */
[----:B--2---:R0:W-:Y:S04]  /*10e00*/  STS.U16 [R4+0xc400], R2 ;  /* 0x00c4000204007388 */ /* 0x0041e80000000400 */
[----:B0-----:R-:W2:Y:S04]  /*10e10*/  LDL.LU R2, [R1+0x18a4] ;  /* 0x0018a40001027983 */ /* 0x001ea80000300800 */
[----:B--2---:R0:W-:Y:S04]  /*10e20*/  STS.U16 [R4+0xd400], R2 ;  /* 0x00d4000204007388 */ /* 0x0041e80000000400 */
[----:B0-----:R-:W2:Y:S04]  /*10e30*/  LDL.LU R2, [R1+0x18a0] ;  /* 0x0018a00001027983 */ /* 0x001ea80000300800 */
[----:B--2---:R0:W-:Y:S04]  /*10e40*/  STS.U16 [R4+0xe400], R2 ;  /* 0x00e4000204007388 */ /* 0x0041e80000000400 */
[----:B------:R1:W-:Y:S04]  /*10e50*/  STS.U16 [R4+0xf400], R3 ;  /* 0x00f4000304007388 */ /* 0x0003e80000000400 */
[----:B------:R2:W-:Y:S04]  /*10e60*/  STS.U16 [R4+0x400], R6 ;  /* 0x0004000604007388 */ /* 0x0005e80000000400 */
[----:B------:R1:W-:Y:S04]  /*10e70*/  STS.U16 [R4+0x20400], R7 ;  /* 0x0204000704007388 */ /* 0x0003e80000000400 */
[----:B0-----:R-:W3:Y:S04]  /*10e80*/  LDL.LU R2, [R1+0x189c] ;  /* 0x00189c0001027983 */ /* 0x001ee80000300800 */
[----:B------:R0:W-:Y:S04]  /*10e90*/  STS.U16 [R4+0x21400], R8 ;  /* 0x0214000804007388 */ /* 0x0001e80000000400 */
[----:B-1----:R-:W3:Y:S04]  /*10ea0*/  LDL.LU R3, [R1+0x1898] ;  /* 0x0018980001037983 */ /* 0x002ee80000300800 */
[----:B------:R1:W-:Y:S04]  /*10eb0*/  STS.U16 [R4+0x22400], R9 ;  /* 0x0224000904007388 */ /* 0x0003e80000000400 */
[----:B--2---:R-:W2:Y:S04]  /*10ec0*/  LDL.LU R6, [R1+0x1894] ;  /* 0x0018940001067983 */ /* 0x004ea80000300800 */
[----:B------:R0:W-:Y:S04]  /*10ed0*/  STS.U16 [R4+0x23400], R10 ;  /* 0x0234000a04007388 */ /* 0x0001e80000000400 */
[----:B------:R-:W2:Y:S04]  /*10ee0*/  LDL.LU R7, [R1+0x1890] ;  /* 0x0018900001077983 */ /* 0x000ea80000300800 */
[----:B------:R1:W-:Y:S04]  /*10ef0*/  STS.U16 [R4+0x24400], R11 ;  /* 0x0244000b04007388 */ /* 0x0003e80000000400 */
[----:B0-----:R-:W2:Y:S04]  /*10f00*/  LDL.LU R8, [R1+0x188c] ;  /* 0x00188c0001087983 */ /* 0x001ea80000300800 */
[----:B------:R0:W-:Y:S04]  /*10f10*/  STS.U16 [R4+0x25400], R12 ;  /* 0x0254000c04007388 */ /* 0x0001e80000000400 */
[----:B-1----:R-:W2:Y:S04]  /*10f20*/  LDL.LU R9, [R1+0x1888] ;  /* 0x0018880001097983 */ /* 0x002ea80000300800 */
[----:B----4-:R1:W-:Y:S04]  /*10f30*/  STS.U16 [R4+0x26400], R13 ;  /* 0x0264000d04007388 */ /* 0x0103e80000000400 */
[----:B------:R-:W4:Y:S04]  /*10f40*/  LDL.LU R10, [R1+0x1884] ;  /* 0x00188400010a7983 */ /* 0x000f280000300800 */
[----:B-----5:R5:W-:Y:S04]  /*10f50*/  STS.U16 [R4+0x27400], R14 ;  /* 0x0274000e04007388 */ /* 0x020be80000000400 */
[----:B------:R-:W2:Y:S04]  /*10f60*/  LDL.LU R11, [R1+0x1880] ;  /* 0x00188000010b7983 */ /* 0x000ea80000300800 */
[----:B------:R1:W-:Y:S04]  /*10f70*/  STS.U16 [R4+0x28400], R15 ;  /* 0x0284000f04007388 */ /* 0x0003e80000000400 */
[----:B0-----:R-:W2:Y:S04]  /*10f80*/  LDL.LU R12, [R1+0x187c] ;  /* 0x00187c00010c7983 */ /* 0x001ea80000300800 */
[----:B------:R0:W-:Y:S04]  /*10f90*/  STS.U16 [R4+0x29400], R16 ;  /* 0x0294001004007388 */ /* 0x0001e80000000400 */
[----:B-1----:R-:W2:Y:S04]  /*10fa0*/  LDL.LU R13, [R1+0x1878] ;  /* 0x00187800010d7983 */ /* 0x002ea80000300800 */
[----:B------:R1:W-:Y:S04]  /*10fb0*/  STS.U16 [R4+0x2a400], R17 ;  /* 0x02a4001104007388 */ /* 0x0003e80000000400 */
[----:B-----5:R-:W5:Y:S04]  /*10fc0*/  LDL.LU R14, [R1+0x1874] ;  /* 0x00187400010e7983 */ /* 0x020f680000300800 */
[----:B------:R0:W-:Y:S04]  /*10fd0*/  STS.U16 [R4+0x2b400], R18 ;  /* 0x02b4001204007388 */ /* 0x0001e80000000400 */
[----:B------:R-:W2:Y:S04]  /*10fe0*/  LDL.LU R15, [R1+0x1870] ;  /* 0x00187000010f7983 */ /* 0x000ea80000300800 */
[----:B------:R1:W-:Y:S04]  /*10ff0*/  STS.U16 [R4+0x2c400], R19 ;  /* 0x02c4001304007388 */ /* 0x0003e80000000400 */
[----:B0-----:R-:W2:Y:S04]  /*11000*/  LDL.LU R16, [R1+0x186c] ;  /* 0x00186c0001107983 */ /* 0x001ea80000300800 */
[----:B------:R0:W-:Y:S04]  /*11010*/  STS.U16 [R4+0x2d400], R20 ;  /* 0x02d4001404007388 */ /* 0x0001e80000000400 */
[----:B-1----:R-:W2:Y:S04]  /*11020*/  LDL.LU R17, [R1+0x1868] ;  /* 0x0018680001117983 */ /* 0x002ea80000300800 */
[----:B------:R1:W-:Y:S04]  /*11030*/  STS.U16 [R4+0x2e400], R21 ;  /* 0x02e4001504007388 */ /* 0x0003e80000000400 */
[----:B------:R-:W2:Y:S04]  /*11040*/  LDL.LU R18, [R1+0x1864] ;  /* 0x0018640001127983 */ /* 0x000ea80000300800 */
[----:B------:R1:W-:Y:S04]  /*11050*/  STS.U16 [R4+0x2f400], R22 ;  /* 0x02f4001604007388 */ /* 0x0003e80000000400 */
[----:B------:R-:W2:Y:S01]  /*11060*/  LDL.LU R19, [R1+0x1860] ;  /* 0x0018600001137983 */ /* 0x000ea20000300800 */
[----:B------:R1:W-:Y:S03]  /*11070*/  STS.U16 [R4+0x30400], R23 ;  /* 0x0304001704007388 */ /* 0x0003e60000000400 */
[----:B0-----:R-:W2:Y:S01]  /*11080*/  LDL.LU R20, [R1+0x185c] ;  /* 0x00185c0001147983 */ /* 0x001ea20000300800 */
[----:B------:R0:W-:Y:S03]  /*11090*/  STS.U16 [R4+0x31400], R24 ;  /* 0x0314001804007388 */ /* 0x0001e60000000400 */
[----:B-1----:R-:W2:Y:S04]  /*110a0*/  LDL.LU R21, [R1+0x1858] ;  /* 0x0018580001157983 */ /* 0x002ea80000300800 */
[----:B------:R1:W-:Y:S01]  /*110b0*/  STS.U16 [R4+0x32400], R25 ;  /* 0x0324001904007388 */ /* 0x0003e20000000400 */
[----:B------:R1:W-:Y:S02]  /*110c0*/  STS.U16 [R4+0x33400], R26 ;  /* 0x0334001a04007388 */ /* 0x0003e40000000400 */
[----:B------:R1:W-:Y:S01]  /*110d0*/  STS.U16 [R4+0x34400], R27 ;  /* 0x0344001b04007388 */ /* 0x0003e20000000400 */
[----:B------:R-:W2:Y:S01]  /*110e0*/  LDL.LU R22, [R1+0x1854] ;  /* 0x0018540001167983 */ /* 0x000ea20000300800 */
[----:B------:R-:W2:Y:S02]  /*110f0*/  LDL.LU R23, [R1+0x1850] ;  /* 0x0018500001177983 */ /* 0x000ea40000300800 */
[----:B------:R-:W-:Y:S02]  /*11100*/  STS.U16 [R4+0x35400], R28 ;  /* 0x0354001c04007388 */ /* 0x000fe40000000400 */
[----:B------:R-:W-:Y:S01]  /*11110*/  STS.U16 [R4+0x36400], R29 ;  /* 0x0364001d04007388 */ /* 0x000fe20000000400 */
[----:B0-----:R-:W2:Y:S01]  /*11120*/  LDL.LU R24, [R1+0x184c] ;  /* 0x00184c0001187983 */ /* 0x001ea20000300800 */
[----:B-1----:R-:W2:Y:S02]  /*11130*/  LDL.LU R25, [R1+0x1848] ;  /* 0x0018480001197983 */ /* 0x002ea40000300800 */
[----:B------:R-:W2:Y:S01]  /*11140*/  LDL.LU R26, [R1+0x1844] ;  /* 0x00184400011a7983 */ /* 0x000ea20000300800 */
[----:B------:R-:W-:Y:S04]  /*11150*/  STS.U16 [R4+0x37400], R5 ;  /* 0x0374000504007388 */ /* 0x000fe80000000400 */
[----:B------:R-:W2:Y:S01]  /*11160*/  LDL.LU R27, [R1+0x1840] ;  /* 0x00184000011b7983 */ /* 0x000ea20000300800 */
[----:B------:R0:W-:Y:S03]  /*11170*/  STS.U16 [R4+0x38400], R0 ;  /* 0x0384000004007388 */ /* 0x0001e60000000400 */
[----:B0-----:R-:W2:Y:S04]  /*11180*/  LDL.LU R0, [R1+0x624] ;  /* 0x0006240001007983 */ /* 0x001ea80000300800 */
[----:B--2---:R0:W-:Y:S04]  /*11190*/  STL [R1+0x1838], R0 ;  /* 0x0018380001007387 */ /* 0x0041e80000100800 */
[----:B0-----:R-:W2:Y:S04]  /*111a0*/  LDL.LU R0, [R1+0x524] ;  /* 0x0005240001007983 */ /* 0x001ea80000300800 */
[----:B--2---:R3:W-:Y:S02]  /*111b0*/  STL [R1+0x183c], R0 ;  /* 0x00183c0001007387 */ /* 0x0047e40000100800 */
[----:B---3--:R-:W-:-:S02]  /*111c0*/  LOP3.LUT R0, R2, 0x20, RZ, 0x3c, !PT ;  /* 0x0000002002007812 */ /* 0x008fc400078e3cff */
[----:B------:R-:W2:Y:S04]  /*111d0*/  LDL.LU R2, [R1+0x678] ;  /* 0x0006780001027983 */ /* 0x000ea80000300800 */
[----:B------:R-:W-:Y:S01]  /*111e0*/  STS.U16 [R0+0x39400], R27 ;  /* 0x0394001b00007388 */ /* 0x000fe20000000400 */
[----:B------:R-:W-:Y:S02]  /*111f0*/  STS.U16 [R0+0x3a400], R26 ;  /* 0x03a4001a00007388 */ /* 0x000fe40000000400 */
[----:B------:R-:W-:Y:S02]  /*11200*/  STS.U16 [R0+0x3b400], R25 ;  /* 0x03b4001900007388 */ /* 0x000fe40000000400 */
[----:B------:R0:W-:Y:S01]  /*11210*/  STS.U16 [R0+0x3c400], R24 ;  /* 0x03c4001800007388 */ /* 0x0001e20000000400 */
[----:B------:R-:W-:Y:S01]  /*11220*/  STS.U16 [R0+0x3d400], R23 ;  /* 0x03d4001700007388 */ /* 0x000fe20000000400 */
[----:B------:R1:W-:Y:S02]  /*11230*/  STS.U16 [R0+0x3e400], R22 ;  /* 0x03e4001600007388 */ /* 0x0003e40000000400 */
[----:B------:R-:W-:Y:S02]  /*11240*/  STS.U16 [R0+0x3f400], R21 ;  /* 0x03f4001500007388 */ /* 0x000fe40000000400 */
[----:B------:R3:W-:Y:S01]  /*11250*/  STS.U16 [R0+0x10400], R20 ;  /* 0x0104001400007388 */ /* 0x0007e20000000400 */
[----:B------:R-:W-:Y:S01]  /*11260*/  STS.U16 [R0+0x11400], R19 ;  /* 0x0114001300007388 */ /* 0x000fe20000000400 */
[----:B------:R4:W-:Y:S03]  /*11270*/  STS.U16 [R0+0x12400], R18 ;  /* 0x0124001200007388 */ /* 0x0009e60000000400 */
[----:B------:R-:W2:Y:S01]  /*11280*/  LDL.LU.64 R28, [R1+0xac8] ;  /* 0x000ac800011c7983 */ /* 0x000ea20000300a00 */
[----:B------:R-:W-:Y:S02]  /*11290*/  STS.U16 [R0+0x13400], R17 ;  /* 0x0134001100007388 */ /* 0x000fe40000000400 */
[----:B------:R-:W2:Y:S02]  /*112a0*/  LDL.LU.64 R4, [R1+0xac0] ;  /* 0x000ac00001047983 */ /* 0x000ea40000300a00 */
[----:B------:R4:W-:Y:S01]  /*112b0*/  STS.U16 [R0+0x14400], R16 ;  /* 0x0144001000007388 */ /* 0x0009e20000000400 */
[----:B0-----:R-:W2:Y:S04]  /*112c0*/  LDL.LU.64 R24, [R1+0xad0] ;  /* 0x000ad00001187983 */ /* 0x001ea80000300a00 */
[----:B------:R-:W-:Y:S01]  /*112d0*/  STS.U16 [R0+0x15400], R15 ;  /* 0x0154000f00007388 */ /* 0x000fe20000000400 */
[----:B-1----:R-:W2:Y:S02]  /*112e0*/  LDL.LU.64 R22, [R1+0xad8] ;  /* 0x000ad80001167983 */ /* 0x002ea40000300a00 */
[----:B-----5:R0:W-:Y:S02]  /*112f0*/  STS.U16 [R0+0x16400], R14 ;  /* 0x0164000e00007388 */ /* 0x0201e40000000400 */
[----:B---3--:R-:W3:Y:S01]  /*11300*/  LDL.LU.64 R20, [R1+0xae0] ;  /* 0x000ae00001147983 */ /* 0x008ee20000300a00 */
[----:B------:R-:W-:Y:S04]  /*11310*/  STS.U16 [R0+0x17400], R13 ;  /* 0x0174000d00007388 */ /* 0x000fe80000000400 */
[----:B----4-:R-:W4:Y:S01]  /*11320*/  LDL.LU.64 R18, [R1+0xae8] ;  /* 0x000ae80001127983 */ /* 0x010f220000300a00 */
[----:B------:R1:W-:Y:S02]  /*11330*/  STS.U16 [R0+0x18400], R12 ;  /* 0x0184000c00007388 */ /* 0x0003e40000000400 */
[----:B------:R-:W5:Y:S02]  /*11340*/  LDL.LU.64 R16, [R1+0xaf0] ;  /* 0x000af00001107983 */ /* 0x000f640000300a00 */
[----:B------:R-:W-:Y:S01]  /*11350*/  STS.U16 [R0+0x19400], R11 ;  /* 0x0194000b00007388 */ /* 0x000fe20000000400 */
[----:B------:R1:W-:Y:S04]  /*11360*/  STS.U16 [R0+0x1a400], R10 ;  /* 0x01a4000a00007388 */ /* 0x0003e80000000400 */
[----:B0-----:R-:W2:Y:S01]  /*11370*/  LDL.LU.64 R14, [R1+0xaf8] ;  /* 0x000af800010e7983 */ /* 0x001ea20000300a00 */
[----:B------:R-:W-:Y:S02]  /*11380*/  STS.U16 [R0+0x1b400], R9 ;  /* 0x01b4000900007388 */ /* 0x000fe40000000400 */
[----:B------:R0:W-:Y:S02]  /*11390*/  STS.U16 [R0+0x1c400], R8 ;  /* 0x01c4000800007388 */ /* 0x0001e40000000400 */
[----:B------:R0:W-:Y:S01]  /*113a0*/  STS.U16 [R0+0x1d400], R7 ;  /* 0x01d4000700007388 */ /* 0x0001e20000000400 */
[----:B-1----:R-:W2:Y:S01]  /*113b0*/  LDL.LU.64 R12, [R1+0xb00] ;  /* 0x000b0000010c7983 */ /* 0x002ea20000300a00 */
[----:B------:R-:W2:Y:S03]  /*113c0*/  LDL.LU.64 R10, [R1+0xb08] ;  /* 0x000b0800010a7983 */ /* 0x000ea60000300a00 */
[----:B------:R1:W-:Y:S01]  /*113d0*/  STS.U16 [R0+0x1e400], R6 ;  /* 0x01e4000600007388 */ /* 0x0003e20000000400 */
[----:B------:R1:W-:Y:S03]  /*113e0*/  STS.U16 [R0+0x1f400], R3 ;  /* 0x01f4000300007388 */ /* 0x0003e60000000400 */
[----:B0-----:R-:W2:Y:S01]  /*113f0*/  LDL.LU.64 R8, [R1+0xb10] ;  /* 0x000b100001087983 */ /* 0x001ea20000300a00 */
[----:B------:R-:W2:Y:S03]  /*11400*/  LDL.LU R7, [R1+0x4c0] ;  /* 0x0004c00001077983 */ /* 0x000ea60000300800 */
[----:B-1----:R-:W2:Y:S01]  /*11410*/  LDL.LU R6, [R1+0x62c] ;  /* 0x00062c0001067983 */ /* 0x002ea20000300800 */
[----:B------:R-:W2:Y:S03]  /*11420*/  LDL.LU R0, [R1+0x183c] ;  /* 0x00183c0001007983 */ /* 0x000ea60000300800 */
[----:B------:R-:W0:Y:S01]  /*11430*/  S2R R27, SR_TID.X ;  /* 0x00000000001b7919 */ /* 0x000e220000002100 */
[----:B------:R-:W3:Y:S01]  /*11440*/  LDL.LU R3, [R1+0x784] ;  /* 0x0007840001037983 */ /* 0x000ee20000300800 */
[----:B0-----:R-:W-:-:S05]  /*11450*/  LOP3.LUT R27, R27, 0xff, RZ, 0xc0, !PT ;  /* 0x000000ff1b1b7812 */ /* 0x001fca00078ec0ff */
[----:B------:R-:W-:-:S05]  /*11460*/  IMAD.SHL.U32 R27, R27, 0x2, RZ ;  /* 0x000000021b1b7824 */ /* 0x000fca00078e00ff */
[----:B------:R-:W-:-:S05]  /*11470*/  LOP3.LUT R26, R27, 0x30, RZ, 0x3c, !PT ;  /* 0x000000301b1a7812 */ /* 0x000fca00078e3cff */
[----:B--2---:R0:W-:Y:S04]  /*11480*/  STS.U16 [R26+0x600], R0 ;  /* 0x000600001a007388 */ /* 0x0041e80000000400 */
[----:B0-----:R-:W2:Y:S04]  /*11490*/  LDL.LU R0, [R1+0x1838] ;  /* 0x0018380001007983 */ /* 0x001ea80000300800 */
[----:B--2---:R0:W-:Y:S01]  /*114a0*/  STS.U16 [R26+0x1600], R0 ;  /* 0x001600001a007388 */ /* 0x0041e20000000400 */
[----:B------:R1:W-:Y:S03]  /*114b0*/  STS.U16 [R26+0x2600], R2 ;  /* 0x002600021a007388 */ /* 0x0003e60000000400 */
[----:B0-----:R-:W2:Y:S01]  /*114c0*/  LDL.LU R0, [R1+0x1834] ;  /* 0x0018340001007983 */ /* 0x001ea20000300800 */
[----:B-1----:R-:W2:Y:S02]  /*114d0*/  LDL.LU R2, [R1+0x1830] ;  /* 0x0018300001027983 */ /* 0x002ea40000300800 */
[----:B------:R0:W-:Y:S02]  /*114e0*/  STL [R1+0x1574], R27 ;  /* 0x0015741b01007387 */ /* 0x0001e40000100800 */
[----:B0-----:R0:W4:Y:S04]  /*114f0*/  LDG.E.U16 R27, [R10.64] ;  /* 0x000000060a1b7981 */ /* 0x001128000c1e1500 */
[----:B0-----:R-:W5:Y:S04]  /*11500*/  LDG.E.U16 R11, [R12.64] ;  /* 0x000000060c0b7981 */ /* 0x001f68000c1e1500 */
[----:B------:R-:W5:Y:S04]  /*11510*/  LDG.E.U16 R10, [R14.64] ;  /* 0x000000060e0a7981 */ /* 0x000f68000c1e1500 */
[----:B--2---:R0:W-:Y:S01]  /*11520*/  STS.U16 [R26+0x3600], R2 ;  /* 0x003600021a007388 */ /* 0x0041e20000000400 */
[----:B---3--:R-:W-:Y:S02]  /*11530*/  STS.U16 [R26+0x4600], R3 ;  /* 0x004600031a007388 */ /* 0x008fe40000000400 */
[----:B------:R-:W-:Y:S02]  /*11540*/  STS.U16 [R26+0x5600], R6 ;  /* 0x005600061a007388 */ /* 0x000fe40000000400 */
[----:B------:R-:W-:Y:S01]  /*11550*/  STS.U16 [R26+0x6600], R7 ;  /* 0x006600071a007388 */ /* 0x000fe20000000400 */
[----:B------:R1:W-:Y:S04]  /*11560*/  STS.U16 [R26+0x7600], R0 ;  /* 0x007600001a007388 */ /* 0x0003e80000000400 */
[----:B0-----:R-:W2:Y:S04]  /*11570*/  LDG.E.U16 R2, [R28.64] ;  /* 0x000000061c027981 */ /* 0x001ea8000c1e1500 */
[----:B----4-:R-:W-:Y:S04]  /*11580*/  STL [R1+0x304], R27 ;  /* 0x0003041b01007387 */ /* 0x010fe80000100800 */
[----:B-1----:R5:W3:Y:S04]  /*11590*/  LDG.E.U16 R26, [R8.64] ;  /* 0x00000006081a7981 */ /* 0x002ae8000c1e1500 */
[----:B------:R-:W4:Y:S04]  /*115a0*/  LDG.E.U16 R7, [R20.64] ;  /* 0x0000000614077981 */ /* 0x000f28000c1e1500 */
[----:B------:R-:W2:Y:S04]  /*115b0*/  LDG.E.U16 R6, [R22.64] ;  /* 0x0000000616067981 */ /* 0x000ea8000c1e1500 */
[----:B------:R-:W2:Y:S04]  /*115c0*/  LDG.E.U16 R3, [R24.64] ;  /* 0x0000000618037981 */ /* 0x000ea8000c1e1500 */
[----:B------:R-:W2:Y:S04]  /*115d0*/  LDG.E.U16 R0, [R4.64] ;  /* 0x0000000604007981 */ /* 0x000ea8000c1e1500 */
[----:B-----5:R-:W5:Y:S04]  /*115e0*/  LDG.E.U16 R9, [R16.64] ;  /* 0x0000000610097981 */ /* 0x020f68000c1e1500 */
[----:B------:R-:W2:Y:S04]  /*115f0*/  LDG.E.U16 R8, [R18.64] ;  /* 0x0000000612087981 */ /* 0x000ea8000c1e1500 */
[----:B---3--:R0:W-:Y:S04]  /*11600*/  STL [R1+0x308], R26 ;  /* 0x0003081a01007387 */ /* 0x0081e80000100800 */
        /* <DEDUP_REMOVED lines=21> */
[----:B---3--:R0:W-:Y:S01]  /*11760*/  STL.64 [R1+0x17f8], R26 ;  /* 0x0017f81a01007387 */ /* 0x0081e20000100a00 */
[----:B------:R-:W-:Y:S03]  /*11770*/  STL [R1+0x300], R11 ;  /* 0x0003000b01007387 */ /* 0x000fe60000100800 */
[----:B0-----:R-:W3:Y:S01]  /*11780*/  LDL.LU.64 R26, [R1+0xa78] ;  /* 0x000a7800011a7983 */ /* 0x001ee20000300a00 */
[----:B------:R-:W-:Y:S03]  /*11790*/  STL [R1+0x2fc], R10 ;  /* 0x0002fc0a01007387 */ /* 0x000fe60000100800 */
[----:B---3--:R0:W-:Y:S01]  /*117a0*/  STL.64 [R1+0x1800], R26 ;  /* 0x0018001a01007387 */ /* 0x0081e20000100a00 */
[----:B-----5:R-:W-:Y:S03]  /*117b0*/  STL [R1+0x2f8], R9 ;  /* 0x0002f80901007387 */ /* 0x020fe60000100800 */
[----:B0-----:R-:W3:Y:S01]  /*117c0*/  LDL.LU.64 R26, [R1+0xa80] ;  /* 0x000a8000011a7983 */ /* 0x001ee20000300a00 */
[----:B--2---:R-:W-:Y:S03]  /*117d0*/  STL [R1+0x2f4], R8 ;  /* 0x0002f40801007387 */ /* 0x004fe60000100800 */
[----:B---3--:R0:W-:Y:S01]  /*117e0*/  STL.64 [R1+0x1808], R26 ;  /* 0x0018081a01007387 */ /* 0x0081e20000100a00 */
[----:B----4-:R-:W-:Y:S03]  /*117f0*/  STL [R1+0x2f0], R7 ;  /* 0x0002f00701007387 */ /* 0x010fe60000100800 */
[----:B0-----:R-:W2:Y:S01]  /*11800*/  LDL.LU.64 R26, [R1+0xa90] ;  /* 0x000a9000011a7983 */ /* 0x001ea20000300a00 */
[----:B------:R-:W-:Y:S03]  /*11810*/  STL [R1+0x2ec], R6 ;  /* 0x0002ec0601007387 */ /* 0x000fe60000100800 */
[----:B--2---:R0:W-:Y:S01]  /*11820*/  STL.64 [R1+0x1810], R26 ;  /* 0x0018101a01007387 */ /* 0x0041e20000100a00 */
[----:B------:R-:W-:Y:S03]  /*11830*/  STL [R1+0x2e8], R3 ;  /* 0x0002e80301007387 */ /* 0x000fe60000100800 */
[----:B0-----:R-:W2:Y:S01]  /*11840*/  LDL.LU.64 R26, [R1+0xa98] ;  /* 0x000a9800011a7983 */ /* 0x001ea20000300a00 */
[----:B------:R-:W-:Y:S03]  /*11850*/  STL [R1+0x2e4], R2 ;  /* 0x0002e40201007387 */ /* 0x000fe60000100800 */
[----:B--2---:R0:W-:Y:S01]  /*11860*/  STL.64 [R1+0x1818], R26 ;  /* 0x0018181a01007387 */ /* 0x0041e20000100a00 */
[----:B------:R-:W-:Y:S03]  /*11870*/  STL [R1+0x2e0], R0 ;  /* 0x0002e00001007387 */ /* 0x000fe60000100800 */
[----:B0-----:R-:W2:Y:S04]  /*11880*/  LDL.LU.64 R26, [R1+0xaa8] ;  /* 0x000aa800011a7983 */ /* 0x001ea80000300a00 */
[----:B--2---:R0:W-:Y:S04]  /*11890*/  STL.64 [R1+0x1820], R26 ;  /* 0x0018201a01007387 */ /* 0x0041e80000100a00 */
[----:B0-----:R-:W2:Y:S04]  /*118a0*/  LDL.LU.64 R26, [R1+0xab0] ;  /* 0x000ab000011a7983 */ /* 0x001ea80000300a00 */
[----:B--2---:R0:W-:Y:S04]  /*118b0*/  STL.64 [R1+0x1828], R26 ;  /* 0x0018281a01007387 */ /* 0x0041e80000100a00 */
[----:B0-----:R-:W2:Y:S01]  /*118c0*/  LDL.LU.64 R26, [R1+0xab8] ;  /* 0x000ab800011a7983 */ /* 0x001ea20000300a00 */
[----:B------:R-:W3:Y:S02]  /*118d0*/  LDL.LU.64 R2, [R1+0xa18] ;  /* 0x000a180001027983 */ /* 0x000ee40000300a00 */
[----:B------:R-:W4:Y:S02]  /*118e0*/  LDL.LU.64 R6, [R1+0xa10] ;  /* 0x000a100001067983 */ /* 0x000f240000300a00 */
[----:B------:R-:W5:Y:S01]  /*118f0*/  LDL.LU.64 R8, [R1+0xa08] ;  /* 0x000a080001087983 */ /* 0x000f620000300a00 */
[----:B------:R-:W4:Y:S01]  /*11900*/  LDL.LU.64 R10, [R1+0xa00] ;  /* 0x000a0000010a7983 */ /* 0x000f220000300a00 */
[----:B------:R-:W4:Y:S02]  /*11910*/  LDL.LU.64 R12, [R1+0x9f8] ;  /* 0x0009f800010c7983 */ /* 0x000f240000300a00 */
[----:B------:R-:W4:Y:S02]  /*11920*/  LDL.LU.64 R14, [R1+0x9f0] ;  /* 0x0009f000010e7983 */ /* 0x000f240000300a00 */
[----:B------:R-:W4:Y:S01]  /*11930*/  LDL.LU.64 R16, [R1+0x9e8] ;  /* 0x0009e80001107983 */ /* 0x000f220000300a00 */
[----:B------:R-:W4:Y:S01]  /*11940*/  LDL.LU.64 R18, [R1+0x9e0] ;  /* 0x0009e00001127983 */ /* 0x000f220000300a00 */
[----:B------:R-:W4:Y:S02]  /*11950*/  LDL.LU.64 R20, [R1+0x9d8] ;  /* 0x0009d80001147983 */ /* 0x000f240000300a00 */
[----:B------:R-:W4:Y:S02]  /*11960*/  LDL.LU.64 R22, [R1+0x9d0] ;  /* 0x0009d00001167983 */ /* 0x000f240000300a00 */
[----:B------:R-:W4:Y:S01]  /*11970*/  LDL.LU.64 R24, [R1+0x9c8] ;  /* 0x0009c80001187983 */ /* 0x000f220000300a00 */
[----:B------:R-:W5:Y:S01]  /*11980*/  LDL.LU.64 R28, [R1+0x9c0] ;  /* 0x0009c000011c7983 */ /* 0x000f620000300a00 */
[----:B------:R-:W5:Y:S03]  /*11990*/  LDL.LU.64 R4, [R1+0x9b8] ;  /* 0x0009b80001047983 */ /* 0x000f660000300a00 */
[----:B--2---:R0:W2:Y:S04]  /*119a0*/  LDG.E.U16 R0, [R26.64] ;  /* 0x000000061a007981 */ /* 0x0040a8000c1e1500 */
[----:B---3--:R4:W3:Y:S04]  /*119b0*/  LDG.E.U16 R2, [R2.64] ;  /* 0x0000000602027981 */ /* 0x0088e8000c1e1500 */
[----:B0-----:R-:W3:Y:S04]  /*119c0*/  LDL.LU.64 R26, [R1+0x1828] ;  /* 0x00182800011a7983 */ /* 0x001ee80000300a00 */
[----:B----4-:R-:W4:Y:S04]  /*119d0*/  LDG.E.U16 R3, [R24.64] ;  /* 0x0000000618037981 */ /* 0x010f28000c1e1500 */
[----:B--2---:R3:W-:Y:S04]  /*119e0*/  STL [R1+0x2dc], R0 ;  /* 0x0002dc0001007387 */ /* 0x0047e80000100800 */
[----:B---3--:R0:W2:Y:S04]  /*119f0*/  LDG.E.U16 R0, [R26.64] ;  /* 0x000000061a007981 */ /* 0x0080a8000c1e1500 */
[----:B0-----:R-:W3:Y:S04]  /*11a00*/  LDL.LU.64 R26, [R1+0x1820] ;  /* 0x00182000011a7983 */ /* 0x001ee80000300a00 */
        /* <DEDUP_REMOVED lines=45> */
[----:B---3--:R5:W3:Y:S04]  /*11ce0*/  LDG.E.U16 R27, [R26.64] ;  /* 0x000000061a1b7981 */ /* 0x008ae8000c1e1500 */
[----:B--2---:R0:W-:Y:S04]  /*11cf0*/  STL [R1+0x29c], R0 ;  /* 0x00029c0001007387 */ /* 0x0041e80000100800 */
[----:B-----5:R1:W2:Y:S04]  /*11d00*/  LDG.E.U16 R26, [R8.64] ;  /* 0x00000006081a7981 */ /* 0x0202a8000c1e1500 */
[----:B0-----:R0:W5:Y:S04]  /*11d10*/  LDG.E.U16 R0, [R6.64] ;  /* 0x0000000606007981 */ /* 0x001168000c1e1500 */
[----:B-1----:R-:W2:Y:S04]  /*11d20*/  LDG.E.U16 R9, [R16.64] ;  /* 0x0000000610097981 */ /* 0x002ea8000c1e1500 */
[----:B------:R-:W2:Y:S04]  /*11d30*/  LDG.E.U16 R8, [R18.64] ;  /* 0x0000000612087981 */ /* 0x000ea8000c1e1500 */
[----:B0-----:R-:W2:Y:S04]  /*11d40*/  LDG.E.U16 R7, [R20.64] ;  /* 0x0000000614077981 */ /* 0x001ea8000c1e1500 */
[----:B------:R-:W2:Y:S04]  /*11d50*/  LDG.E.U16 R6, [R22.64] ;  /* 0x0000000616067981 */ /* 0x000ea8000c1e1500 */
[----:B---3--:R0:W-:Y:S04]  /*11d60*/  STL [R1+0x298], R27 ;  /* 0x0002981b01007387 */ /* 0x0081e80000100800 */
[----:B0-----:R0:W3:Y:S01]  /*11d70*/  LDG.E.U16 R27, [R10.64] ;  /* 0x000000060a1b7981 */ /* 0x0010e2000c1e1500 */
[----:B------:R1:W-:Y:S02]  /*11d80*/  STL [R1+0x294], R2 ;  /* 0x0002940201007387 */ /* 0x0003e40000100800 */
[----:B-----5:R5:W-:Y:S01]  /*11d90*/  STL [R1+0x290], R0 ;  /* 0x0002900001007387 */ /* 0x020be20000100800 */
[----:B0-----:R-:W4:Y:S04]  /*11da0*/  LDG.E.U16 R11, [R12.64] ;  /* 0x000000060c0b7981 */ /* 0x001f28000c1e1500 */
[----:B------:R-:W4:Y:S04]  /*11db0*/  LDG.E.U16 R10, [R14.64] ;  /* 0x000000060e0a7981 */ /* 0x000f28000c1e1500 */
[----:B-1----:R-:W4:Y:S04]  /*11dc0*/  LDG.E.U16 R2, [R28.64] ;  /* 0x000000061c027981 */ /* 0x002f28000c1e1500 */
[----:B-----5:R-:W5:Y:S04]  /*11dd0*/  LDG.E.U16 R0, [R4.64] ;  /* 0x0000000604007981 */ /* 0x020f68000c1e1500 */
[----:B---3--:R-:W-:Y:S01]  /*11de0*/  STL [R1+0x288], R27 ;  /* 0x0002881b01007387 */ /* 0x008fe20000100800 */
[----:B--2---:R0:W-:Y:S03]  /*11df0*/  STL [R1+0x28c], R26 ;  /* 0x00028c1a01007387 */ /* 0x0041e60000100800 */
        /* <DEDUP_REMOVED lines=21> */
[----:B--2---:R0:W-:Y:S01]  /*11f50*/  STL.64 [R1+0x1770], R26 ;  /* 0x0017701a01007387 */ /* 0x0041e20000100a00 */
        /* <DEDUP_REMOVED lines=16> */
[----:B-----5:R-:W-:Y:S03]  /*12060*/  STL [R1+0x264], R0 ;  /* 0x0002640001007387 */ /* 0x020fe60000100800 */
        /* <DEDUP_REMOVED lines=21> */
[----:B----4-:R0:W4:Y:S04]  /*121c0*/  LDG.E.U16 R3, [R24.64] ;  /* 0x0000000618037981 */ /* 0x010128000c1e1500 */
        /* <DEDUP_REMOVED lines=48> */
[----:B---3--:R5:W3:Y:S04]  /*124d0*/  LDG.E.U16 R27, [R26.64] ;  /* 0x000000061a1b7981 */ /* 0x008ae8000c1e1500 */
[----:B--2---:R1:W-:Y:S04]  /*124e0*/  STL [R1+0x220], R0 ;  /* 0x0002200001007387 */ /* 0x0043e80000100800 */
[----:B-----5:R2:W5:Y:S04]  /*124f0*/  LDG.E.U16 R26, [R8.64] ;  /* 0x00000006081a7981 */ /* 0x020568000c1e1500 */
[----:B-1----:R1:W4:Y:S04]  /*12500*/  LDG.E.U16 R0, [R6.64] ;  /* 0x0000000606007981 */ /* 0x002328000c1e1500 */
[----:B--2---:R2:W2:Y:S04]  /*12510*/  LDG.E.U16 R9, [R16.64] ;  /* 0x0000000610097981 */ /* 0x0044a8000c1e1500 */
[----:B------:R0:W2:Y:S04]  /*12520*/  LDG.E.U16 R8, [R18.64] ;  /* 0x0000000612087981 */ /* 0x0000a8000c1e1500 */
[----:B-1----:R1:W2:Y:S04]  /*12530*/  LDG.E.U16 R7, [R20.64] ;  /* 0x0000000614077981 */ /* 0x0022a8000c1e1500 */
[----:B------:R0:W2:Y:S04]  /*12540*/  LDG.E.U16 R6, [R22.64] ;  /* 0x0000000616067981 */ /* 0x0000a8000c1e1500 */
[----:B---3--:R3:W-:Y:S04]  /*12550*/  STL [R1+0x21c], R27 ;  /* 0x00021c1b01007387 */ /* 0x0087e80000100800 */
[----:B---3--:R3:W5:Y:S01]  /*12560*/  LDG.E.U16 R27, [R10.64] ;  /* 0x000000060a1b7981 */ /* 0x008762000c1e1500 */
[----:B------:R-:W-:Y:S02]  /*12570*/  STL [R1+0x218], R2 ;  /* 0x0002180201007387 */ /* 0x000fe40000100800 */
[----:B----4-:R4:W-:Y:S01]  /*12580*/  STL [R1+0x214], R0 ;  /* 0x0002140001007387 */ /* 0x0109e20000100800 */
[----:B---3--:R-:W3:Y:S04]  /*12590*/  LDG.E.U16 R11, [R12.64] ;  /* 0x000000060c0b7981 */ /* 0x008ee8000c1e1500 */
[----:B----4-:R4:W3:Y:S04]  /*125a0*/  LDG.E.U16 R0, [R4.64] ;  /* 0x0000000604007981 */ /* 0x0108e8000c1e1500 */
[----:B------:R0:W3:Y:S04]  /*125b0*/  LDG.E.U16 R10, [R14.64] ;  /* 0x000000060e0a7981 */ /* 0x0000e8000c1e1500 */
[----:B------:R-:W3:Y:S04]  /*125c0*/  LDG.E.U16 R2, [R28.64] ;  /* 0x000000061c027981 */ /* 0x000ee8000c1e1500 */
[----:B----4-:R-:W4:Y:S01]  /*125d0*/  LDL.LU.64 R4, [R1+0x8b8] ;  /* 0x0008b80001047983 */ /* 0x010f220000300a00 */
[----:B--2---:R-:W2:Y:S02]  /*125e0*/  LDL.LU.64 R16, [R1+0x8b0] ;  /* 0x0008b00001107983 */ /* 0x004ea40000300a00 */
[----:B0-----:R-:W2:Y:S02]  /*125f0*/  LDL.LU.64 R18, [R1+0x8a8] ;  /* 0x0008a80001127983 */ /* 0x001ea40000300a00 */
[----:B-1----:R-:W3:Y:S01]  /*12600*/  LDL.LU.64 R20, [R1+0x8a0] ;  /* 0x0008a00001147983 */ /* 0x002ee20000300a00 */
[----:B------:R-:W2:Y:S01]  /*12610*/  LDL.LU.64 R22, [R1+0x898] ;  /* 0x0008980001167983 */ /* 0x000ea20000300a00 */
[----:B------:R-:W3:Y:S03]  /*12620*/  LDL.LU.64 R24, [R1+0x890] ;  /* 0x0008900001187983 */ /* 0x000ee60000300a00 */
[----:B-----5:R-:W-:Y:S01]  /*12630*/  STL [R1+0x20c], R27 ;  /* 0x00020c1b01007387 */ /* 0x020fe20000100800 */
[----:B------:R0:W-:Y:S03]  /*12640*/  STL [R1+0x210], R26 ;  /* 0x0002101a01007387 */ /* 0x0001e60000100800 */
[----:B0-----:R-:W5:Y:S04]  /*12650*/  LDL.LU.64 R26, [R1+0xb78] ;  /* 0x000b7800011a7983 */ /* 0x001f680000300a00 */
[----:B----4-:R0:W4:Y:S04]  /*12660*/  LDG.E.U16 R15, [R4.64] ;  /* 0x00000006040f7981 */ /* 0x010128000c1e1500 */
[----:B--2---:R-:W2:Y:S04]  /*12670*/  LDG.E.U16 R19, [R18.64] ;  /* 0x0000000612137981 */ /* 0x004ea8000c1e1500 */
[----:B------:R-:W2:Y:S04]  /*12680*/  LDG.E.U16 R23, [R22.64] ;  /* 0x0000000616177981 */ /* 0x000ea8000c1e1500 */
[----:B-----5:R1:W-:Y:S04]  /*12690*/  STL.64 [R1+0x16c8], R26 ;  /* 0x0016c81a01007387 */ /* 0x0203e80000100a00 */
[----:B-1----:R-:W5:Y:S04]  /*126a0*/  LDL.LU.64 R26, [R1+0xb70] ;  /* 0x000b7000011a7983 */ /* 0x002f680000300a00 */
        /* <DEDUP_REMOVED lines=12> */
[----:B-----5:R1:W-:Y:S01]  /*12770*/  STL.64 [R1+0x1700], R26 ;  /* 0x0017001a01007387 */ /* 0x0203e20000100a00 */
[----:B---3--:R-:W-:Y:S03]  /*12780*/  STL [R1+0x208], R11 ;  /* 0x0002080b01007387 */ /* 0x008fe60000100800 */
[----:B-1----:R-:W3:Y:S01]  /*12790*/  LDL.LU.64 R26, [R1+0xb28] ;  /* 0x000b2800011a7983 */ /* 0x002ee20000300a00 */
[----:B------:R-:W-:Y:S03]  /*127a0*/  STL [R1+0x204], R10 ;  /* 0x0002040a01007387 */ /* 0x000fe60000100800 */
[----:B---3--:R1:W-:Y:S01]  /*127b0*/  STL.64 [R1+0x1708], R26 ;  /* 0x0017081a01007387 */ /* 0x0083e20000100a00 */
[----:B------:R-:W-:Y:S03]  /*127c0*/  STL [R1+0x200], R9 ;  /* 0x0002000901007387 */ /* 0x000fe60000100800 */
        /* <DEDUP_REMOVED lines=9> */
[----:B------:R1:W-:Y:S03]  /*12860*/  STL [R1+0x1ec], R2 ;  /* 0x0001ec0201007387 */ /* 0x0003e60000100800 */
[----:B-1----:R-:W5:Y:S01]  /*12870*/  LDL.LU.64 R2, [R1+0xb80] ;  /* 0x000b800001027983 */ /* 0x002f620000300a00 */
[----:B------:R1:W-:Y:S02]  /*12880*/  STL [R1+0x1e8], R0 ;  /* 0x0001e80001007387 */ /* 0x0003e40000100800 */
[----:B------:R-:W2:Y:S02]  /*12890*/  LDL.LU.64 R6, [R1+0xb88] ;  /* 0x000b880001067983 */ /* 0x000ea40000300a00 */
[----:B------:R-:W2:Y:S01]  /*128a0*/  LDL.LU.64 R8, [R1+0xb90] ;  /* 0x000b900001087983 */ /* 0x000ea20000300a00 */
[----:B------:R-:W3:Y:S01]  /*128b0*/  LDL.LU.64 R10, [R1+0xb98] ;  /* 0x000b9800010a7983 */ /* 0x000ee20000300a00 */
[----:B------:R-:W3:Y:S02]  /*128c0*/  LDL.LU.64 R12, [R1+0xba0] ;  /* 0x000ba000010c7983 */ /* 0x000ee40000300a00 */
[----:B------:R-:W3:Y:S02]  /*128d0*/  LDL.LU.64 R28, [R1+0xba8] ;  /* 0x000ba800011c7983 */ /* 0x000ee40000300a00 */
[----:B0-----:R-:W3:Y:S01]  /*128e0*/  LDL.LU.64 R4, [R1+0xbb0] ;  /* 0x000bb00001047983 */ /* 0x001ee20000300a00 */
[----:B-1----:R0:W5:Y:S04]  /*128f0*/  LDG.E.U16 R0, [R16.64] ;  /* 0x0000000610007981 */ /* 0x002168000c1e1500 */
[----:B----4-:R1:W-:Y:S04]  /*12900*/  STL [R1+0x1e4], R15 ;  /* 0x0001e40f01007387 */ /* 0x0103e80000100800 */
[----:B-1----:R-:W4:Y:S01]  /*12910*/  LDL.LU.64 R14, [R1+0xbb8] ;  /* 0x000bb800010e7983 */ /* 0x002f220000300a00 */
[----:B0-----:R-:W4:Y:S03]  /*12920*/  LDL.LU.64 R16, [R1+0xbc0] ;  /* 0x000bc00001107983 */ /* 0x001f260000300a00 */
[----:B--2---:R-:W2:Y:S04]  /*12930*/  LDG.E.U16 R8, [R8.64] ;  /* 0x0000000608087981 */ /* 0x004ea8000c1e1500 */
[----:B---3--:R-:W3:Y:S04]  /*12940*/  LDG.E.U16 R29, [R28.64] ;  /* 0x000000061c1d7981 */ /* 0x008ee8000c1e1500 */
[----:B------:R4:W2:Y:S04]  /*12950*/  LDG.E.U16 R5, [R4.64] ;  /* 0x0000000604057981 */ /* 0x0008a8000c1e1500 */
[----:B-----5:R0:W-:Y:S04]  /*12960*/  STL [R1+0x1e0], R0 ;  /* 0x0001e00001007387 */ /* 0x0201e80000100800 */
[----:B0-----:R0:W5:Y:S01]  /*12970*/  LDG.E.U16 R0, [R20.64] ;  /* 0x0000000614007981 */ /* 0x001162000c1e1500 */
[----:B------:R1:W-:Y:S03]  /*12980*/  STL [R1+0x1dc], R19 ;  /* 0x0001dc1301007387 */ /* 0x0003e60000100800 */
[----:B----4-:R-:W4:Y:S04]  /*12990*/  LDG.E.U16 R4, [R16.64] ;  /* 0x0000000610047981 */ /* 0x010f28000c1e1500 */
[----:B-1----:R-:W2:Y:S01]  /*129a0*/  LDL.LU.64 R18, [R1+0xbc8] ;  /* 0x000bc80001127983 */ /* 0x002ea20000300a00 */
[----:B0-----:R-:W2:Y:S03]  /*129b0*/  LDL.LU.64 R20, [R1+0xbd0] ;  /* 0x000bd00001147983 */ /* 0x001ea60000300a00 */
[----:B-----5:R0:W-:Y:S04]  /*129c0*/  STL [R1+0x1d8], R0 ;  /* 0x0001d80001007387 */ /* 0x0201e80000100800 */
[----:B0-----:R0:W5:Y:S01]  /*129d0*/  LDG.E.U16 R0, [R24.64] ;  /* 0x0000000618007981 */ /* 0x001162000c1e1500 */
[----:B------:R1:W-:Y:S03]  /*129e0*/  STL [R1+0x1d4], R23 ;  /* 0x0001d41701007387 */ /* 0x0003e60000100800 */
[----:B-1----:R-:W2:Y:S01]  /*129f0*/  LDL.LU.64 R22, [R1+0xbd8] ;  /* 0x000bd80001167983 */ /* 0x002ea20000300a00 */
[----:B0-----:R-:W2:Y:S03]  /*12a00*/  LDL.LU.64 R24, [R1+0xbe0] ;  /* 0x000be00001187983 */ /* 0x001ea60000300a00 */
[----:B-----5:R0:W-:Y:S04]  /*12a10*/  STL [R1+0x1d0], R0 ;  /* 0x0001d00001007387 */ /* 0x0201e80000100800 */
[----:B0-----:R0:W5:Y:S04]  /*12a20*/  LDG.E.U16 R0, [R26.64] ;  /* 0x000000061a007981 */ /* 0x001168000c1e1500 */
[----:B0-----:R-:W2:Y:S04]  /*12a30*/  LDL.LU.64 R26, [R1+0x1718] ;  /* 0x00171800011a7983 */ /* 0x001ea80000300a00 */
[----:B-----5:R2:W-:Y:S04]  /*12a40*/  STL [R1+0x150], R0 ;  /* 0x0001500001007387 */ /* 0x0205e80000100800 */
[----:B--2---:R0:W2:Y:S04]  /*12a50*/  LDG.E.U16 R0, [R26.64] ;  /* 0x000000061a007981 */ /* 0x0040a8000c1e1500 */
        /* <DEDUP_REMOVED lines=29> */
[----:B-----5:R0:W2:Y:S01]  /*12c30*/  LDG.E.U16 R0, [R26.64] ;  /* 0x000000061a007981 */ /* 0x0200a2000c1e1500 */
[----:B---3--:R-:W-:Y:S02]  /*12c40*/  STL [R1+0x1558], R29 ;  /* 0x0015581d01007387 */ /* 0x008fe40000100800 */
[----:B------:R-:W-:Y:S01]  /*12c50*/  STL [R1+0x155c], R5 ;  /* 0x00155c0501007387 */ /* 0x000fe20000100800 */
[----:B0-----:R0:W3:Y:S04]  /*12c60*/  LDG.E.U16 R27, [R2.64] ;  /* 0x00000006021b7981 */ /* 0x0010e8000c1e1500 */
[----:B------:R1:W5:Y:S04]  /*12c70*/  LDG.E.U16 R26, [R6.64] ;  /* 0x00000006061a7981 */ /* 0x000368000c1e1500 */
[----:B0-----:R-:W3:Y:S04]  /*12c80*/  LDG.E.U16 R3, [R18.64] ;  /* 0x0000000612037981 */ /* 0x001ee8000c1e1500 */
[----:B------:R-:W3:Y:S04]  /*12c90*/  LDG.E.U16 R2, [R20.64] ;  /* 0x0000000614027981 */ /* 0x000ee8000c1e1500 */
[----:B-1----:R-:W3:Y:S04]  /*12ca0*/  LDG.E.U16 R7, [R10.64] ;  /* 0x000000060a077981 */ /* 0x002ee8000c1e1500 */
[----:B------:R-:W3:Y:S04]  /*12cb0*/  LDG.E.U16 R6, [R12.64] ;  /* 0x000000060c067981 */ /* 0x000ee8000c1e1500 */
[----:B--2---:R0:W-:Y:S04]  /*12cc0*/  STL [R1+0x74], R0 ;  /* 0x0000740001007387 */ /* 0x0041e80000100800 */
[----:B0-----:R-:W2:Y:S04]  /*12cd0*/  LDG.E.U16 R0, [R14.64] ;  /* 0x000000060e007981 */ /* 0x001ea8000c1e1500 */
[----:B--2---:R0:W-:Y:S01]  /*12ce0*/  STL [R1+0x1560], R0 ;  /* 0x0015600001007387 */ /* 0x0041e20000100800 */
[----:B----4-:R1:W-:Y:S02]  /*12cf0*/  STL [R1+0x1564], R4 ;  /* 0x0015640401007387 */ /* 0x0103e40000100800 */
[----:B---3--:R-:W-:Y:S02]  /*12d00*/  STL [R1+0x1568], R3 ;  /* 0x0015680301007387 */ /* 0x008fe40000100800 */
[----:B------:R2:W-:Y:S01]  /*12d10*/  STL [R1+0x156c], R2 ;  /* 0x00156c0201007387 */ /* 0x0005e20000100800 */
[----:B------:R-:W3:Y:S01]  /*12d20*/  LDL.LU.64 R16, [R1+0xbe8] ;  /* 0x000be80001107983 */ /* 0x000ee20000300a00 */
[----:B------:R-:W4:Y:S02]  /*12d30*/  LDL.LU.64 R18, [R1+0xbf0] ;  /* 0x000bf00001127983 */ /* 0x000f240000300a00 */
[----:B------:R-:W3:Y:S01]  /*12d40*/  LDL.LU.64 R20, [R1+0xbf8] ;  /* 0x000bf80001147983 */ /* 0x000ee20000300a00 */
[----:B0-----:R0:W3:Y:S04]  /*12d50*/  LDG.E.U16 R0, [R24.64] ;  /* 0x0000000618007981 */ /* 0x0010e8000c1e1500 */
[----:B-1----:R1:W3:Y:S04]  /*12d60*/  LDG.E.U16 R4, [R22.64] ;  /* 0x0000000616047981 */ /* 0x0022e8000c1e1500 */
[----:B-1----:R-:W3:Y:S01]  /*12d70*/  LDL.LU.64 R22, [R1+0xc00] ;  /* 0x000c000001167983 */ /* 0x002ee20000300a00 */
[----:B0-----:R-:W3:Y:S02]  /*12d80*/  LDL.LU.64 R24, [R1+0xc08] ;  /* 0x000c080001187983 */ /* 0x001ee40000300a00 */
[----:B--2---:R-:W2:Y:S02]  /*12d90*/  LDL.LU.64 R2, [R1+0xc70] ;  /* 0x000c700001027983 */ /* 0x004ea40000300a00 */
[----:B--2---:R0:W-:Y:S04]  /*12da0*/  STL.64 [R1+0x1668], R2 ;  /* 0x0016680201007387 */ /* 0x0041e80000100a00 */
[----:B0-----:R-:W2:Y:S04]  /*12db0*/  LDL.LU.64 R2, [R1+0xc68] ;  /* 0x000c680001027983 */ /* 0x001ea80000300a00 */
[----:B--2---:R0:W-:Y:S04]  /*12dc0*/  STL.64 [R1+0x1670], R2 ;  /* 0x0016700201007387 */ /* 0x0041e80000100a00 */
[----:B0-----:R-:W2:Y:S04]  /*12dd0*/  LDL.LU.64 R2, [R1+0xc60] ;  /* 0x000c600001027983 */ /* 0x001ea80000300a00 */
[----:B--2---:R0:W-:Y:S04]  /*12de0*/  STL.64 [R1+0x1678], R2 ;  /* 0x0016780201007387 */ /* 0x0041e80000100a00 */
[----:B0-----:R-:W2:Y:S01]  /*12df0*/  LDL.LU.64 R2, [R1+0xc58] ;  /* 0x000c580001027983 */ /* 0x001ea20000300a00 */
[----:B------:R-:W-:Y:S03]  /*12e00*/  STL [R1+0x60], R27 ;  /* 0x0000601b01007387 */ /* 0x000fe60000100800 */
[----:B--2---:R0:W-:Y:S01]  /*12e10*/  STL.64 [R1+0x1680], R2 ;  /* 0x0016800201007387 */ /* 0x0041e20000100a00 */
[----:B-----5:R-:W-:Y:S03]  /*12e20*/  STL [R1+0x4c], R26 ;  /* 0x00004c1a01007387 */ /* 0x020fe60000100800 */
[----:B0-----:R-:W2:Y:S01]  /*12e30*/  LDL.LU.64 R2, [R1+0xc50] ;  /* 0x000c500001027983 */ /* 0x001ea20000300a00 */
[----:B------:R-:W-:Y:S03]  /*12e40*/  STL [R1+0x38], R8 ;  /* 0x0000380801007387 */ /* 0x000fe60000100800 */
[----:B--2---:R0:W-:Y:S01]  /*12e50*/  STL.64 [R1+0x1688], R2 ;  /* 0x0016880201007387 */ /* 0x0041e20000100a00 */
[----:B------:R-:W-:Y:S03]  /*12e60*/  STL [R1+0x24], R7 ;  /* 0x0000240701007387 */ /* 0x000fe60000100800 */
[----:B0-----:R-:W2:Y:S01]  /*12e70*/  LDL.LU.64 R2, [R1+0xc48] ;  /* 0x000c480001027983 */ /* 0x001ea20000300a00 */
[----:B------:R-:W-:Y:S03]  /*12e80*/  STL [R1+0x10], R6 ;  /* 0x0000100601007387 */ /* 0x000fe60000100800 */
        /* <DEDUP_REMOVED lines=13> */
[----:B---3--:R1:W-:Y:S03]  /*12f60*/  STL [R1+0x1cc], R4 ;  /* 0x0001cc0401007387 */ /* 0x0083e60000100800 */
[----:B0-----:R-:W2:Y:S01]  /*12f70*/  LDL.LU.64 R2, [R1+0xc10] ;  /* 0x000c100001027983 */ /* 0x001ea20000300a00 */
[----:B------:R0:W-:Y:S02]  /*12f80*/  STL [R1+0x1c8], R0 ;  /* 0x0001c80001007387 */ /* 0x0001e40000100800 */
[----:B-1----:R-:W3:Y:S02]  /*12f90*/  LDL.LU.64 R4, [R1+0xc78] ;  /* 0x000c780001047983 */ /* 0x002ee40000300a00 */
[----:B------:R-:W5:Y:S01]  /*12fa0*/  LDL.LU.64 R28, [R1+0xc80] ;  /* 0x000c8000011c7983 */ /* 0x000f620000300a00 */
[----:B------:R-:W2:Y:S01]  /*12fb0*/  LDL.LU.64 R26, [R1+0xc88] ;  /* 0x000c8800011a7983 */ /* 0x000ea20000300a00 */
[----:B------:R-:W2:Y:S02]  /*12fc0*/  LDL.LU.64 R6, [R1+0xc90] ;  /* 0x000c900001067983 */ /* 0x000ea40000300a00 */
[----:B------:R-:W2:Y:S02]  /*12fd0*/  LDL.LU.64 R8, [R1+0xc98] ;  /* 0x000c980001087983 */ /* 0x000ea40000300a00 */
[----:B------:R-:W2:Y:S01]  /*12fe0*/  LDL.LU.64 R10, [R1+0xca0] ;  /* 0x000ca000010a7983 */ /* 0x000ea20000300a00 */
[----:B------:R-:W2:Y:S04]  /*12ff0*/  LDL.LU.64 R12, [R1+0xca8] ;  /* 0x000ca800010c7983 */ /* 0x000ea80000300a00 */
[----:B0-----:R0:W2:Y:S01]  /*13000*/  LDG.E.U16 R0, [R16.64] ;  /* 0x0000000610007981 */ /* 0x0010a2000c1e1500 */
[----:B------:R-:W3:Y:S03]  /*13010*/  LDL.LU.64 R14, [R1+0xcb0] ;  /* 0x000cb000010e7983 */ /* 0x000ee60000300a00 */
[----:B0-----:R-:W4:Y:S04]  /*13020*/  LDL.LU.64 R16, [R1+0xcb8] ;  /* 0x000cb80001107983 */ /* 0x001f280000300a00 */
[----:B-----5:R3:W5:Y:S04]  /*13030*/  LDG.E.U16 R29, [R28.64] ;  /* 0x000000061c1d7981 */ /* 0x020768000c1e1500 */
[----:B--2---:R4:W-:Y:S04]  /*13040*/  STL [R1+0x1c4], R0 ;  /* 0x0001c40001007387 */ /* 0x0049e80000100800 */
[----:B---3--:R-:W2:Y:S04]  /*13050*/  LDG.E.U16 R28, [R14.64] ;  /* 0x000000060e1c7981 */ /* 0x008ea8000c1e1500 */
[----:B----4-:R0:W3:Y:S04]  /*13060*/  LDG.E.U16 R0, [R18.64] ;  /* 0x0000000612007981 */ /* 0x0100e8000c1e1500 */
[----:B0-----:R-:W4:Y:S04]  /*13070*/  LDL.LU.64 R18, [R1+0xcc0] ;  /* 0x000cc00001127983 */ /* 0x001f280000300a00 */
[----:B---3--:R0:W-:Y:S04]  /*13080*/  STL [R1+0x1c0], R0 ;  /* 0x0001c00001007387 */ /* 0x0081e80000100800 */
[----:B0-----:R0:W3:Y:S04]  /*13090*/  LDG.E.U16 R0, [R20.64] ;  /* 0x0000000614007981 */ /* 0x0010e8000c1e1500 */
[----:B0-----:R-:W2:Y:S04]  /*130a0*/  LDL.LU.64 R20, [R1+0xcc8] ;  /* 0x000cc80001147983 */ /* 0x001ea80000300a00 */
        /* <DEDUP_REMOVED lines=10> */
[----:B--2---:R0:W2:Y:S04]  /*13150*/  LDG.E.U16 R0, [R2.64] ;  /* 0x0000000602007981 */ /* 0x0040a8000c1e1500 */
        /* <DEDUP_REMOVED lines=33> */
[----:B0-----:R0:W3:Y:S04]  /*13370*/  LDG.E.U16 R0, [R4.64] ;  /* 0x0000000604007981 */ /* 0x0010e8000c1e1500 */
[----:B-1----:R1:W5:Y:S04]  /*13380*/  LDG.E.U16 R3, [R8.64] ;  /* 0x0000000608037981 */ /* 0x002368000c1e1500 */
[----:B0-----:R0:W5:Y:S04]  /*13390*/  LDG.E.U16 R4, [R6.64] ;  /* 0x0000000606047981 */ /* 0x001168000c1e1500 */
[----:B------:R-:W5:Y:S04]  /*133a0*/  LDG.E.U16 R5, [R26.64] ;  /* 0x000000061a057981 */ /* 0x000f68000c1e1500 */
[----:B-1----:R-:W5:Y:S04]  /*133b0*/  LDG.E.U16 R8, [R20.64] ;  /* 0x0000000614087981 */ /* 0x002f68000c1e1500 */
[----:B0-----:R-:W5:Y:S04]  /*133c0*/  LDG.E.U16 R6, [R16.64] ;  /* 0x0000000610067981 */ /* 0x001f68000c1e1500 */
[----:B----4-:R-:W4:Y:S04]  /*133d0*/  LDG.E.U16 R7, [R18.64] ;  /* 0x0000000612077981 */ /* 0x010f28000c1e1500 */
[----:B------:R-:W4:Y:S04]  /*133e0*/  LDG.E.U16 R9, [R22.64] ;  /* 0x0000000616097981 */ /* 0x000f28000c1e1500 */
[----:B--2---:R0:W-:Y:S01]  /*133f0*/  STL [R1+0x98], R2 ;  /* 0x0000980201007387 */ /* 0x0041e20000100800 */
[----:B---3--:R1:W-:Y:S02]  /*13400*/  STL [R1+0x84], R0 ;  /* 0x0000840001007387 */ /* 0x0083e40000100800 */
[----:B------:R-:W-:Y:S01]  /*13410*/  STL [R1+0x152c], R28 ;  /* 0x00152c1c01007387 */ /* 0x000fe20000100800 */
[----:B0-----:R0:W2:Y:S04]  /*13420*/  LDG.E.U16 R2, [R10.64] ;  /* 0x000000060a027981 */ /* 0x0010a8000c1e1500 */
[----:B-1----:R-:W3:Y:S04]  /*13430*/  LDG.E.U16 R0, [R12.64] ;  /* 0x000000060c007981 */ /* 0x002ee8000c1e1500 */
[----:B0-----:R0:W2:Y:S04]  /*13440*/  LDG.E.U16 R10, [R24.64] ;  /* 0x00000006180a7981 */ /* 0x0010a8000c1e1500 */
[----:B-----5:R-:W-:Y:S01]  /*13450*/  STL [R1+0x1530], R6 ;  /* 0x0015300601007387 */ /* 0x020fe20000100800 */
[----:B----4-:R-:W-:Y:S02]  /*13460*/  STL [R1+0x1534], R7 ;  /* 0x0015340701007387 */ /* 0x010fe40000100800 */
[----:B------:R-:W-:Y:S02]  /*13470*/  STL [R1+0x1538], R8 ;  /* 0x0015380801007387 */ /* 0x000fe40000100800 */
[----:B------:R1:W-:Y:S01]  /*13480*/  STL [R1+0x153c], R9 ;  /* 0x00153c0901007387 */ /* 0x0003e20000100800 */
[----:B------:R-:W4:Y:S01]  /*13490*/  LDL.LU.64 R18, [R1+0xce0] ;  /* 0x000ce00001127983 */ /* 0x000f220000300a00 */
[----:B------:R-:W5:Y:S02]  /*134a0*/  LDL.LU.64 R20, [R1+0xce8] ;  /* 0x000ce80001147983 */ /* 0x000f640000300a00 */
[----:B------:R-:W2:Y:S01]  /*134b0*/  LDL.LU.64 R22, [R1+0xcf0] ;  /* 0x000cf00001167983 */ /* 0x000ea20000300a00 */
[----:B0-----:R-:W2:Y:S04]  /*134c0*/  LDL.LU.64 R24, [R1+0xcf8] ;  /* 0x000cf80001187983 */ /* 0x001ea80000300a00 */
[----:B-1----:R-:W2:Y:S04]  /*134d0*/  LDL.LU.64 R8, [R1+0xd70] ;  /* 0x000d700001087983 */ /* 0x002ea80000300a00 */
        /* <DEDUP_REMOVED lines=19> */
[----:B---3--:R4:W-:Y:S03]  /*13610*/  STL [R1+0xc], R0 ;  /* 0x00000c0001007387 */ /* 0x0089e60000100800 */
[----:B----4-:R0:W3:Y:S04]  /*13620*/  LDG.E.U16 R0, [R18.64] ;  /* 0x0000000612007981 */ /* 0x0100e8000c1e1500 */
[----:B--2---:R1:W-:Y:S04]  /*13630*/  STL.64 [R1+0x1638], R8 ;  /* 0x0016380801007387 */ /* 0x0043e80000100a00 */
[----:B-1----:R-:W2:Y:S04]  /*13640*/  LDL.LU.64 R8, [R1+0xd28] ;  /* 0x000d280001087983 */ /* 0x002ea80000300a00 */
        /* <DEDUP_REMOVED lines=9> */
[----:B-1----:R-:W2:Y:S01]  /*136e0*/  LDL.LU.64 R8, [R1+0xd00] ;  /* 0x000d000001087983 */ /* 0x002ea20000300a00 */
[----:B------:R-:W4:Y:S02]  /*136f0*/  LDL.LU.64 R6, [R1+0xd78] ;  /* 0x000d780001067983 */ /* 0x000f240000300a00 */
[----:B------:R-:W2:Y:S02]  /*13700*/  LDL.LU.64 R28, [R1+0xd80] ;  /* 0x000d8000011c7983 */ /* 0x000ea40000300a00 */
[----:B------:R-:W2:Y:S01]  /*13710*/  LDL.LU.64 R2, [R1+0xd88] ;  /* 0x000d880001027983 */ /* 0x000ea20000300a00 */
[----:B------:R-:W2:Y:S01]  /*13720*/  LDL.LU.64 R4, [R1+0xd90] ;  /* 0x000d900001047983 */ /* 0x000ea20000300a00 */
[----:B------:R-:W4:Y:S02]  /*13730*/  LDL.LU.64 R26, [R1+0xd98] ;  /* 0x000d9800011a7983 */ /* 0x000f240000300a00 */
[----:B------:R-:W4:Y:S02]  /*13740*/  LDL.LU.64 R12, [R1+0xda0] ;  /* 0x000da000010c7983 */ /* 0x000f240000300a00 */
[----:B------:R-:W4:Y:S01]  /*13750*/  LDL.LU.64 R14, [R1+0xda8] ;  /* 0x000da800010e7983 */ /* 0x000f220000300a00 */
[----:B------:R-:W4:Y:S01]  /*13760*/  LDL.LU.64 R16, [R1+0xdb0] ;  /* 0x000db00001107983 */ /* 0x000f220000300a00 */
[----:B------:R1:W-:Y:S03]  /*13770*/  STL [R1+0x1540], R10 ;  /* 0x0015400a01007387 */ /* 0x0003e60000100800 */
[----:B-1----:R-:W4:Y:S01]  /*13780*/  LDL.LU.64 R10, [R1+0xd68] ;  /* 0x000d6800010a7983 */ /* 0x002f220000300a00 */
[----:B0-----:R-:W4:Y:S02]  /*13790*/  LDL.LU.64 R18, [R1+0xdb8] ;  /* 0x000db80001127983 */ /* 0x001f240000300a00 */
[----:B---3--:R5:W-:Y:S02]  /*137a0*/  STL [R1+0x1bc], R0 ;  /* 0x0001bc0001007387 */ /* 0x008be40000100800 */
[----:B-----5:R0:W3:Y:S04]  /*137b0*/  LDG.E.U16 R0, [R20.64] ;  /* 0x0000000614007981 */ /* 0x0200e8000c1e1500 */
[----:B0-----:R-:W5:Y:S04]  /*137c0*/  LDL.LU.64 R20, [R1+0xdc0] ;  /* 0x000dc00001147983 */ /* 0x001f680000300a00 */
[----:B--2---:R-:W2:Y:S04]  /*137d0*/  LDG.E.U16 R4, [R4.64] ;  /* 0x0000000604047981 */ /* 0x004ea8000c1e1500 */
[----:B----4-:R0:W4:Y:S04]  /*137e0*/  LDG.E.U16 R10, [R10.64] ;  /* 0x000000060a0a7981 */ /* 0x010128000c1e1500 */
[----:B0-----:R-:W2:Y:S04]  /*137f0*/  LDG.E.U16 R11, [R16.64] ;  /* 0x00000006100b7981 */ /* 0x001ea8000c1e1500 */
        /* <DEDUP_REMOVED lines=48> */
[----:B-1----:R1:W2:Y:S04]  /*13b00*/  LDG.E.U16 R8, [R6.64] ;  /* 0x0000000606087981 */ /* 0x0022a8000c1e1500 */
[----:B0-----:R-:W2:Y:S01]  /*13b10*/  LDG.E.U16 R14, [R22.64] ;  /* 0x00000006160e7981 */ /* 0x001ea2000c1e1500 */
[----:B------:R-:W-:Y:S03]  /*13b20*/  STL [R1+0x1500], R11 ;  /* 0x0015000b01007387 */ /* 0x000fe60000100800 */
[----:B------:R0:W2:Y:S04]  /*13b30*/  LDG.E.U16 R15, [R24.64] ;  /* 0x00000006180f7981 */ /* 0x0000a8000c1e1500 */
[----:B-1----:R1:W2:Y:S04]  /*13b40*/  LDG.E.U16 R6, [R2.64] ;  /* 0x0000000602067981 */ /* 0x0022a8000c1e1500 */
[----:B------:R-:W2:Y:S04]  /*13b50*/  LDG.E.U16 R7, [R28.64] ;  /* 0x000000061c077981 */ /* 0x000ea8000c1e1500 */
[----:B-1----:R1:W2:Y:S04]  /*13b60*/  LDG.E.U16 R2, [R12.64] ;  /* 0x000000060c027981 */ /* 0x0022a8000c1e1500 */
[----:B------:R-:W2:Y:S04]  /*13b70*/  LDG.E.U16 R3, [R26.64] ;  /* 0x000000061a037981 */ /* 0x000ea8000c1e1500 */
[----:B-1----:R-:W2:Y:S04]  /*13b80*/  LDG.E.U16 R12, [R18.64] ;  /* 0x00000006120c7981 */ /* 0x002ea8000c1e1500 */
[----:B-----5:R-:W5:Y:S04]  /*13b90*/  LDG.E.U16 R13, [R20.64] ;  /* 0x00000006140d7981 */ /* 0x020f68000c1e1500 */
[----:B--2---:R-:W-:Y:S01]  /*13ba0*/  STL [R1+0x1504], R12 ;  /* 0x0015040c01007387 */ /* 0x004fe20000100800 */
[----:B-----5:R-:W-:Y:S02]  /*13bb0*/  STL [R1+0x1508], R13 ;  /* 0x0015080d01007387 */ /* 0x020fe40000100800 */
[----:B------:R-:W-:Y:S02]  /*13bc0*/  STL [R1+0x150c], R14 ;  /* 0x00150c0e01007387 */ /* 0x000fe40000100800 */
[----:B------:R-:W2:Y:S01]  /*13bd0*/  LDL.LU.64 R22, [R1+0xdd8] ;  /* 0x000dd80001167983 */ /* 0x000ea20000300a00 */
[----:B0-----:R-:W5:Y:S04]  /*13be0*/  LDL.LU.64 R24, [R1+0xe28] ;  /* 0x000e280001187983 */ /* 0x001f680000300a00 */
[----:B--2---:R0:W2:Y:S04]  /*13bf0*/  LDG.E.U16 R16, [R22.64] ;  /* 0x0000000616107981 */ /* 0x0040a8000c1e1500 */
        /* <DEDUP_REMOVED lines=11> */
[----:B----4-:R-:W-:Y:S03]  /*13cb0*/  STL [R1+0xa8], R10 ;  /* 0x0000a80a01007387 */ /* 0x010fe60000100800 */
[----:B-1----:R-:W4:Y:S01]  /*13cc0*/  LDL.LU.64 R24, [R1+0xdf8] ;  /* 0x000df80001187983 */ /* 0x002f220000300a00 */
[----:B------:R-:W-:Y:S03]  /*13cd0*/  STL [R1+0x94], R9 ;  /* 0x0000940901007387 */ /* 0x000fe60000100800 */
[----:B----4-:R1:W-:Y:S01]  /*13ce0*/  STL.64 [R1+0x15e8], R24 ;  /* 0x0015e81801007387 */ /* 0x0103e20000100a00 */
[----:B------:R-:W-:Y:S03]  /*13cf0*/  STL [R1+0x80], R8 ;  /* 0x0000800801007387 */ /* 0x000fe60000100800 */
        /* <DEDUP_REMOVED lines=9> */
[----:B------:R-:W-:Y:S02]  /*13d90*/  STL [R1+0x1c], R2 ;  /* 0x00001c0201007387 */ /* 0x000fe40000100800 */
[----:B------:R-:W5:Y:S02]  /*13da0*/  LDL.LU.64 R12, [R1+0xe60] ;  /* 0x000e6000010c7983 */ /* 0x000f640000300a00 */
[----:B---3--:R4:W-:Y:S02]  /*13db0*/  STL [R1+0x8], R0 ;  /* 0x0000080001007387 */ /* 0x0089e40000100800 */
[----:B----4-:R1:W3:Y:S04]  /*13dc0*/  LDG.E.U16 R0, [R24.64] ;  /* 0x0000000618007981 */ /* 0x0102e8000c1e1500 */
[----:B-----5:R4:W-:Y:S04]  /*13dd0*/  STL.64 [R1+0x1598], R12 ;  /* 0x0015980c01007387 */ /* 0x0209e80000100a00 */
[----:B----4-:R-:W4:Y:S04]  /*13de0*/  LDL.LU.64 R12, [R1+0xe48] ;  /* 0x000e4800010c7983 */ /* 0x010f280000300a00 */
[----:B----4-:R4:W-:Y:S04]  /*13df0*/  STL.64 [R1+0x15a0], R12 ;  /* 0x0015a00c01007387 */ /* 0x0109e80000100a00 */
[----:B----4-:R-:W4:Y:S04]  /*13e00*/  LDL.LU.64 R12, [R1+0xe40] ;  /* 0x000e4000010c7983 */ /* 0x010f280000300a00 */
[----:B----4-:R4:W-:Y:S04]  /*13e10*/  STL.64 [R1+0x15a8], R12 ;  /* 0x0015a80c01007387 */ /* 0x0109e80000100a00 */
[----:B----4-:R-:W4:Y:S04]  /*13e20*/  LDL.LU.64 R12, [R1+0xe38] ;  /* 0x000e3800010c7983 */ /* 0x010f280000300a00 */
[----:B----4-:R4:W-:Y:S04]  /*13e30*/  STL.64 [R1+0x15b0], R12 ;  /* 0x0015b00c01007387 */ /* 0x0109e80000100a00 */
[----:B----4-:R-:W4:Y:S01]  /*13e40*/  LDL.LU.64 R12, [R1+0xe30] ;  /* 0x000e3000010c7983 */ /* 0x010f220000300a00 */
[----:B------:R-:W5:Y:S02]  /*13e50*/  LDL.LU.64 R10, [R1+0xe68] ;  /* 0x000e6800010a7983 */ /* 0x000f640000300a00 */
[----:B------:R-:W4:Y:S02]  /*13e60*/  LDL.LU.64 R18, [R1+0xe70] ;  /* 0x000e700001127983 */ /* 0x000f240000300a00 */
[----:B------:R-:W4:Y:S01]  /*13e70*/  LDL.64 R8, [R1+0xe78] ;  /* 0x000e780001087983 */ /* 0x000f220000100a00 */
[----:B------:R-:W4:Y:S01]  /*13e80*/  LDL.LU.64 R6, [R1+0xe80] ;  /* 0x000e800001067983 */ /* 0x000f220000300a00 */
[----:B------:R-:W4:Y:S02]  /*13e90*/  LDL.LU.64 R28, [R1+0xe88] ;  /* 0x000e8800011c7983 */ /* 0x000f240000300a00 */
[----:B------:R-:W4:Y:S02]  /*13ea0*/  LDL.LU.64 R2, [R1+0xe90] ;  /* 0x000e900001027983 */ /* 0x000f240000300a00 */
[----:B------:R-:W4:Y:S01]  /*13eb0*/  LDL.LU.64 R20, [R1+0xe98] ;  /* 0x000e980001147983 */ /* 0x000f220000300a00 */
[----:B------:R0:W-:Y:S04]  /*13ec0*/  STL [R1+0x1510], R15 ;  /* 0x0015100f01007387 */ /* 0x0001e80000100800 */
[----:B0-----:R-:W4:Y:S01]  /*13ed0*/  LDL.LU.64 R14, [R1+0xe58] ;  /* 0x000e5800010e7983 */ /* 0x001f220000300a00 */
[----:B------:R-:W4:Y:S02]  /*13ee0*/  LDL.LU.64 R4, [R1+0xea0] ;  /* 0x000ea00001047983 */ /* 0x000f240000300a00 */
[----:B------:R-:W4:Y:S02]  /*13ef0*/  LDL.LU.64 R26, [R1+0xea8] ;  /* 0x000ea800011a7983 */ /* 0x000f240000300a00 */
[----:B------:R-:W4:Y:S01]  /*13f00*/  LDL.LU.64 R22, [R1+0xeb0] ;  /* 0x000eb00001167983 */ /* 0x000f220000300a00 */
[----:B--2---:R0:W-:Y:S04]  /*13f10*/  STL [R1+0x1514], R16 ;  /* 0x0015141001007387 */ /* 0x0041e80000100800 */
[----:B0-----:R-:W2:Y:S01]  /*13f20*/  LDL.LU.64 R16, [R1+0xe50] ;  /* 0x000e500001107983 */ /* 0x001ea20000300a00 */
[----:B-1----:R-:W2:Y:S02]  /*13f30*/  LDL.LU.64 R24, [R1+0x15f8] ;  /* 0x0015f80001187983 */ /* 0x002ea40000300a00 */
[----:B---3--:R0:W-:Y:S01]  /*13f40*/  STL [R1+0x1a8], R0 ;  /* 0x0001a80001007387 */ /* 0x0081e20000100800 */
[----:B-----5:R1:W3:Y:S04]  /*13f50*/  LDG.E.U16 R10, [R10.64] ;  /* 0x000000060a0a7981 */ /* 0x0202e8000c1e1500 */
[----:B----4-:R-:W4:Y:S04]  /*13f60*/  LDG.E.U16 R9, [R8.64] ;  /* 0x0000000608097981 */ /* 0x010f28000c1e1500 */
[----:B------:R5:W3:Y:S04]  /*13f70*/  LDG.E.U16 R28, [R28.64] ;  /* 0x000000061c1c7981 */ /* 0x000ae8000c1e1500 */
[----:B------:R-:W3:Y:S04]  /*13f80*/  LDG.E.U16 R7, [R6.64] ;  /* 0x0000000606077981 */ /* 0x000ee8000c1e1500 */
[----:B-1----:R1:W3:Y:S04]  /*13f90*/  LDG.E.U16 R11, [R18.64] ;  /* 0x00000006120b7981 */ /* 0x0022e8000c1e1500 */
[----:B-----5:R5:W3:Y:S04]  /*13fa0*/  LDG.E.U16 R29, [R2.64] ;  /* 0x00000006021d7981 */ /* 0x020ae8000c1e1500 */
[----:B------:R-:W3:Y:S04]  /*13fb0*/  LDG.E.U16 R15, [R14.64] ;  /* 0x000000060e0f7981 */ /* 0x000ee8000c1e1500 */
[----:B-----5:R5:W3:Y:S04]  /*13fc0*/  LDG.E.U16 R2, [R4.64] ;  /* 0x0000000604027981 */ /* 0x020ae8000c1e1500 */
[----:B------:R0:W3:Y:S04]  /*13fd0*/  LDG.E.U16 R3, [R26.64] ;  /* 0x000000061a037981 */ /* 0x0000e8000c1e1500 */
[----:B--2---:R2:W3:Y:S04]  /*13fe0*/  LDG.E.U16 R17, [R16.64] ;  /* 0x0000000610117981 */ /* 0x0044e8000c1e1500 */
[----:B0-----:R0:W3:Y:S04]  /*13ff0*/  LDG.E.U16 R0, [R24.64] ;  /* 0x0000000618007981 */ /* 0x0010e8000c1e1500 */
[----:B--2---:R2:W2:Y:S04]  /*14000*/  LDG.E.U16 R16, [R20.64] ;  /* 0x0000000614107981 */ /* 0x0044a8000c1e1500 */
        /* <DEDUP_REMOVED lines=36> */
[----:B0-----:R-:W3:Y:S01]  /*14250*/  LDL.LU.64 R12, [R1+0x1598] ;  /* 0x00159800010c7983 */ /* 0x001ee20000300a00 */
[----:B-1----:R-:W3:Y:S02]  /*14260*/  LDL.LU.64 R18, [R1+0xec0] ;  /* 0x000ec00001127983 */ /* 0x002ee40000300a00 */
[----:B------:R-:W4:Y:S01]  /*14270*/  LDL.LU.64 R20, [R1+0xed0] ;  /* 0x000ed00001147983 */ /* 0x000f220000300a00 */
[----:B--2---:R0:W-:Y:S04]  /*14280*/  STL [R1+0x108], R0 ;  /* 0x0001080001007387 */ /* 0x0041e80000100800 */
[----:B0-----:R0:W2:Y:S04]  /*14290*/  LDG.E.U16 R0, [R22.64] ;  /* 0x0000000616007981 */ /* 0x0010a8000c1e1500 */
[----:B---3--:R-:W3:Y:S04]  /*142a0*/  LDG.E.U16 R13, [R12.64] ;  /* 0x000000060c0d7981 */ /* 0x008ee8000c1e1500 */
[----:B------:R-:W2:Y:S04]  /*142b0*/  LDG.E.U16 R18, [R18.64] ;  /* 0x0000000612127981 */ /* 0x000ea8000c1e1500 */
[----:B----4-:R-:W4:Y:S04]  /*142c0*/  LDG.E.U16 R20, [R20.64] ;  /* 0x0000000614147981 */ /* 0x010f28000c1e1500 */
[----:B0-----:R-:W2:Y:S01]  /*142d0*/  LDL.LU.64 R22, [R1+0xee0] ;  /* 0x000ee00001167983 */ /* 0x001ea20000300a00 */
[----:B-----5:R-:W5:Y:S03]  /*142e0*/  LDL.LU.64 R4, [R1+0xf00] ;  /* 0x000f000001047983 */ /* 0x020f660000300a00 */
[----:B--2---:R-:W2:Y:S04]  /*142f0*/  LDG.E.U16 R22, [R22.64] ;  /* 0x0000000616167981 */ /* 0x004ea8000c1e1500 */
[----:B-----5:R0:W-:Y:S04]  /*14300*/  STL.64 [R1+0x1580], R4 ;  /* 0x0015800401007387 */ /* 0x0201e80000100a00 */
[----:B0-----:R-:W5:Y:S04]  /*14310*/  LDL.LU.64 R4, [R1+0xef8] ;  /* 0x000ef80001047983 */ /* 0x001f680000300a00 */
[----:B-----5:R0:W-:Y:S04]  /*14320*/  STL.64 [R1+0x1588], R4 ;  /* 0x0015880401007387 */ /* 0x0201e80000100a00 */
[----:B0-----:R-:W5:Y:S04]  /*14330*/  LDL.LU.64 R4, [R1+0xef0] ;  /* 0x000ef00001047983 */ /* 0x001f680000300a00 */
[----:B-----5:R0:W-:Y:S04]  /*14340*/  STL.64 [R1+0x1590], R4 ;  /* 0x0015900401007387 */ /* 0x0201e80000100a00 */
[----:B0-----:R-:W5:Y:S01]  /*14350*/  LDL.LU.64 R4, [R1+0xee8] ;  /* 0x000ee80001047983 */ /* 0x001f620000300a00 */
[----:B------:R-:W2:Y:S03]  /*14360*/  LDL.LU.64 R26, [R1+0xf10] ;  /* 0x000f1000011a7983 */ /* 0x000ea60000300a00 */
[----:B--2---:R0:W-:Y:S04]  /*14370*/  STL.64 [R1+0x1578], R26 ;  /* 0x0015781a01007387 */ /* 0x0041e80000100a00 */
[----:B0-----:R-:W2:Y:S01]  /*14380*/  LDL.LU.64 R26, [R1+0xf08] ;  /* 0x000f0800011a7983 */ /* 0x001ea20000300a00 */
[----:B------:R0:W-:Y:S03]  /*14390*/  STL [R1+0xf4], R17 ;  /* 0x0000f41101007387 */ /* 0x0001e60000100800 */
[----:B0-----:R0:W2:Y:S01]  /*143a0*/  LDG.E.U16 R17, [R24.64] ;  /* 0x0000000618117981 */ /* 0x0010a2000c1e1500 */
[----:B------:R1:W-:Y:S03]  /*143b0*/  STL [R1+0xe0], R15 ;  /* 0x0000e00f01007387 */ /* 0x0003e60000100800 */
[----:B-1----:R-:W4:Y:S01]  /*143c0*/  LDL.LU.64 R14, [R1+0xf38] ;  /* 0x000f3800010e7983 */ /* 0x002f220000300a00 */
[----:B0-----:R-:W4:Y:S02]  /*143d0*/  LDL.LU.64 R24, [R1+0xf40] ;  /* 0x000f400001187983 */ /* 0x001f240000300a00 */
[----:B---3--:R0:W-:Y:S02]  /*143e0*/  STL [R1+0xcc], R13 ;  /* 0x0000cc0d01007387 */ /* 0x0081e40000100800 */
[----:B0-----:R-:W3:Y:S01]  /*143f0*/  LDL.LU.64 R12, [R1+0xf48] ;  /* 0x000f4800010c7983 */ /* 0x001ee20000300a00 */
[----:B------:R-:W-:Y:S02]  /*14400*/  STL [R1+0xa4], R11 ;  /* 0x0000a40b01007387 */ /* 0x000fe40000100800 */
[----:B------:R0:W-:Y:S02]  /*14410*/  STL [R1+0xb8], R10 ;  /* 0x0000b80a01007387 */ /* 0x0001e40000100800 */
[----:B0-----:R-:W5:Y:S01]  /*14420*/  LDL.LU.64 R10, [R1+0xf50] ;  /* 0x000f5000010a7983 */ /* 0x001f620000300a00 */
[----:B------:R0:W-:Y:S03]  /*14430*/  STL [R1+0x90], R9 ;  /* 0x0000900901007387 */ /* 0x0001e60000100800 */
[----:B0-----:R-:W5:Y:S01]  /*14440*/  LDL.LU.64 R8, [R1+0xf58] ;  /* 0x000f580001087983 */ /* 0x001f620000300a00 */
[----:B------:R0:W-:Y:S03]  /*14450*/  STL [R1+0x7c], R7 ;  /* 0x00007c0701007387 */ /* 0x0001e60000100800 */
[----:B0-----:R-:W5:Y:S01]  /*14460*/  LDL.LU.64 R6, [R1+0xf60] ;  /* 0x000f600001067983 */ /* 0x001f620000300a00 */
[----:B------:R-:W-:Y:S02]  /*14470*/  STL [R1+0x54], R29 ;  /* 0x0000541d01007387 */ /* 0x000fe40000100800 */
[----:B------:R0:W-:Y:S02]  /*14480*/  STL [R1+0x68], R28 ;  /* 0x0000681c01007387 */ /* 0x0001e40000100800 */
[----:B0-----:R-:W5:Y:S04]  /*14490*/  LDL.LU.64 R28, [R1+0xf68] ;  /* 0x000f6800011c7983 */ /* 0x001f680000300a00 */
[----:B--2---:R-:W-:Y:S01]  /*144a0*/  STL [R1+0x14d4], R17 ;  /* 0x0014d41101007387 */ /* 0x004fe20000100800 */
[----:B------:R0:W-:Y:S03]  /*144b0*/  STL [R1+0x40], R16 ;  /* 0x0000401001007387 */ /* 0x0001e60000100800 */
[----:B0-----:R-:W2:Y:S01]  /*144c0*/  LDL.LU.64 R16, [R1+0xf30] ;  /* 0x000f300001107983 */ /* 0x001ea20000300a00 */
[----:B------:R-:W-:Y:S02]  /*144d0*/  STL [R1+0x18], R3 ;  /* 0x0000180301007387 */ /* 0x000fe40000100800 */
[----:B------:R0:W-:Y:S01]  /*144e0*/  STL [R1+0x2c], R2 ;  /* 0x00002c0201007387 */ /* 0x0001e20000100800 */
[----:B----4-:R1:W4:Y:S04]  /*144f0*/  LDG.E.U16 R15, [R14.64] ;  /* 0x000000060e0f7981 */ /* 0x010328000c1e1500 */
[----:B0-----:R-:W4:Y:S01]  /*14500*/  LDL.LU.64 R2, [R1+0xf70] ;  /* 0x000f700001027983 */ /* 0x001f220000300a00 */
[----:B------:R0:W-:Y:S03]  /*14510*/  STL [R1+0x14d8], R18 ;  /* 0x0014d81201007387 */ /* 0x0001e60000100800 */
[----:B-1----:R1:W4:Y:S04]  /*14520*/  LDG.E.U16 R14, [R24.64] ;  /* 0x00000006180e7981 */ /* 0x002328000c1e1500 */
[----:B---3--:R3:W3:Y:S04]  /*14530*/  LDG.E.U16 R12, [R12.64] ;  /* 0x000000060c0c7981 */ /* 0x0086e8000c1e1500 */
[----:B0-----:R-:W3:Y:S04]  /*14540*/  LDL.LU.64 R18, [R1+0xec8] ;  /* 0x000ec80001127983 */ /* 0x001ee80000300a00 */
[----:B-----5:R0:W5:Y:S04]  /*14550*/  LDG.E.U16 R10, [R10.64] ;  /* 0x000000060a0a7981 */ /* 0x020168000c1e1500 */
[----:B--2---:R2:W2:Y:S04]  /*14560*/  LDG.E.U16 R16, [R16.64] ;  /* 0x0000000610107981 */ /* 0x0044a8000c1e1500 */
[----:B---3--:R-:W3:Y:S04]  /*14570*/  LDG.E.U16 R19, [R18.64] ;  /* 0x0000000612137981 */ /* 0x008ee8000c1e1500 */
[----:B---3--:R3:W-:Y:S04]  /*14580*/  STL [R1+0x14dc], R19 ;  /* 0x0014dc1301007387 */ /* 0x0087e80000100800 */
[----:B---3--:R-:W3:Y:S01]  /*14590*/  LDL.LU.64 R18, [R1+0xf28] ;  /* 0x000f280001127983 */ /* 0x008ee20000300a00 */
[----:B------:R0:W-:Y:S02]  /*145a0*/  STL [R1+0x14e0], R20 ;  /* 0x0014e01401007387 */ /* 0x0001e40000100800 */
[----:B------:R1:W-:Y:S01]  /*145b0*/  STL [R1+0x4], R0 ;  /* 0x0000040001007387 */ /* 0x0003e20000100800 */
[----:B0-----:R-:W2:Y:S04]  /*145c0*/  LDL.LU.64 R20, [R1+0xed8] ;  /* 0x000ed80001147983 */ /* 0x001ea80000300a00 */
[----:B-1----:R0:W4:Y:S04]  /*145d0*/  LDG.E.U16 R0, [R4.64] ;  /* 0x0000000604007981 */ /* 0x002128000c1e1500 */
[----:B---3--:R1:W3:Y:S04]  /*145e0*/  LDG.E.U16 R18, [R18.64] ;  /* 0x0000000612127981 */ /* 0x0082e8000c1e1500 */
[----:B-1----:R1:W3:Y:S04]  /*145f0*/  LDG.E.U16 R19, [R8.64] ;  /* 0x0000000608137981 */ /* 0x0022e8000c1e1500 */
[----:B--2---:R-:W2:Y:S04]  /*14600*/  LDG.E.U16 R21, [R20.64] ;  /* 0x0000000614157981 */ /* 0x004ea8000c1e1500 */
[----:B--2---:R2:W-:Y:S04]  /*14610*/  STL [R1+0x14e4], R21 ;  /* 0x0014e41501007387 */ /* 0x0045e80000100800 */
[----:B--2---:R-:W2:Y:S01]  /*14620*/  LDL.LU.64 R20, [R1+0xf20] ;  /* 0x000f200001147983 */ /* 0x004ea20000300a00 */
[----:B------:R0:W-:Y:S03]  /*14630*/  STL [R1+0x14e8], R22 ;  /* 0x0014e81601007387 */ /* 0x0001e60000100800 */
[----:B0-----:R-:W3:Y:S01]  /*14640*/  LDL.LU.64 R22, [R1+0xf18] ;  /* 0x000f180001167983 */ /* 0x001ee20000300a00 */
[----:B------:R-:W3:Y:S02]  /*14650*/  LDL.LU.64 R4, [R1+0x1590] ;  /* 0x0015900001047983 */ /* 0x000ee40000300a00 */
[----:B----4-:R3:W-:Y:S01]  /*14660*/  STL [R1+0x164], R0 ;  /* 0x0001640001007387 */ /* 0x0107e20000100800 */
[----:B--2---:R-:W2:Y:S04]  /*14670*/  LDG.E.U16 R21, [R20.64] ;  /* 0x0000000614157981 */ /* 0x004ea8000c1e1500 */
[----:B---3--:R0:W3:Y:S04]  /*14680*/  LDG.E.U16 R0, [R4.64] ;  /* 0x0000000604007981 */ /* 0x0080e8000c1e1500 */
        /* <DEDUP_REMOVED lines=9> */
[----:B0-----:R-:W2:Y:S04]  /*14720*/  LDL.LU.64 R26, [R1+0x1578] ;  /* 0x00157800011a7983 */ /* 0x001ea80000300a00 */
[----:B---3--:R2:W-:Y:S04]  /*14730*/  STL [R1+0x118], R0 ;  /* 0x0001180001007387 */ /* 0x0085e80000100800 */
[----:B--2---:R0:W2:Y:S04]  /*14740*/  LDG.E.U16 R0, [R26.64] ;  /* 0x000000061a007981 */ /* 0x0040a8000c1e1500 */
[----:B0-----:R-:W3:Y:S04]  /*14750*/  LDL.LU R27, [R1+0x1574] ;  /* 0x00157400011b7983 */ /* 0x001ee80000300800 */
[----:B------:R0:W3:Y:S04]  /*14760*/  LDG.E.U16 R26, [R22.64] ;  /* 0x00000006161a7981 */ /* 0x0000e8000c1e1500 */
[----:B0-----:R-:W3:Y:S01]  /*14770*/  LDL.LU.64 R22, [R1+0xf80] ;  /* 0x000f800001167983 */ /* 0x001ee20000300a00 */
[----:B------:R-:W4:Y:S03]  /*14780*/  LDL.LU.64 R24, [R1+0xf88] ;  /* 0x000f880001187983 */ /* 0x000f260000300a00 */
[----:B--2---:R0:W-:Y:S04]  /*14790*/  STL [R1+0x104], R0 ;  /* 0x0001040001007387 */ /* 0x0041e80000100800 */
[----:B0-----:R0:W2:Y:S04]  /*147a0*/  LDG.E.U16 R0, [R6.64] ;  /* 0x0000000606007981 */ /* 0x0010a8000c1e1500 */
[----:B---3--:R-:W3:Y:S04]  /*147b0*/  LDG.E.U16 R23, [R22.64] ;  /* 0x0000000616177981 */ /* 0x008ee8000c1e1500 */
[----:B----4-:R-:W4:Y:S04]  /*147c0*/  LDG.E.U16 R24, [R24.64] ;  /* 0x0000000618187981 */ /* 0x010f28000c1e1500 */
[----:B------:R1:W-:Y:S01]  /*147d0*/  STL [R1+0xf0], R26 ;  /* 0x0000f01a01007387 */ /* 0x0003e20000100800 */
[----:B------:R5:W-:Y:S03]  /*147e0*/  STL [R1+0xdc], R21 ;  /* 0x0000dc1501007387 */ /* 0x000be60000100800 */
[----:B0-----:R0:W4:Y:S04]  /*147f0*/  LDG.E.U16 R7, [R2.64] ;  /* 0x0000000602077981 */ /* 0x001128000c1e1500 */
[----:B-1----:R1:W4:Y:S04]  /*14800*/  LDG.E.U16 R26, [R28.64] ;  /* 0x000000061c1a7981 */ /* 0x002328000c1e1500 */
[----:B-----5:R-:W5:Y:S01]  /*14810*/  LDL.LU.64 R20, [R1+0xfa0] ;  /* 0x000fa00001147983 */ /* 0x020f620000300a00 */
[----:B------:R0:W-:Y:S03]  /*14820*/  STL [R1+0xc8], R18 ;  /* 0x0000c81201007387 */ /* 0x0001e60000100800 */
[----:B0-----:R-:W5:Y:S01]  /*14830*/  LDL.LU R18, [R1+0x304] ;  /* 0x0003040001127983 */ /* 0x001f620000300800 */
[----:B------:R-:W5:Y:S02]  /*14840*/  LDL.LU R17, [R1+0x2fc] ;  /* 0x0002fc0001117983 */ /* 0x000f640000300800 */
[----:B------:R0:W-:Y:S02]  /*14850*/  STL [R1+0xb4], R16 ;  /* 0x0000b41001007387 */ /* 0x0001e40000100800 */
[----:B0-----:R-:W5:Y:S01]  /*14860*/  LDL.LU R16, [R1+0x2f4] ;  /* 0x0002f40001107983 */ /* 0x001f620000300800 */
[----:B------:R0:W-:Y:S03]  /*14870*/  STL [R1+0xa0], R15 ;  /* 0x0000a00f01007387 */ /* 0x0001e60000100800 */
[----:B0-----:R-:W5:Y:S01]  /*14880*/  LDL.LU R15, [R1+0x2ec] ;  /* 0x0002ec00010f7983 */ /* 0x001f620000300800 */
[----:B------:R0:W-:Y:S03]  /*14890*/  STL [R1+0x8c], R14 ;  /* 0x00008c0e01007387 */ /* 0x0001e60000100800 */
[----:B0-----:R-:W5:Y:S01]  /*148a0*/  LDL.LU R14, [R1+0x2e4] ;  /* 0x0002e400010e7983 */ /* 0x001f620000300800 */
[----:B------:R-:W5:Y:S02]  /*148b0*/  LDL.LU R13, [R1+0x2dc] ;  /* 0x0002dc00010d7983 */ /* 0x000f640000300800 */
[----:B------:R0:W-:Y:S02]  /*148c0*/  STL [R1+0x78], R12 ;  /* 0x0000780c01007387 */ /* 0x0001e40000100800 */
[----:B0-----:R-:W5:Y:S01]  /*148d0*/  LDL.LU R12, [R1+0x2d4] ;  /* 0x0002d400010c7983 */ /* 0x001f620000300800 */
[----:B------:R-:W5:Y:S02]  /*148e0*/  LDL.LU R11, [R1+0x2cc] ;  /* 0x0002cc00010b7983 */ /* 0x000f640000300800 */
[----:B------:R0:W-:Y:S02]  /*148f0*/  STL [R1+0x64], R10 ;  /* 0x0000640a01007387 */ /* 0x0001e40000100800 */
[----:B0-----:R-:W5:Y:S01]  /*14900*/  LDL.LU R10, [R1+0x2c4] ;  /* 0x0002c400010a7983 */ /* 0x001f620000300800 */
[----:B------:R-:W5:Y:S02]  /*14910*/  LDL.LU R9, [R1+0x2b8] ;  /* 0x0002b80001097983 */ /* 0x000f640000300800 */
[----:B------:R-:W5:Y:S02]  /*14920*/  LDL.LU R8, [R1+0x2ac] ;  /* 0x0002ac0001087983 */ /* 0x000f640000300800 */
[----:B------:R-:W5:Y:S01]  /*14930*/  LDL.LU R6, [R1+0x2a0] ;  /* 0x0002a00001067983 */ /* 0x000f620000300800 */
[----:B-1----:R-:W5:Y:S01]  /*14940*/  LDL.LU R28, [R1+0x294] ;  /* 0x00029400011c7983 */ /* 0x002f620000300800 */
[----:B------:R0:W-:Y:S02]  /*14950*/  STL [R1+0x50], R19 ;  /* 0x0000501301007387 */ /* 0x0001e40000100800 */
[----:B------:R-:W5:Y:S02]  /*14960*/  LDL.LU R2, [R1+0x288] ;  /* 0x0002880001027983 */ /* 0x000f640000300800 */
[----:B------:R-:W5:Y:S01]  /*14970*/  LDL.LU R3, [R1+0x27c] ;  /* 0x00027c0001037983 */ /* 0x000f620000300800 */
[----:B0-----:R0:W5:Y:S04]  /*14980*/  LDG.E.U16 R19, [R4.64] ;  /* 0x0000000604137981 */ /* 0x001168000c1e1500 */
[----:B0-----:R-:W5:Y:S04]  /*14990*/  LDL.LU R4, [R1+0x270] ;  /* 0x0002700001047983 */ /* 0x001f680000300800 */
[----:B--2---:R0:W-:Y:S04]  /*149a0*/  STL [R1+0x3c], R0 ;  /* 0x00003c0001007387 */ /* 0x0041e80000100800 */
[----:B0-----:R-:W2:Y:S01]  /*149b0*/  LDL.LU R0, [R1+0x264] ;  /* 0x0002640001007983 */ /* 0x001ea20000300800 */
[----:B------:R-:W2:Y:S02]  /*149c0*/  LDL.LU R5, [R1+0x258] ;  /* 0x0002580001057983 */ /* 0x000ea40000300800 */
[----:B------:R-:W2:Y:S02]  /*149d0*/  LDL.LU R29, [R1+0x24c] ;  /* 0x00024c00011d7983 */ /* 0x000ea40000300800 */
[----:B---3--:R0:W-:Y:S02]  /*149e0*/  STL [R1+0x14b4], R23 ;  /* 0x0014b41701007387 */ /* 0x0081e40000100800 */
[----:B0-----:R-:W3:Y:S01]  /*149f0*/  LDL.LU.64 R22, [R1+0xf98] ;  /* 0x000f980001167983 */ /* 0x001ee20000300a00 */
[----:B----4-:R0:W-:Y:S03]  /*14a00*/  STL [R1+0x14b8], R24 ;  /* 0x0014b81801007387 */ /* 0x0101e60000100800 */
[----:B0-----:R-:W4:Y:S04]  /*14a10*/  LDL.LU.64 R24, [R1+0xf90] ;  /* 0x000f900001187983 */ /* 0x001f280000300a00 */
[----:B----4-:R-:W4:Y:S04]  /*14a20*/  LDG.E.U16 R25, [R24.64] ;  /* 0x0000000618197981 */ /* 0x010f28000c1e1500 */
[----:B----4-:R-:W-:Y:S01]  /*14a30*/  STL [R1+0x14bc], R25 ;  /* 0x0014bc1901007387 */ /* 0x010fe20000100800 */
[----:B------:R3:W-:Y:S02]  /*14a40*/  STL [R1+0x28], R26 ;  /* 0x0000281a01007387 */ /* 0x0007e40000100800 */
[----:B------:R0:W-:Y:S01]  /*14a50*/  STL [R1+0x14], R7 ;  /* 0x0000140701007387 */ /* 0x0001e20000100800 */
[----:B---3--:R-:W3:Y:S01]  /*14a60*/  LDG.E.U16 R26, [R22.64] ;  /* 0x00000006161a7981 */ /* 0x008ee2000c1e1500 */
[----:B0-----:R-:W-:-:S02]  /*14a70*/  LOP3.LUT R7, R27, 0x30, RZ, 0x3c, !PT ;  /* 0x000000301b077812 */ /* 0x001fc400078e3cff */
[----:B-----5:R-:W4:Y:S03]  /*14a80*/  LDG.E.U16 R27, [R20.64] ;  /* 0x00000006141b7981 */ /* 0x020f26000c1e1500 */
[----:B------:R-:W-:Y:S01]  /*14a90*/  STS.U16 [R7+0x8600], R18 ;  /* 0x0086001207007388 */ /* 0x000fe20000000400 */
[----:B------:R-:W-:Y:S02]  /*14aa0*/  STS.U16 [R7+0x9600], R17 ;  /* 0x0096001107007388 */ /* 0x000fe40000000400 */
[----:B------:R-:W-:Y:S02]  /*14ab0*/  STS.U16 [R7+0xa600], R16 ;  /* 0x00a6001007007388 */ /* 0x000fe40000000400 */
[----:B------:R-:W-:Y:S01]  /*14ac0*/  STS.U16 [R7+0xb600], R15 ;  /* 0x00b6000f07007388 */ /* 0x000fe20000000400 */
[----:B------:R-:W-:Y:S01]  /*14ad0*/  STS.U16 [R7+0xc600], R14 ;  /* 0x00c6000e07007388 */ /* 0x000fe20000000400 */
[----:B------:R-:W-:Y:S02]  /*14ae0*/  STS.U16 [R7+0xd600], R13 ;  /* 0x00d6000d07007388 */ /* 0x000fe40000000400 */
[----:B------:R-:W-:Y:S02]  /*14af0*/  STS.U16 [R7+0xe600], R12 ;  /* 0x00e6000c07007388 */ /* 0x000fe40000000400 */
[----:B------:R-:W-:Y:S01]  /*14b00*/  STS.U16 [R7+0xf600], R11 ;  /* 0x00f6000b07007388 */ /* 0x000fe20000000400 */
[----:B------:R-:W-:Y:S01]  /*14b10*/  STS.U16 [R7+0x10600], R10 ;  /* 0x0106000a07007388 */ /* 0x000fe20000000400 */
[----:B------:R-:W-:Y:S02]  /*14b20*/  STS.U16 [R7+0x11600], R9 ;  /* 0x0116000907007388 */ /* 0x000fe40000000400 */
[----:B------:R0:W-:Y:S02]  /*14b30*/  STS.U16 [R7+0x12600], R8 ;  /* 0x0126000807007388 */ /* 0x0001e40000000400 */
[----:B------:R1:W-:Y:S01]  /*14b40*/  STS.U16 [R7+0x13600], R6 ;  /* 0x0136000607007388 */ /* 0x0003e20000000400 */
[----:B------:R-:W-:Y:S01]  /*14b50*/  STS.U16 [R7+0x14600], R28 ;  /* 0x0146001c07007388 */ /* 0x000fe20000000400 */
[----:B------:R5:W-:Y:S03]  /*14b60*/  STS.U16 [R7+0x15600], R2 ;  /* 0x0156000207007388 */ /* 0x000be60000000400 */
[----:B---3--:R-:W-:Y:S01]  /*14b70*/  STL [R1+0x14c0], R26 ;  /* 0x0014c01a01007387 */ /* 0x008fe20000100800 */
[----:B----4-:R-:W-:Y:S02]  /*14b80*/  STL [R1+0x14c4], R27 ;  /* 0x0014c41b01007387 */ /* 0x010fe40000100800 */
[----:B------:R-:W-:Y:S02]  /*14b90*/  STL [R1], R19 ;  /* 0x0000001301007387 */ /* 0x000fe40000100800 */
[----:B0-----:R-:W3:Y:S01]  /*14ba0*/  LDL.LU R8, [R1+0x240] ;  /* 0x0002400001087983 */ /* 0x001ee20000300800 */
[----:B-1----:R-:W4:Y:S01]  /*14bb0*/  LDL.LU R6, [R1+0x234] ;  /* 0x0002340001067983 */ /* 0x002f220000300800 */
[----:B-----5:R-:W5:Y:S03]  /*14bc0*/  LDL.LU R2, [R1+0x21c] ;  /* 0x00021c0001027983 */ /* 0x020f660000300800 */
[----:B------:R-:W-:Y:S01]  /*14bd0*/  STS.U16 [R7+0x16600], R3 ;  /* 0x0166000307007388 */ /* 0x000fe20000000400 */
[----:B------:R-:W-:Y:S02]  /*14be0*/  STS.U16 [R7+0x17600], R4 ;  /* 0x0176000407007388 */ /* 0x000fe40000000400 */
[----:B--2---:R-:W-:Y:S02]  /*14bf0*/  STS.U16 [R7+0x18600], R0 ;  /* 0x0186000007007388 */ /* 0x004fe40000000400 */
[----:B------:R-:W-:Y:S01]  /*14c00*/  STS.U16 [R7+0x19600], R5 ;  /* 0x0196000507007388 */ /* 0x000fe20000000400 */
[----:B------:R-:W-:Y:S04]  /*14c10*/  STS.U16 [R7+0x1a600], R29 ;  /* 0x01a6001d07007388 */ /* 0x000fe80000000400 */
[----:B-----5:R0:W-:Y:S04]  /*14c20*/  STL [R1+0x1570], R2 ;  /* 0x0015700201007387 */ /* 0x0201e80000100800 */
[----:B0-----:R-:W2:Y:S01]  /*14c30*/  LDL.LU R2, [R1+0x228] ;  /* 0x0002280001027983 */ /* 0x001ea20000300800 */
[----:B------:R-:W5:Y:S02]  /*14c40*/  LDL.LU R3, [R1+0x210] ;  /* 0x0002100001037983 */ /* 0x000f640000300800 */
[----:B------:R-:W5:Y:S02]  /*14c50*/  LDL.LU R4, [R1+0x204] ;  /* 0x0002040001047983 */ /* 0x000f640000300800 */
[----:B------:R-:W5:Y:S01]  /*14c60*/  LDL.LU R0, [R1+0x1f0] ;  /* 0x0001f00001007983 */ /* 0x000f620000300800 */
[----:B------:R-:W5:Y:S01]  /*14c70*/  LDL.LU R5, [R1+0x1e8] ;  /* 0x0001e80001057983 */ /* 0x000f620000300800 */
        /* <DEDUP_REMOVED lines=19> */
[----:B------:R-:W5:Y:S04]  /*14db0*/  LDL.LU R10, [R1+0x4c] ;  /* 0x00004c00010a7983 */ /* 0x000f680000300800 */
[----:B---3--:R0:W-:Y:S01]  /*14dc0*/  STS.U16 [R7+0x1b600], R8 ;  /* 0x01b6000807007388 */ /* 0x0081e20000000400 */
[----:B------:R-:W3:Y:S02]  /*14dd0*/  LDL.LU R9, [R1+0x38] ;  /* 0x0000380001097983 */ /* 0x000ee40000300800 */
[----:B----4-:R1:W-:Y:S01]  /*14de0*/  STS.U16 [R7+0x1c600], R6 ;  /* 0x01c6000607007388 */ /* 0x0103e20000000400 */
[----:B0-----:R-:W3:Y:S01]  /*14df0*/  LDL.LU R8, [R1+0x24] ;  /* 0x0000240001087983 */ /* 0x001ee20000300800 */
[----:B-1----:R-:W3:Y:S03]  /*14e00*/  LDL.LU R6, [R1+0x10] ;  /* 0x0000100001067983 */ /* 0x002ee60000300800 */
[----:B--2---:R0:W-:Y:S04]  /*14e10*/  STS.U16 [R7+0x1d600], R2 ;  /* 0x01d6000207007388 */ /* 0x0041e80000000400 */
[----:B0-----:R-:W2:Y:S04]  /*14e20*/  LDL.LU R2, [R1+0x1570] ;  /* 0x0015700001027983 */ /* 0x001ea80000300800 */
[----:B--2---:R0:W-:Y:S01]  /*14e30*/  STS.U16 [R7+0x1e600], R2 ;  /* 0x01e6000207007388 */ /* 0x0041e20000000400 */
[----:B-----5:R1:W-:Y:S02]  /*14e40*/  STS.U16 [R7+0x1f600], R3 ;  /* 0x01f6000307007388 */ /* 0x0203e40000000400 */
[----:B------:R2:W-:Y:S02]  /*14e50*/  STS.U16 [R7+0x20600], R4 ;  /* 0x0206000407007388 */ /* 0x0005e40000000400 */
[----:B------:R5:W-:Y:S01]  /*14e60*/  STS.U16 [R7+0x21600], R0 ;  /* 0x0216000007007388 */ /* 0x000be20000000400 */
[----:B------:R3:W-:Y:S01]  /*14e70*/  STS.U16 [R7+0x22600], R5 ;  /* 0x0226000507007388 */ /* 0x0007e20000000400 */
[----:B------:R3:W-:Y:S03]  /*14e80*/  STS.U16 [R7+0x23600], R29 ;  /* 0x0236001d07007388 */ /* 0x0007e60000000400 */
[----:B0-----:R-:W4:Y:S01]  /*14e90*/  LDL.LU R2, [R1+0x156c] ;  /* 0x00156c0001027983 */ /* 0x001f220000300800 */
[----:B-1----:R-:W4:Y:S02]  /*14ea0*/  LDL.LU R3, [R1+0x1568] ;  /* 0x0015680001037983 */ /* 0x002f240000300800 */
[----:B--2---:R-:W2:Y:S02]  /*14eb0*/  LDL.LU R4, [R1+0x1564] ;  /* 0x0015640001047983 */ /* 0x004ea40000300800 */
[----:B-----5:R-:W5:Y:S01]  /*14ec0*/  LDL.LU R0, [R1+0x1560] ;  /* 0x0015600001007983 */ /* 0x020f620000300800 */
[----:B---3--:R-:W3:Y:S01]  /*14ed0*/  LDL.LU R5, [R1+0x155c] ;  /* 0x00155c0001057983 */ /* 0x008ee20000300800 */
[----:B------:R-:W2:Y:S03]  /*14ee0*/  LDL.LU R29, [R1+0x1558] ;  /* 0x00155800011d7983 */ /* 0x000ea60000300800 */
[----:B------:R0:W-:Y:S04]  /*14ef0*/  STS.U16 [R7+0x24600], R27 ;  /* 0x0246001b07007388 */ /* 0x0001e80000000400 */
[----:B0-----:R-:W2:Y:S01]  /*14f00*/  LDL.LU R27, [R1+0x5c8] ;  /* 0x0005c800011b7983 */ /* 0x001ea20000300800 */
        /* <DEDUP_REMOVED lines=14> */
[----:B0-----:R-:W0:Y:S01]  /*14ff0*/  S2R R28, SR_TID.X ;  /* 0x00000000001c7919 */ /* 0x001e220000002100 */
[----:B------:R-:W-:Y:S02]  /*15000*/  STS.U16 [R7+0x33600], R13 ;  /* 0x0336000d07007388 */ /* 0x000fe40000000400 */
[----:B------:R1:W-:Y:S02]  /*15010*/  STS.U16 [R7+0x34600], R12 ;  /* 0x0346000c07007388 */ /* 0x0003e40000000400 */
[----:B------:R0:W-:Y:S01]  /*15020*/  STS.U16 [R7+0x35600], R11 ;  /* 0x0356000b07007388 */ /* 0x0001e20000000400 */
[----:B------:R0:W-:Y:S01]  /*15030*/  STS.U16 [R7+0x36600], R10 ;  /* 0x0366000a07007388 */ /* 0x0001e20000000400 */
[----:B------:R-:W-:Y:S02]  /*15040*/  STS.U16 [R7+0x37600], R9 ;  /* 0x0376000907007388 */ /* 0x000fe40000000400 */
[----:B------:R-:W-:Y:S02]  /*15050*/  STS.U16 [R7+0x38600], R8 ;  /* 0x0386000807007388 */ /* 0x000fe40000000400 */
[----:B------:R-:W-:Y:S01]  /*15060*/  STS.U16 [R7+0x39600], R6 ;  /* 0x0396000607007388 */ /* 0x000fe20000000400 */
[----:B0-----:R-:W-:-:S04]  /*15070*/  LOP3.LUT R28, R28, 0xff, RZ, 0xc0, !PT ;  /* 0x000000ff1c1c7812 */ /* 0x001fc800078ec0ff */
[C---:B------:R-:W-:Y:S01]  /*15080*/  SHF.L.U32 R24, R28.reuse, 0x1, RZ ;  /* 0x000000011c187819 */ /* 0x040fe200000006ff */
[----:B------:R-:W-:-:S03]  /*15090*/  IMAD.SHL.U32 R28, R28, 0x2, RZ ;  /* 0x000000021c1c7824 */ /* 0x000fc600078e00ff */
[----:B-1----:R-:W-:Y:S01]  /*150a0*/  LOP3.LUT R12, R24, 0x40, RZ, 0x3c, !PT ;  /* 0x00000040180c7812 */ /* 0x002fe200078e3cff */
[----:B--2---:R0:W-:Y:S01]  /*150b0*/  STL [R1+0x1554], R27 ;  /* 0x0015541b01007387 */ /* 0x0041e20000100800 */
[----:B------:R-:W2:Y:S02]  /*150c0*/  LDL.LU R26, [R1+0x394] ;  /* 0x00039400011a7983 */ /* 0x000ea40000300800 */
[----:B------:R-:W2:Y:S02]  /*150d0*/  LDL.LU R25, [R1+0xfb8] ;  /* 0x000fb80001197983 */ /* 0x000ea40000300800 */
[----:B------:R-:W2:Y:S01]  /*150e0*/  LDL.LU R23, [R1+0x76c] ;  /* 0x00076c0001177983 */ /* 0x000ea20000300800 */
[----:B------:R-:W2:Y:S01]  /*150f0*/  LDL.LU R22, [R1+0x744] ;  /* 0x0007440001167983 */ /* 0x000ea20000300800 */
        /* <DEDUP_REMOVED lines=11> */
[----:B0-----:R-:W-:Y:S01]  /*151b0*/  LOP3.LUT R27, R28, 0x30, RZ, 0x3c, !PT ;  /* 0x000000301c1b7812 */ /* 0x001fe200078e3cff */
[----:B------:R-:W2:Y:S01]  /*151c0*/  LDL.LU R9, [R1+0x72c] ;  /* 0x00072c0001097983 */ /* 0x000ea20000300800 */
[----:B------:R-:W2:Y:S02]  /*151d0*/  LDL.LU R8, [R1+0x600] ;  /* 0x0006000001087983 */ /* 0x000ea40000300800 */
[----:B------:R-:W2:Y:S02]  /*151e0*/  LDL.LU R7, [R1+0x5e4] ;  /* 0x0005e40001077983 */ /* 0x000ea40000300800 */
[----:B------:R-:W2:Y:S01]  /*151f0*/  LDL.LU R6, [R1+0x5d8] ;  /* 0x0005d80001067983 */ /* 0x000ea20000300800 */
[----:B------:R-:W2:Y:S04]  /*15200*/  LDL.LU R28, [R1+0x3f8] ;  /* 0x0003f800011c7983 */ /* 0x000ea80000300800 */
[----:B------:R0:W-:Y:S01]  /*15210*/  STS.U16 [R27+0x3a600], R29 ;  /* 0x03a6001d1b007388 */ /* 0x0001e20000000400 */
[----:B---3--:R1:W-:Y:S02]  /*15220*/  STS.U16 [R27+0x3b600], R5 ;  /* 0x03b600051b007388 */ /* 0x0083e40000000400 */
[----:B-----5:R-:W-:Y:S02]  /*15230*/  STS.U16 [R27+0x3c600], R0 ;  /* 0x03c600001b007388 */ /* 0x020fe40000000400 */
[----:B------:R-:W-:Y:S01]  /*15240*/  STS.U16 [R27+0x3d600], R4 ;  /* 0x03d600041b007388 */ /* 0x000fe20000000400 */
[----:B----4-:R-:W-:Y:S04]  /*15250*/  STS.U16 [R27+0x3e600], R3 ;  /* 0x03e600031b007388 */ /* 0x010fe80000000400 */
[----:B0-----:R-:W3:Y:S01]  /*15260*/  LDL.LU R29, [R1+0x734] ;  /* 0x00073400011d7983 */ /* 0x001ee20000300800 */
[----:B-1----:R-:W4:Y:S02]  /*15270*/  LDL.LU R5, [R1+0x804] ;  /* 0x0008040001057983 */ /* 0x002f240000300800 */
[----:B------:R0:W-:Y:S02]  /*15280*/  STL [R1+0x1544], R24 ;  /* 0x0015441801007387 */ /* 0x0001e40000100800 */
[----:B0-----:R-:W5:Y:S01]  /*15290*/  LDL.LU R24, [R1+0x3c4] ;  /* 0x0003c40001187983 */ /* 0x001f620000300800 */
[----:B------:R-:W2:Y:S02]  /*152a0*/  LDL.LU R0, [R1+0x758] ;  /* 0x0007580001007983 */ /* 0x000ea40000300800 */
[----:B------:R-:W2:Y:S02]  /*152b0*/  LDL.LU R4, [R1+0x5f8] ;  /* 0x0005f80001047983 */ /* 0x000ea40000300800 */
[----:B------:R-:W2:Y:S01]  /*152c0*/  LDL.LU R3, [R1+0x308] ;  /* 0x0003080001037983 */ /* 0x000ea20000300800 */
[----:B------:R0:W-:Y:S04]  /*152d0*/  STS.U16 [R27+0x3f600], R2 ;  /* 0x03f600021b007388 */ /* 0x0001e80000000400 */
[----:B0-----:R-:W3:Y:S04]  /*152e0*/  LDL.LU R27, [R1+0x1554] ;  /* 0x00155400011b7983 */ /* 0x001ee80000300800 */
[----:B--2---:R-:W-:Y:S01]  /*152f0*/  STS.U16 [R12+0x800], R3 ;  /* 0x000800030c007388 */ /* 0x004fe20000000400 */
[----:B------:R-:W-:Y:S02]  /*15300*/  STS.U16 [R12+0x1800], R4 ;  /* 0x001800040c007388 */ /* 0x000fe40000000400 */
[----:B------:R-:W-:Y:S02]  /*15310*/  STS.U16 [R12+0x2800], R0 ;  /* 0x002800000c007388 */ /* 0x000fe40000000400 */
[----:B-----5:R0:W-:Y:S02]  /*15320*/  STS.U16 [R12+0x3800], R24 ;  /* 0x003800180c007388 */ /* 0x0201e40000000400 */
[----:B0-----:R-:W2:Y:S04]  /*15330*/  LDL.LU R24, [R1+0x38c] ;  /* 0x00038c0001187983 */ /* 0x001ea80000300800 */
[----:B--2---:R0:W-:Y:S04]  /*15340*/  STL [R1+0x1548], R24 ;  /* 0x0015481801007387 */ /* 0x0041e80000100800 */
[----:B0-----:R-:W2:Y:S04]  /*15350*/  LDL.LU R24, [R1+0x3b0] ;  /* 0x0003b00001187983 */ /* 0x001ea80000300800 */
[----:B--2---:R0:W-:Y:S04]  /*15360*/  STL [R1+0x154c], R24 ;  /* 0x00154c1801007387 */ /* 0x0041e80000100800 */
[----:B0-----:R-:W2:Y:S04]  /*15370*/  LDL.LU R24, [R1+0x3c0] ;  /* 0x0003c00001187983 */ /* 0x001ea80000300800 */
[----:B----4-:R-:W-:Y:S01]  /*15380*/  STS.U16 [R12+0x4800], R5 ;  /* 0x004800050c007388 */ /* 0x010fe20000000400 */
[----:B---3--:R-:W-:Y:S02]  /*15390*/  STS.U16 [R12+0x5800], R29 ;  /* 0x0058001d0c007388 */ /* 0x008fe40000000400 */
        /* <DEDUP_REMOVED lines=19> */
[----:B------:R-:W-:Y:S03]  /*154d0*/  STS.U16 [R12+0x19800], R6 ;  /* 0x019800060c007388 */ /* 0x000fe60000000400 */
[----:B--2---:R0:W-:Y:S04]  /*154e0*/  STL [R1+0x1550], R24 ;  /* 0x0015501801007387 */ /* 0x0041e80000100800 */
[----:B0-----:R-:W2:Y:S01]  /*154f0*/  LDL.LU R24, [R1+0x3dc] ;  /* 0x0003dc0001187983 */ /* 0x001ea20000300800 */
[----:B------:R-:W3:Y:S02]  /*15500*/  LDL.LU R10, [R1+0x36c] ;  /* 0x00036c00010a7983 */ /* 0x000ee40000300800 */
[----:B------:R-:W4:Y:S02]  /*15510*/  LDL.LU R9, [R1+0x200] ;  /* 0x0002000001097983 */ /* 0x000f240000300800 */
[----:B------:R-:W5:Y:S01]  /*15520*/  LDL.LU R8, [R1+0x1ec] ;  /* 0x0001ec0001087983 */ /* 0x000f620000300800 */
[----:B------:R-:W3:Y:S04]  /*15530*/  LDL.LU R7, [R1+0x1c0] ;  /* 0x0001c00001077983 */ /* 0x000ee80000300800 */
[----:B------:R0:W-:Y:S01]  /*15540*/  STS.U16 [R12+0x1a800], R28 ;  /* 0x01a8001c0c007388 */ /* 0x0001e20000000400 */
[----:B------:R-:W3:Y:S03]  /*15550*/  LDL.LU R6, [R1+0x1b0] ;  /* 0x0001b00001067983 */ /* 0x000ee60000300800 */
[----:B0-----:R-:W3:Y:S01]  /*15560*/  LDL.LU R28, [R1+0x1a0] ;  /* 0x0001a000011c7983 */ /* 0x001ee20000300800 */
[----:B------:R-:W3:Y:S02]  /*15570*/  LDL.LU R2, [R1+0x190] ;  /* 0x0001900001027983 */ /* 0x000ee40000300800 */
[----:B------:R-:W3:Y:S02]  /*15580*/  LDL.LU R3, [R1+0x180] ;  /* 0x0001800001037983 */ /* 0x000ee40000300800 */
[----:B------:R-:W3:Y:S01]  /*15590*/  LDL.LU R4, [R1+0x170] ;  /* 0x0001700001047983 */ /* 0x000ee20000300800 */
[----:B------:R-:W3:Y:S01]  /*155a0*/  LDL.LU R0, [R1+0x160] ;  /* 0x0001600001007983 */ /* 0x000ee20000300800 */
        /* <DEDUP_REMOVED lines=16> */
[----:B------:R-:W3:Y:S03]  /*156b0*/  LDL.LU R11, [R1+0xc] ;  /* 0x00000c00010b7983 */ /* 0x000ee60000300800 */
[----:B--2---:R0:W-:Y:S04]  /*156c0*/  STS.U16 [R12+0x1b800], R24 ;  /* 0x01b800180c007388 */ /* 0x0041e80000000400 */
[----:B0-----:R-:W2:Y:S04]  /*156d0*/  LDL.LU R24, [R1+0x1550] ;  /* 0x0015500001187983 */ /* 0x001ea80000300800 */
[----:B--2---:R0:W-:Y:S04]  /*156e0*/  STS.U16 [R12+0x1c800], R24 ;  /* 0x01c800180c007388 */ /* 0x0041e80000000400 */
[----:B0-----:R-:W2:Y:S04]  /*156f0*/  LDL.LU R24, [R1+0x154c] ;  /* 0x00154c0001187983 */ /* 0x001ea80000300800 */
[----:B--2---:R0:W-:Y:S04]  /*15700*/  STS.U16 [R12+0x1d800], R24 ;  /* 0x01d800180c007388 */ /* 0x0041e80000000400 */
[----:B0-----:R-:W2:Y:S04]  /*15710*/  LDL.LU R24, [R1+0x1548] ;  /* 0x0015480001187983 */ /* 0x001ea80000300800 */
[----:B--2---:R0:W-:Y:S01]  /*15720*/  STS.U16 [R12+0x1e800], R24 ;  /* 0x01e800180c007388 */ /* 0x0041e20000000400 */
[----:B---3--:R1:W-:Y:S02]  /*15730*/  STS.U16 [R12+0x1f800], R10 ;  /* 0x01f8000a0c007388 */ /* 0x0083e40000000400 */
[----:B----4-:R2:W-:Y:S02]  /*15740*/  STS.U16 [R12+0x20800], R9 ;  /* 0x020800090c007388 */ /* 0x0105e40000000400 */
[----:B-----5:R3:W-:Y:S01]  /*15750*/  STS.U16 [R12+0x21800], R8 ;  /* 0x021800080c007388 */ /* 0x0207e20000000400 */
[----:B------:R4:W-:Y:S01]  /*15760*/  STS.U16 [R12+0x22800], R7 ;  /* 0x022800070c007388 */ /* 0x0009e20000000400 */
[----:B------:R4:W-:Y:S03]  /*15770*/  STS.U16 [R12+0x23800], R6 ;  /* 0x023800060c007388 */ /* 0x0009e60000000400 */
[----:B0-----:R-:W5:Y:S01]  /*15780*/  LDL.LU R24, [R1+0x1544] ;  /* 0x0015440001187983 */ /* 0x001f620000300800 */
[----:B-1----:R-:W5:Y:S02]  /*15790*/  LDL.LU R10, [R1+0x1540] ;  /* 0x00154000010a7983 */ /* 0x002f640000300800 */
[----:B--2---:R-:W2:Y:S02]  /*157a0*/  LDL.LU R9, [R1+0x153c] ;  /* 0x00153c0001097983 */ /* 0x004ea40000300800 */
[----:B---3--:R-:W3:Y:S01]  /*157b0*/  LDL.LU R8, [R1+0x1538] ;  /* 0x0015380001087983 */ /* 0x008ee20000300800 */
[----:B----4-:R-:W4:Y:S01]  /*157c0*/  LDL.LU R7, [R1+0x1534] ;  /* 0x0015340001077983 */ /* 0x010f220000300800 */
[----:B------:R-:W2:Y:S03]  /*157d0*/  LDL.LU R6, [R1+0x1530] ;  /* 0x0015300001067983 */ /* 0x000ea60000300800 */
[----:B------:R0:W-:Y:S01]  /*157e0*/  STS.U16 [R12+0x24800], R28 ;  /* 0x0248001c0c007388 */ /* 0x0001e20000000400 */
[----:B------:R1:W-:Y:S03]  /*157f0*/  STS.U16 [R12+0x25800], R2 ;  /* 0x025800020c007388 */ /* 0x0003e60000000400 */
[----:B0-----:R-:W2:Y:S01]  /*15800*/  LDL.LU R28, [R1+0x152c] ;  /* 0x00152c00011c7983 */ /* 0x001ea20000300800 */
[----:B-1----:R-:W2:Y:S02]  /*15810*/  LDL.LU R2, [R1+0x5c0] ;  /* 0x0005c00001027983 */ /* 0x002ea40000300800 */
[----:B------:R0:W-:Y:S02]  /*15820*/  STS.U16 [R12+0x26800], R3 ;  /* 0x026800030c007388 */ /* 0x0001e40000000400 */
[----:B------:R1:W-:Y:S01]  /*15830*/  STS.U16 [R12+0x27800], R4 ;  /* 0x027800040c007388 */ /* 0x0003e20000000400 */
[----:B------:R-:W-:Y:S01]  /*15840*/  STS.U16 [R12+0x28800], R0 ;  /* 0x028800000c007388 */ /* 0x000fe20000000400 */
[----:B------:R0:W-:Y:S02]  /*15850*/  STS.U16 [R12+0x29800], R5 ;  /* 0x029800050c007388 */ /* 0x0001e40000000400 */
[----:B------:R0:W-:Y:S02]  /*15860*/  STS.U16 [R12+0x2a800], R29 ;  /* 0x02a8001d0c007388 */ /* 0x0001e40000000400 */
[----:B------:R0:W-:Y:S01]  /*15870*/  STS.U16 [R12+0x2b800], R27 ;  /* 0x02b8001b0c007388 */ /* 0x0001e20000000400 */
[----:B------:R0:W-:Y:S01]  /*15880*/  STS.U16 [R12+0x2c800], R26 ;  /* 0x02c8001a0c007388 */ /* 0x0001e20000000400 */
        /* <DEDUP_REMOVED lines=9> */
[----:B------:R-:W-:Y:S02]  /*15920*/  STS.U16 [R12+0x36800], R15 ;  /* 0x0368000f0c007388 */ /* 0x000fe40000000400 */
[----:B------:R-:W-:Y:S01]  /*15930*/  STS.U16 [R12+0x37800], R14 ;  /* 0x0378000e0c007388 */ /* 0x000fe20000000400 */
[----:B------:R-:W-:Y:S01]  /*15940*/  STS.U16 [R12+0x38800], R13 ;  /* 0x0388000d0c007388 */ /* 0x000fe20000000400 */
[----:B------:R-:W-:Y:S03]  /*15950*/  STS.U16 [R12+0x39800], R11 ;  /* 0x0398000b0c007388 */ /* 0x000fe60000000400 */
[----:B--2---:R5:W-:Y:S01]  /*15960*/  STL [R1+0x1528], R2 ;  /* 0x0015280201007387 */ /* 0x004be20000100800 */
[----:B0-----:R-:W2:Y:S02]  /*15970*/  LDL.LU R3, [R1+0x390] ;  /* 0x0003900001037983 */ /* 0x001ea40000300800 */
[----:B-1----:R-:W2:Y:S02]  /*15980*/  LDL.LU R4, [R1+0x328] ;  /* 0x0003280001047983 */ /* 0x002ea40000300800 */
        /* <DEDUP_REMOVED lines=13> */
[C---:B-----5:R-:W-:Y:S01]  /*15a60*/  LOP3.LUT R2, R24.reuse, 0x40, RZ, 0x3c, !PT ;  /* 0x0000004018027812 */ /* 0x060fe200078e3cff */
[----:B------:R-:W5:Y:S01]  /*15a70*/  LDL.LU R15, [R1+0x350] ;  /* 0x00035000010f7983 */ /* 0x000f620000300800 */
[----:B------:R-:W2:Y:S02]  /*15a80*/  LDL.LU R14, [R1+0x34c] ;  /* 0x00034c00010e7983 */ /* 0x000ea40000300800 */
[----:B------:R-:W2:Y:S02]  /*15a90*/  LDL.LU R13, [R1+0x348] ;  /* 0x00034800010d7983 */ /* 0x000ea40000300800 */
[----:B------:R-:W2:Y:S01]  /*15aa0*/  LDL.LU R12, [R1+0x344] ;  /* 0x00034400010c7983 */ /* 0x000ea20000300800 */
[----:B------:R-:W2:Y:S04]  /*15ab0*/  LDL.LU R11, [R1+0x340] ;  /* 0x00034000010b7983 */ /* 0x000ea80000300800 */
[----:B------:R0:W-:Y:S01]  /*15ac0*/  STS.U16 [R2+0x3a800], R28 ;  /* 0x03a8001c02007388 */ /* 0x0001e20000000400 */
[----:B------:R1:W-:Y:S02]  /*15ad0*/  STS.U16 [R2+0x3b800], R6 ;  /* 0x03b8000602007388 */ /* 0x0003e40000000400 */
[----:B----4-:R4:W-:Y:S02]  /*15ae0*/  STS.U16 [R2+0x3c800], R7 ;  /* 0x03c8000702007388 */ /* 0x0109e40000000400 */
[----:B---3--:R3:W-:Y:S01]  /*15af0*/  STS.U16 [R2+0x3d800], R8 ;  /* 0x03d8000802007388 */ /* 0x0087e20000000400 */
[----:B------:R3:W-:Y:S01]  /*15b00*/  STS.U16 [R2+0x3e800], R9 ;  /* 0x03e8000902007388 */ /* 0x0007e20000000400 */
[----:B------:R3:W-:Y:S03]  /*15b10*/  STS.U16 [R2+0x3f800], R10 ;  /* 0x03f8000a02007388 */ /* 0x0007e60000000400 */
[----:B0-----:R-:W2:Y:S01]  /*15b20*/  LDL.LU R28, [R1+0x730] ;  /* 0x00073000011c7983 */ /* 0x001ea20000300800 */
[----:B-1----:R-:W2:Y:S02]  /*15b30*/  LDL.LU R6, [R1+0x800] ;  /* 0x0008000001067983 */ /* 0x002ea40000300800 */
[----:B----4-:R-:W4:Y:S02]  /*15b40*/  LDL.LU R7, [R1+0x3bc] ;  /* 0x0003bc0001077983 */ /* 0x010f240000300800 */
[----:B---3--:R-:W3:Y:S01]  /*15b50*/  LDL.LU R8, [R1+0x748] ;  /* 0x0007480001087983 */ /* 0x008ee20000300800 */
[----:B------:R-:W2:Y:S01]  /*15b60*/  LDL.LU R9, [R1+0x5cc] ;  /* 0x0005cc0001097983 */ /* 0x000ea20000300800 */
[----:B------:R-:W2:Y:S02]  /*15b70*/  LDL.LU R2, [R1+0x1528] ;  /* 0x0015280001027983 */ /* 0x000ea40000300800 */
[----:B------:R-:W2:Y:S01]  /*15b80*/  LDL.LU R10, [R1+0x75c] ;  /* 0x00075c00010a7983 */ /* 0x000ea20000300800 */
[----:B------:R-:W-:Y:S01]  /*15b90*/  LOP3.LUT R0, R24, 0x50, RZ, 0x3c, !PT ;  /* 0x0000005018007812 */ /* 0x000fe200078e3cff */
[----:B------:R0:W-:Y:S04]  /*15ba0*/  STL [R1+0x1518], R24 ;  /* 0x0015181801007387 */ /* 0x0001e80000100800 */
[----:B0-----:R-:W2:Y:S04]  /*15bb0*/  LDL.LU R24, [R1+0x330] ;  /* 0x0003300001187983 */ /* 0x001ea80000300800 */
[----:B--2---:R0:W-:Y:S04]  /*15bc0*/  STL [R1+0x151c], R24 ;  /* 0x00151c1801007387 */ /* 0x0041e80000100800 */
[----:B0-----:R-:W2:Y:S04]  /*15bd0*/  LDL.LU R24, [R1+0x334] ;  /* 0x0003340001187983 */ /* 0x001ea80000300800 */
[----:B--2---:R0:W-:Y:S04]  /*15be0*/  STL [R1+0x1520], R24 ;  /* 0x0015201801007387 */ /* 0x0041e80000100800 */
[----:B0-----:R-:W2:Y:S04]  /*15bf0*/  LDL.LU R24, [R1+0x338] ;  /* 0x0003380001187983 */ /* 0x001ea80000300800 */
[----:B------:R-:W-:Y:S01]  /*15c00*/  STS.U16 [R0+0xa00], R10 ;  /* 0x000a000a00007388 */ /* 0x000fe20000000400 */
[----:B------:R-:W-:Y:S02]  /*15c10*/  STS.U16 [R0+0x1a00], R9 ;  /* 0x001a000900007388 */ /* 0x000fe40000000400 */
[----:B---3--:R-:W-:Y:S02]  /*15c20*/  STS.U16 [R0+0x2a00], R8 ;  /* 0x002a000800007388 */ /* 0x008fe40000000400 */
[----:B----4-:R-:W-:Y:S01]  /*15c30*/  STS.U16 [R0+0x3a00], R7 ;  /* 0x003a000700007388 */ /* 0x010fe20000000400 */
        /* <DEDUP_REMOVED lines=18> */
[----:B-----5:R-:W-:Y:S02]  /*15d60*/  STS.U16 [R0+0x16a00], R15 ;  /* 0x016a000f00007388 */ /* 0x020fe40000000400 */
[----:B------:R-:W-:Y:S01]  /*15d70*/  STS.U16 [R0+0x17a00], R14 ;  /* 0x017a000e00007388 */ /* 0x000fe20000000400 */
[----:B--2---:R0:W-:Y:S04]  /*15d80*/  STL [R1+0x1524], R24 ;  /* 0x0015241801007387 */ /* 0x0041e80000100800 */
[----:B0-----:R-:W2:Y:S01]  /*15d90*/  LDL.LU R24, [R1+0x33c] ;  /* 0x00033c0001187983 */ /* 0x001ea20000300800 */
[----:B------:R-:W3:Y:S02]  /*15da0*/  LDL.LU R16, [R1+0x32c] ;  /* 0x00032c0001107983 */ /* 0x000ee40000300800 */
[----:B------:R-:W4:Y:S01]  /*15db0*/  LDL.LU R15, [R1+0x1fc] ;  /* 0x0001fc00010f7983 */ /* 0x000f220000300800 */
[----:B------:R0:W-:Y:S01]  /*15dc0*/  STS.U16 [R0+0x18a00], R13 ;  /* 0x018a000d00007388 */ /* 0x0001e20000000400 */
[----:B------:R-:W5:Y:S02]  /*15dd0*/  LDL.LU R14, [R1+0x1cc] ;  /* 0x0001cc00010e7983 */ /* 0x000f640000300800 */
[----:B------:R1:W-:Y:S02]  /*15de0*/  STS.U16 [R0+0x19a00], R12 ;  /* 0x019a000c00007388 */ /* 0x0003e40000000400 */
[----:B------:R1:W-:Y:S01]  /*15df0*/  STS.U16 [R0+0x1aa00], R11 ;  /* 0x01aa000b00007388 */ /* 0x0003e20000000400 */
[----:B0-----:R-:W3:Y:S01]  /*15e00*/  LDL.LU R13, [R1+0x1bc] ;  /* 0x0001bc00010d7983 */ /* 0x001ee20000300800 */
[----:B-1----:R-:W3:Y:S02]  /*15e10*/  LDL.LU R12, [R1+0x1ac] ;  /* 0x0001ac00010c7983 */ /* 0x002ee40000300800 */
        /* <DEDUP_REMOVED lines=59> */
[----:B------:R-:W-:Y:S02]  /*161d0*/  STS.U16 [R0+0x35a00], R21 ;  /* 0x035a001500007388 */ /* 0x000fe40000000400 */
        /* <DEDUP_REMOVED lines=113> */
[----:B------:R2:W-:Y:S02]  /*168f0*/  STS.U16 [R0+0x23c00], R18 ;  /* 0x023c001200007388 */ /* 0x0005e40000000400 */
[----:B------:R0:W-:Y:S02]  /*16900*/  STS.U16 [R0+0x24c00], R17 ;  /* 0x024c001100007388 */ /* 0x0001e40000000400 */
        /* <DEDUP_REMOVED lines=13> */
[----:B------:R-:W-:Y:S04]  /*169e0*/  STS.U16 [R0+0x32c00], R3 ;  /* 0x032c000300007388 */ /* 0x000fe80000000400 */
[----:B0-----:R-:W5:Y:S01]  /*169f0*/  LDL.LU R24, [R1+0x14ec] ;  /* 0x0014ec0001187983 */ /* 0x001f620000300800 */
[----:B------:R-:W-:Y:S02]  /*16a00*/  STS.U16 [R0+0x33c00], R4 ;  /* 0x033c000400007388 */ /* 0x000fe40000000400 */
[----:B-1----:R-:W5:Y:S02]  /*16a10*/  LDL.LU R22, [R1+0x14e8] ;  /* 0x0014e80001167983 */ /* 0x002f640000300800 */
[----:B------:R-:W-:Y:S01]  /*16a20*/  STS.U16 [R0+0x34c00], R5 ;  /* 0x034c000500007388 */ /* 0x000fe20000000400 */
[----:B--2---:R-:W2:Y:S04]  /*16a30*/  LDL.LU R21, [R1+0x14e4] ;  /* 0x0014e40001157983 */ /* 0x004ea80000300800 */
[----:B------:R-:W-:Y:S01]  /*16a40*/  STS.U16 [R0+0x35c00], R29 ;  /* 0x035c001d00007388 */ /* 0x000fe20000000400 */
[----:B---3--:R-:W3:Y:S02]  /*16a50*/  LDL.LU R20, [R1+0x14e0] ;  /* 0x0014e00001147983 */ /* 0x008ee40000300800 */
[----:B------:R-:W-:Y:S02]  /*16a60*/  STS.U16 [R0+0x36c00], R27 ;  /* 0x036c001b00007388 */ /* 0x000fe40000000400 */
[----:B----4-:R-:W4:Y:S01]  /*16a70*/  LDL.LU R19, [R1+0x14dc] ;  /* 0x0014dc0001137983 */ /* 0x010f220000300800 */
[----:B------:R-:W-:Y:S04]  /*16a80*/  STS.U16 [R0+0x37c00], R26 ;  /* 0x037c001a00007388 */ /* 0x000fe80000000400 */
[----:B------:R-:W2:Y:S01]  /*16a90*/  LDL.LU R18, [R1+0x14d8] ;  /* 0x0014d80001127983 */ /* 0x000ea20000300800 */
[----:B------:R-:W-:Y:S02]  /*16aa0*/  STS.U16 [R0+0x38c00], R25 ;  /* 0x038c001900007388 */ /* 0x000fe40000000400 */
[----:B------:R-:W2:Y:S02]  /*16ab0*/  LDL.LU R17, [R1+0x14d4] ;  /* 0x0014d40001117983 */ /* 0x000ea40000300800 */
[----:B------:R0:W-:Y:S02]  /*16ac0*/  STS.U16 [R0+0x39c00], R23 ;  /* 0x039c001700007388 */ /* 0x0001e40000000400 */
[----:B0-----:R-:W3:Y:S04]  /*16ad0*/  LDL.LU R23, [R1+0x388] ;  /* 0x0003880001177983 */ /* 0x001ee80000300800 */
[----:B--2---:R-:W-:Y:S01]  /*16ae0*/  STS.U16 [R0+0x3ac00], R17 ;  /* 0x03ac001100007388 */ /* 0x004fe20000000400 */
[----:B------:R0:W-:Y:S03]  /*16af0*/  STS.U16 [R0+0x3bc00], R18 ;  /* 0x03bc001200007388 */ /* 0x0001e60000000400 */
[----:B---3--:R5:W-:Y:S01]  /*16b00*/  STL [R1+0x14d0], R23 ;  /* 0x0014d01701007387 */ /* 0x008be20000100800 */
[----:B0-----:R-:W2:Y:S02]  /*16b10*/  LDL.LU R18, [R1+0x768] ;  /* 0x0007680001127983 */ /* 0x001ea40000300800 */
[----:B------:R-:W3:Y:S02]  /*16b20*/  LDL.LU R17, [R1+0x60c] ;  /* 0x00060c0001117983 */ /* 0x000ee40000300800 */
        /* <DEDUP_REMOVED lines=15> */
[----:B------:R-:W2:Y:S01]  /*16c20*/  LDL.LU R5, [R1+0x280] ;  /* 0x0002800001057983 */ /* 0x000ea20000300800 */
[C---:B-----5:R-:W-:Y:S01]  /*16c30*/  LOP3.LUT R23, R24.reuse, 0x60, RZ, 0x3c, !PT ;  /* 0x0000006018177812 */ /* 0x060fe200078e3cff */
[----:B------:R-:W5:Y:S01]  /*16c40*/  LDL.LU R29, [R1+0x274] ;  /* 0x00027400011d7983 */ /* 0x000f620000300800 */
[----:B------:R-:W2:Y:S02]  /*16c50*/  LDL.LU R27, [R1+0x268] ;  /* 0x00026800011b7983 */ /* 0x000ea40000300800 */
[----:B------:R-:W2:Y:S01]  /*16c60*/  LDL.LU R26, [R1+0x25c] ;  /* 0x00025c00011a7983 */ /* 0x000ea20000300800 */
[----:B------:R-:W-:Y:S01]  /*16c70*/  LOP3.LUT R0, R24, 0x70, RZ, 0x3c, !PT ;  /* 0x0000007018007812 */ /* 0x000fe200078e3cff */
[----:B------:R-:W2:Y:S01]  /*16c80*/  LDL.LU R25, [R1+0x250] ;  /* 0x0002500001197983 */ /* 0x000ea20000300800 */
[----:B------:R-:W2:Y:S03]  /*16c90*/  LDL.LU R24, [R1+0x244] ;  /* 0x0002440001187983 */ /* 0x000ea60000300800 */
[----:B----4-:R0:W-:Y:S01]  /*16ca0*/  STS.U16 [R23+0x3cc00], R19 ;  /* 0x03cc001317007388 */ /* 0x0101e20000000400 */
[----:B------:R1:W-:Y:S02]  /*16cb0*/  STS.U16 [R23+0x3dc00], R20 ;  /* 0x03dc001417007388 */ /* 0x0003e40000000400 */
[----:B------:R4:W-:Y:S02]  /*16cc0*/  STS.U16 [R23+0x3ec00], R21 ;  /* 0x03ec001517007388 */ /* 0x0009e40000000400 */
[----:B------:R4:W-:Y:S01]  /*16cd0*/  STS.U16 [R23+0x3fc00], R22 ;  /* 0x03fc001617007388 */ /* 0x0009e20000000400 */
[----:B0-----:R-:W2:Y:S01]  /*16ce0*/  LDL.LU R19, [R1+0x728] ;  /* 0x0007280001137983 */ /* 0x001ea20000300800 */
[----:B-1----:R-:W2:Y:S02]  /*16cf0*/  LDL.LU R20, [R1+0x39c] ;  /* 0x00039c0001147983 */ /* 0x002ea40000300800 */
[----:B----4-:R-:W4:Y:S02]  /*16d00*/  LDL.LU R21, [R1+0x3d4] ;  /* 0x0003d40001157983 */ /* 0x010f240000300800 */
[----:B------:R-:W2:Y:S01]  /*16d10*/  LDL.LU R23, [R1+0x14d0] ;  /* 0x0014d00001177983 */ /* 0x000ea20000300800 */
[----:B----4-:R-:W-:Y:S01]  /*16d20*/  STS.U16 [R0+0xe00], R21 ;  /* 0x000e001500007388 */ /* 0x010fe20000000400 */
[----:B--2---:R-:W-:Y:S02]  /*16d30*/  STS.U16 [R0+0x1e00], R20 ;  /* 0x001e001400007388 */ /* 0x004fe40000000400 */
[----:B------:R-:W-:Y:S02]  /*16d40*/  STS.U16 [R0+0x2e00], R19 ;  /* 0x002e001300007388 */ /* 0x000fe40000000400 */
[----:B------:R0:W-:Y:S01]  /*16d50*/  STS.U16 [R0+0x3e00], R23 ;  /* 0x003e001700007388 */ /* 0x0001e20000000400 */
[----:B------:R-:W-:Y:S01]  /*16d60*/  STS.U16 [R0+0x4e00], R18 ;  /* 0x004e001200007388 */ /* 0x000fe20000000400 */
        /* <DEDUP_REMOVED lines=17> */
[----:B-----5:R-:W-:Y:S01]  /*16e80*/  STS.U16 [R0+0x16e00], R29 ;  /* 0x016e001d00007388 */ /* 0x020fe20000000400 */
[----:B0-----:R-:W2:Y:S01]  /*16e90*/  LDL.LU R23, [R1+0x238] ;  /* 0x0002380001177983 */ /* 0x001ea20000300800 */
[----:B------:R0:W-:Y:S03]  /*16ea0*/  STS.U16 [R0+0x17e00], R27 ;  /* 0x017e001b00007388 */ /* 0x0001e60000000400 */
[----:B0-----:R-:W3:Y:S04]  /*16eb0*/  LDL.LU R27, [R1+0x214] ;  /* 0x00021400011b7983 */ /* 0x001ee80000300800 */
[----:B---3--:R0:W-:Y:S04]  /*16ec0*/  STL [R1+0x14c8], R27 ;  /* 0x0014c81b01007387 */ /* 0x0081e80000100800 */
[----:B0-----:R-:W3:Y:S01]  /*16ed0*/  LDL.LU R27, [R1+0x220] ;  /* 0x00022000011b7983 */ /* 0x001ee20000300800 */
[----:B------:R-:W-:Y:S02]  /*16ee0*/  STS.U16 [R0+0x18e00], R26 ;  /* 0x018e001a00007388 */ /* 0x000fe40000000400 */
[----:B------:R-:W-:Y:S02]  /*16ef0*/  STS.U16 [R0+0x19e00], R25 ;  /* 0x019e001900007388 */ /* 0x000fe40000000400 */
[----:B------:R-:W-:Y:S01]  /*16f00*/  STS.U16 [R0+0x1ae00], R24 ;  /* 0x01ae001800007388 */ /* 0x000fe20000000400 */
[----:B--2---:R-:W-:Y:S04]  /*16f10*/  STS.U16 [R0+0x1be00], R23 ;  /* 0x01be001700007388 */ /* 0x004fe80000000400 */
[----:B---3--:R0:W-:Y:S04]  /*16f20*/  STL [R1+0x14cc], R27 ;  /* 0x0014cc1b01007387 */ /* 0x0081e80000100800 */
[----:B0-----:R-:W2:Y:S01]  /*16f30*/  LDL.LU R27, [R1+0x22c] ;  /* 0x00022c00011b7983 */ /* 0x001ea20000300800 */
[----:B------:R-:W3:Y:S02]  /*16f40*/  LDL.LU R26, [R1+0x208] ;  /* 0x00020800011a7983 */ /* 0x000ee40000300800 */
[----:B------:R-:W4:Y:S02]  /*16f50*/  LDL.LU R29, [R1+0x1f4] ;  /* 0x0001f400011d7983 */ /* 0x000f240000300800 */
[----:B------:R-:W5:Y:S01]  /*16f60*/  LDL.LU R25, [R1+0x1c4] ;  /* 0x0001c40001197983 */ /* 0x000f620000300800 */
        /* <DEDUP_REMOVED lines=23> */
[----:B------:R-:W3:Y:S01]  /*170e0*/  LDL.LU R5, [R1] ;  /* 0x0000000001057983 */ /* 0x000ee20000300800 */
        /* <DEDUP_REMOVED lines=37> */
[----:B------:R-:W-:Y:S01]  /*17340*/  STS.U16 [R0+0x39e00], R5 ;  /* 0x039e000500007388 */ /* 0x000fe20000000400 */
[----:B0-----:R-:W-:Y:S01]  /*17350*/  MOV R2, 0xff800000 ;  /* 0xff80000000027802 */ /* 0x001fe20000000f00 */
[----:B-1----:R-:W-:Y:S01]  /*17360*/  IMAD.MOV.U32 R3, RZ, RZ, -0x800000 ;  /* 0xff800000ff037424 */ /* 0x002fe200078e00ff */
[----:B--2---:R-:W-:Y:S01]  /*17370*/  STS.U16 [R0+0x3ae00], R23 ;  /* 0x03ae001700007388 */ /* 0x004fe20000000400 */
[----:B----4-:R-:W-:Y:S02]  /*17380*/  STS.U16 [R0+0x3be00], R24 ;  /* 0x03be001800007388 */ /* 0x010fe40000000400 */
[----:B---3--:R-:W-:Y:S02]  /*17390*/  STS.U16 [R0+0x3ce00], R25 ;  /* 0x03ce001900007388 */ /* 0x008fe40000000400 */
[----:B-----5:R-:W-:Y:S01]  /*173a0*/  STS.U16 [R0+0x3de00], R26 ;  /* 0x03de001a00007388 */ /* 0x020fe20000000400 */
[----:B------:R-:W-:Y:S01]  /*173b0*/  STS.U16 [R0+0x3ee00], R27 ;  /* 0x03ee001b00007388 */ /* 0x000fe20000000400 */
[----:B------:R0:W-:Y:S02]  /*173c0*/  STS.U16 [R0+0x3fe00], R29 ;  /* 0x03fe001d00007388 */ /* 0x0001e40000000400 */
[----:B0-----:R-:W-:-:S05]  /*173d0*/  MOV R0, 0x3f800000 ;  /* 0x3f80000000007802 */ /* 0x001fca0000000f00 */
[----:B------:R0:W-:Y:S01]  /*173e0*/  STL [R1+0xe8c], R0 ;  /* 0x000e8c0001007387 */ /* 0x0001e20000100800 */
[----:B------:R-:W-:Y:S02]  /*173f0*/  STL [R1+0xe58], R3 ;  /* 0x000e580301007387 */ /* 0x000fe40000100800 */
[----:B------:R-:W-:Y:S02]  /*17400*/  STL [R1+0xe54], R2 ;  /* 0x000e540201007387 */ /* 0x000fe40000100800 */
[----:B0-----:R-:W-:-:S05]  /*17410*/  IMAD.MOV.U32 R0, RZ, RZ, -0x800000 ;  /* 0xff800000ff007424 */ /* 0x001fca00078e00ff */
[----:B------:R-:W-:Y:S01]  /*17420*/  STL [R1+0xe50], R0 ;  /* 0x000e500001007387 */ /* 0x000fe20000100800 */
[----:B------:R-:W-:Y:S02]  /*17430*/  STL [R1+0xe4c], R3 ;  /* 0x000e4c0301007387 */ /* 0x000fe40000100800 */
[----:B------:R-:W-:Y:S02]  /*17440*/  STL [R1+0xe48], R2 ;  /* 0x000e480201007387 */ /* 0x000fe40000100800 */
[----:B------:R-:W-:Y:S01]  /*17450*/  STL [R1+0xe44], R0 ;  /* 0x000e440001007387 */ /* 0x000fe20000100800 */
        /* <DEDUP_REMOVED lines=23> */
[----:B------:R0:W-:Y:S01]  /*175d0*/  STL [R1+0xc04], R0 ;  /* 0x000c040001007387 */ /* 0x0001e20000100800 */
[----:B------:R1:W-:Y:S01]  /*175e0*/  STL [R1+0xbfc], R3 ;  /* 0x000bfc0301007387 */ /* 0x0003e20000100800 */
[----:B------:R2:W-:Y:S01]  /*175f0*/  STL [R1+0xbf8], R2 ;  /* 0x000bf80201007387 */ /* 0x0005e20000100800 */
[----:B0-----:R-:W-:Y:S01]  /*17600*/  MOV R0, 0x3f800000 ;  /* 0x3f80000000007802 */ /* 0x001fe20000000f00 */
[----:B-1----:R-:W-:Y:S01]  /*17610*/  IMAD.MOV.U32 R3, RZ, RZ, 0x3f800000 ;  /* 0x3f800000ff037424 */ /* 0x002fe200078e00ff */
[----:B--2---:R-:W-:-:S03]  /*17620*/  MOV R2, 0x3f800000 ;  /* 0x3f80000000027802 */ /* 0x004fc60000000f00 */
        /* <DEDUP_REMOVED lines=30> */
[----:B------:R-:W-:Y:S02]  /*17810*/  STL [R1+0x4c0], RZ ;  /* 0x0004c0ff01007387 */ /* 0x000fe40000100800 */
[----:B------:R0:W-:Y:S01]  /*17820*/  STL [R1+0xf88], R0 ;  /* 0x000f880001007387 */ /* 0x0001e20000100800 */
[----:B------:R1:W-:Y:S01]  /*17830*/  STL [R1+0x4c4], RZ ;  /* 0x0004c4ff01007387 */ /* 0x0003e20000100800 */
[----:B------:R1:W-:Y:S02]  /*17840*/  STL [R1+0x4c8], RZ ;  /* 0x0004c8ff01007387 */ /* 0x0003e40000100800 */
[----:B------:R1:W-:Y:S02]  /*17850*/  STL [R1+0x4cc], RZ ;  /* 0x0004ccff01007387 */ /* 0x0003e40000100800 */
[----:B------:R1:W-:Y:S01]  /*17860*/  STL [R1+0x520], RZ ;  /* 0x000520ff01007387 */ /* 0x0003e20000100800 */
        /* <DEDUP_REMOVED lines=468> */
[----:B------:R1:W-:Y:S04]  /*195b0*/  STL [R1+0xd94], RZ ;  /* 0x000d94ff01007387 */ /* 0x0003e80000100800 */
[----:B------:R-:W2:Y:S01]  /*195c0*/  S2R R29, SR_TID.X ;  /* 0x00000000001d7919 */ /* 0x000ea20000002100 */
        /* <DEDUP_REMOVED lines=9> */
[----:B------:R1:W-:Y:S01]  /*19660*/  STL [R1+0xdac], RZ ;  /* 0x000dacff01007387 */ /* 0x0003e20000100800 */
[----:B------:R-:W3:Y:S01]  /*19670*/  S2R R5, SR_CTAID.X ;  /* 0x0000000000057919 */ /* 0x000ee20000002500 */
        /* <DEDUP_REMOVED lines=14> */
[----:B--2---:R-:W-:-:S02]  /*19760*/  LOP3.LUT R4, R29, 0x3, RZ, 0xc0, !PT ;  /* 0x000000031d047812 */ /* 0x004fc400078ec0ff */
[----:B0-----:R-:W-:Y:S01]  /*19770*/  LOP3.LUT R0, R29, 0xe0, RZ, 0xc0, !PT ;  /* 0x000000e01d007812 */ /* 0x001fe200078ec0ff */
[----:B------:R1:W-:Y:S01]  /*19780*/  STL [R1+0xde8], RZ ;  /* 0x000de8ff01007387 */ /* 0x0003e20000100800 */
[----:B------:R1:W-:Y:S02]  /*19790*/  STL [R1+0xdec], RZ ;  /* 0x000decff01007387 */ /* 0x0003e40000100800 */
[----:B------:R1:W-:Y:S02]  /*197a0*/  STL [R1+0xe00], RZ ;  /* 0x000e00ff01007387 */ /* 0x0003e40000100800 */
[----:B------:R1:W-:Y:S01]  /*197b0*/  STL [R1+0xe04], RZ ;  /* 0x000e04ff01007387 */ /* 0x0003e20000100800 */
[----:B------:R1:W-:Y:S01]  /*197c0*/  STL [R1+0xe08], RZ ;  /* 0x000e08ff01007387 */ /* 0x0003e20000100800 */
[----:B------:R-:W-:Y:S02]  /*197d0*/  IMAD R0, R0, 0x4, R4 ;  /* 0x0000000400007824 */ /* 0x000fe400078e0204 */
[----:B------:R1:W-:Y:S02]  /*197e0*/  STL [R1+0xe0c], RZ ;  /* 0x000e0cff01007387 */ /* 0x0003e40000100800 */
[----:B------:R-:W0:Y:S01]  /*197f0*/  S2R R4, SR_TID.X ;  /* 0x0000000000047919 */ /* 0x000e220000002100 */
[----:B------:R1:W-:Y:S01]  /*19800*/  STL [R1+0xe10], RZ ;  /* 0x000e10ff01007387 */ /* 0x0003e20000100800 */
[----:B------:R1:W-:Y:S02]  /*19810*/  STL [R1+0xe14], RZ ;  /* 0x000e14ff01007387 */ /* 0x0003e40000100800 */
[----:B------:R1:W-:Y:S02]  /*19820*/  STL [R1+0xe18], RZ ;  /* 0x000e18ff01007387 */ /* 0x0003e40000100800 */
[----:B------:R1:W-:Y:S02]  /*19830*/  STL [R1+0xe1c], RZ ;  /* 0x000e1cff01007387 */ /* 0x0003e40000100800 */
[----:B---3--:R-:W-:Y:S01]  /*19840*/  IMAD.SHL.U32 R2, R5, 0x100, RZ ;  /* 0x0000010005027824 */ /* 0x008fe200078e00ff */
[----:B------:R1:W-:Y:S01]  /*19850*/  STL [R1+0xdf0], RZ ;  /* 0x000df0ff01007387 */ /* 0x0003e20000100800 */
[----:B------:R1:W-:Y:S02]  /*19860*/  STL [R1+0xdf4], RZ ;  /* 0x000df4ff01007387 */ /* 0x0003e40000100800 */
[----:B------:R1:W-:Y:S02]  /*19870*/  STL [R1+0xdf8], RZ ;  /* 0x000df8ff01007387 */ /* 0x0003e40000100800 */
[----:B------:R1:W-:Y:S01]  /*19880*/  STL [R1+0xdfc], RZ ;  /* 0x000dfcff01007387 */ /* 0x0003e20000100800 */
[----:B------:R-:W-:-:S04]  /*19890*/  IADD3 R3, R2, 0x100, RZ ;  /* 0x0000010002037810 */ /* 0x000fc80007ffe0ff */
[----:B------:R-:W-:Y:S01]  /*198a0*/  ISETP.GE.AND P0, PT, R3, 0x1, PT ;  /* 0x000000010300780c */ /* 0x000fe20003f06270 */
[C---:B------:R-:W-:Y:S01]  /*198b0*/  SHF.L.U32 R2, R29.reuse, 0xe, RZ ;  /* 0x0000000e1d027819 */ /* 0x040fe200000006ff */
[----:B------:R-:W-:Y:S01]  /*198c0*/  LOP3.LUT R5, R29, 0x1c, RZ, 0xc0, !PT ;  /* 0x0000001c1d057812 */ /* 0x000fe200078ec0ff */
[----:B------:R-:W-:Y:S02]  /*198d0*/  IMAD.SHL.U32 R0, R0, 0x20, RZ ;  /* 0x0000002000007824 */ /* 0x000fe400078e00ff */
[----:B------:R-:W-:Y:S02]  /*198e0*/  LOP3.LUT R2, R2, 0x18000, RZ, 0xc0, !PT ;  /* 0x0001800002027812 */ /* 0x000fe400078ec0ff */
[----:B------:R-:W-:Y:S02]  /*198f0*/  SHF.L.U32 R3, R5, 0x2, RZ ;  /* 0x0000000205037819 */ /* 0x000fe400000006ff */
[----:B0-----:R-:W-:Y:S02]  /*19900*/  LOP3.LUT R4, R4, 0xff, RZ, 0xc0, !PT ;  /* 0x000000ff04047812 */ /* 0x001fe400078ec0ff */
[----:B------:R-:W-:-:S02]  /*19910*/  LOP3.LUT R0, R0, R3, RZ, 0x3c, !PT ;  /* 0x0000000300007212 */ /* 0x000fc400078e3cff */
[----:B------:R-:W-:Y:S01]  /*19920*/  LEA R2, R4, R2, 0x4 ;  /* 0x0000000204027211 */ /* 0x000fe200078e20ff */
[----:B------:R-:W-:Y:S05]  /*19930*/  @!P0 BRA `(.L_x_0) ;  /* 0x00057c0000008947 */ /* 0x000fea0003800000 */
[----:B-1----:R-:W-:Y:S01]  /*19940*/  SHF.R.U32.HI R6, RZ, 0x3, R29 ;  /* 0x00000003ff067819 */ /* 0x002fe2000001161d */
[----:B------:R-:W-:Y:S01]  /*19950*/  IMAD.MOV.U32 R0, RZ, RZ, c[0x0][0x1b8] ;  /* 0x00006e00ff007624 */ /* 0x000fe200078e00ff */
[C---:B------:R-:W-:Y:S02]  /*19960*/  LEA.HI R14, R5.reuse, 0x8, RZ, 0x1e ;  /* 0x00000008050e7811 */ /* 0x040fe400078ff0ff */
[----:B------:R-:W-:Y:S02]  /*19970*/  LEA.HI R15, R5, 0x10, RZ, 0x1e ;  /* 0x00000010050f7811 */ /* 0x000fe400078ff0ff */
[----:B------:R-:W-:Y:S02]  /*19980*/  LOP3.LUT R6, R6, 0xc, RZ, 0xc0, !PT ;  /* 0x0000000c06067812 */ /* 0x000fe400078ec0ff */
[----:B------:R-:W-:Y:S01]  /*19990*/  SHF.L.U32 R14, R14, 0x4, RZ ;  /* 0x000000040e0e7819 */ /* 0x000fe200000006ff */
[----:B------:R-:W-:Y:S01]  /*199a0*/  IMAD.SHL.U32 R15, R15, 0x10, RZ ;  /* 0x000000100f0f7824 */ /* 0x000fe200078e00ff */
[----:B------:R-:W-:-:S02]  /*199b0*/  LEA.HI R16, R5, 0x18, RZ, 0x1e ;  /* 0x0000001805107811 */ /* 0x000fc400078ff0ff */
[C---:B------:R-:W-:Y:S01]  /*199c0*/  LEA.HI R17, R5.reuse, 0x20, RZ, 0x1e ;  /* 0x0000002005117811 */ /* 0x040fe200078ff0ff */
[----:B------:R-:W-:Y:S01]  /*199d0*/  IMAD.IADD R14, R6, 0x1, R14 ;  /* 0x00000001060e7824 */ /* 0x000fe200078e020e */
[----:B------:R-:W-:Y:S02]  /*199e0*/  SHF.L.U32 R16, R16, 0x4, RZ ;  /* 0x0000000410107819 */ /* 0x000fe400000006ff */
[----:B------:R-:W-:Y:S01]  /*199f0*/  LEA.HI R18, R5, 0x28, RZ, 0x1e ;  /* 0x0000002805127811 */ /* 0x000fe200078ff0ff */
[----:B------:R-:W-:Y:S01]  /*19a00*/  IMAD.SHL.U32 R17, R17, 0x10, RZ ;  /* 0x0000001011117824 */ /* 0x000fe200078e00ff */
[C---:B------:R-:W-:Y:S01]  /*19a10*/  LEA.HI R19, R5.reuse, 0x30, RZ, 0x1e ;  /* 0x0000003005137811 */ /* 0x040fe200078ff0ff */
[C---:B------:R-:W-:Y:S01]  /*19a20*/  IMAD.IADD R16, R6.reuse, 0x1, R16 ;  /* 0x0000000106107824 */ /* 0x040fe200078e0210 */
[----:B------:R-:W-:Y:S01]  /*19a30*/  LEA.HI R20, R5, 0x38, RZ, 0x1e ;  /* 0x0000003805147811 */ /* 0x000fe200078ff0ff */
[----:B------:R0:W-:Y:S01]  /*19a40*/  STL [R1+0xf84], R14 ;  /* 0x000f840e01007387 */ /* 0x0001e20000100800 */
[----:B------:R-:W-:Y:S01]  /*19a50*/  IADD3 R15, R6, R15, RZ ;  /* 0x0000000f060f7210 */ /* 0x000fe20007ffe0ff */
[----:B------:R-:W-:Y:S01]  /*19a60*/  IMAD.SHL.U32 R19, R19, 0x10, RZ ;  /* 0x0000001013137824 */ /* 0x000fe200078e00ff */
[----:B------:R-:W-:-:S02]  /*19a70*/  SHF.L.U32 R18, R18, 0x4, RZ ;  /* 0x0000000412127819 */ /* 0x000fc400000006ff */
[C---:B------:R-:W-:Y:S01]  /*19a80*/  LEA.HI R21, R5.reuse, 0x40, RZ, 0x1e ;  /* 0x0000004005157811 */ /* 0x040fe200078ff0ff */
[----:B------:R1:W-:Y:S01]  /*19a90*/  STL [R1+0xf80], R15 ;  /* 0x000f800f01007387 */ /* 0x0003e20000100800 */
[----:B------:R-:W-:Y:S02]  /*19aa0*/  SHF.L.U32 R20, R20, 0x4, RZ ;  /* 0x0000000414147819 */ /* 0x000fe400000006ff */
[----:B------:R-:W-:Y:S01]  /*19ab0*/  LEA.HI R22, R5, 0x48, RZ, 0x1e ;  /* 0x0000004805167811 */ /* 0x000fe200078ff0ff */
[----:B------:R2:W-:Y:S01]  /*19ac0*/  STL [R1+0xf7c], R16 ;  /* 0x000f7c1001007387 */ /* 0x0005e20000100800 */
[----:B0-----:R-:W-:Y:S01]  /*19ad0*/  IADD3 R14, R6, R17, RZ ;  /* 0x00000011060e7210 */ /* 0x001fe20007ffe0ff */
[----:B------:R-:W-:Y:S01]  /*19ae0*/  IMAD.SHL.U32 R21, R21, 0x10, RZ ;  /* 0x0000001015157824 */ /* 0x000fe200078e00ff */
[----:B------:R-:W-:Y:S02]  /*19af0*/  LEA.HI R23, R5, 0x50, RZ, 0x1e ;  /* 0x0000005005177811 */ /* 0x000fe400078ff0ff */
[----:B------:R-:W-:Y:S01]  /*19b00*/  SHF.L.U32 R22, R22, 0x4, RZ ;  /* 0x0000000416167819 */ /* 0x000fe200000006ff */
[----:B-1----:R-:W-:Y:S01]  /*19b10*/  IMAD.IADD R15, R6, 0x1, R18 ;  /* 0x00000001060f7824 */ /* 0x002fe200078e0212 */
[----:B------:R0:W-:Y:S01]  /*19b20*/  STL [R1+0xf78], R14 ;  /* 0x000f780e01007387 */ /* 0x0001e20000100800 */
[----:B------:R-:W-:Y:S01]  /*19b30*/  IMAD.SHL.U32 R23, R23, 0x10, RZ ;  /* 0x0000001017177824 */ /* 0x000fe200078e00ff */
[----:B------:R-:W-:-:S02]  /*19b40*/  LEA.HI R24, R5, 0x58, RZ, 0x1e ;  /* 0x0000005805187811 */ /* 0x000fc400078ff0ff */
[----:B--2---:R-:W-:Y:S01]  /*19b50*/  IADD3 R16, R6, R19, RZ ;  /* 0x0000001306107210 */ /* 0x004fe20007ffe0ff */
[----:B------:R1:W-:Y:S01]  /*19b60*/  STL [R1+0xf74], R15 ;  /* 0x000f740f01007387 */ /* 0x0003e20000100800 */
[C---:B------:R-:W-:Y:S02]  /*19b70*/  LEA.HI R11, R5.reuse, 0x60, RZ, 0x1e ;  /* 0x00000060050b7811 */ /* 0x040fe400078ff0ff */
[----:B------:R-:W-:Y:S01]  /*19b80*/  SHF.L.U32 R24, R24, 0x4, RZ ;  /* 0x0000000418187819 */ /* 0x000fe200000006ff */
[----:B------:R2:W-:Y:S01]  /*19b90*/  STL [R1+0xf70], R16 ;  /* 0x000f701001007387 */ /* 0x0005e20000100800 */
[C---:B0-----:R-:W-:Y:S01]  /*19ba0*/  IMAD.IADD R14, R6.reuse, 0x1, R20 ;  /* 0x00000001060e7824 */ /* 0x041fe200078e0214 */
[----:B------:R-:W-:Y:S01]  /*19bb0*/  LEA.HI R12, R5, 0x68, RZ, 0x1e ;  /* 0x00000068050c7811 */ /* 0x000fe200078ff0ff */
[----:B------:R-:W-:Y:S01]  /*19bc0*/  IMAD.SHL.U32 R11, R11, 0x10, RZ ;  /* 0x000000100b0b7824 */ /* 0x000fe200078e00ff */
[----:B------:R-:W-:Y:S01]  /*19bd0*/  LEA.HI R13, R5, 0x70, RZ, 0x1e ;  /* 0x00000070050d7811 */ /* 0x000fe200078ff0ff */
[----:B------:R-:W0:Y:S01]  /*19be0*/  S2R R19, SR_TID.X ;  /* 0x0000000000137919 */ /* 0x000e220000002100 */
[----:B-1----:R-:W-:-:S02]  /*19bf0*/  IADD3 R15, R6, R21, RZ ;  /* 0x00000015060f7210 */ /* 0x002fc40007ffe0ff */
[----:B------:R-:W-:Y:S01]  /*19c00*/  SHF.L.U32 R12, R12, 0x4, RZ ;  /* 0x000000040c0c7819 */ /* 0x000fe200000006ff */
[----:B------:R1:W-:Y:S01]  /*19c10*/  STL [R1+0xf6c], R14 ;  /* 0x000f6c0e01007387 */ /* 0x0003e20000100800 */
[C---:B--2---:R-:W-:Y:S01]  /*19c20*/  IMAD.IADD R16, R6.reuse, 0x1, R22 ;  /* 0x0000000106107824 */ /* 0x044fe200078e0216 */
[----:B------:R-:W-:Y:S01]  /*19c30*/  LEA.HI R2, R5, 0x78, RZ, 0x1e ;  /* 0x0000007805027811 */ /* 0x000fe200078ff0ff */
[----:B------:R-:W-:Y:S01]  /*19c40*/  IMAD.SHL.U32 R13, R13, 0x10, RZ ;  /* 0x000000100d0d7824 */ /* 0x000fe200078e00ff */
[----:B------:R2:W-:Y:S01]  /*19c50*/  STL [R1+0xf68], R15 ;  /* 0x000f680f01007387 */ /* 0x0005e20000100800 */
[C---:B------:R-:W-:Y:S02]  /*19c60*/  LEA.HI R9, R5.reuse, 0x80, RZ, 0x1e ;  /* 0x0000008005097811 */ /* 0x040fe400078ff0ff */
[----:B------:R-:W-:Y:S01]  /*19c70*/  LEA.HI R10, R5, 0x88, RZ, 0x1e ;  /* 0x00000088050a7811 */ /* 0x000fe200078ff0ff */
[----:B------:R-:W-:Y:S01]  /*19c80*/  STL [R1+0xf64], R16 ;  /* 0x000f641001007387 */ /* 0x000fe20000100800 */
[C---:B------:R-:W-:Y:S01]  /*19c90*/  IADD3 R12, R6.reuse, R12, RZ ;  /* 0x0000000c060c7210 */ /* 0x040fe20007ffe0ff */
[----:B------:R-:W-:Y:S01]  /*19ca0*/  IMAD.SHL.U32 R9, R9, 0x10, RZ ;  /* 0x0000001009097824 */ /* 0x000fe200078e00ff */
[----:B-1----:R-:W-:-:S02]  /*19cb0*/  IADD3 R14, R6, R23, RZ ;  /* 0x00000017060e7210 */ /* 0x002fc40007ffe0ff */
[----:B------:R-:W-:Y:S01]  /*19cc0*/  SHF.L.U32 R2, R2, 0x4, RZ ;  /* 0x0000000402027819 */ /* 0x000fe200000006ff */
[----:B--2---:R-:W-:Y:S01]  /*19cd0*/  IMAD.IADD R15, R6, 0x1, R24 ;  /* 0x00000001060f7824 */ /* 0x004fe200078e0218 */
[----:B------:R-:W-:Y:S01]  /*19ce0*/  SHF.L.U32 R10, R10, 0x4, RZ ;  /* 0x000000040a0a7819 */ /* 0x000fe200000006ff */
[----:B------:R1:W-:Y:S01]  /*19cf0*/  STL [R1+0xf60], R14 ;  /* 0x000f600e01007387 */ /* 0x0003e20000100800 */
[C---:B------:R-:W-:Y:S01]  /*19d00*/  LEA.HI R3, R5.reuse, 0x90, RZ, 0x1e ;  /* 0x0000009005037811 */ /* 0x040fe200078ff0ff */
[C---:B------:R-:W-:Y:S01]  /*19d10*/  IMAD.IADD R2, R6.reuse, 0x1, R2 ;  /* 0x0000000106027824 */ /* 0x040fe200078e0202 */
[C---:B------:R-:W-:Y:S01]  /*19d20*/  LEA.HI R7, R5.reuse, 0x98, RZ, 0x1e ;  /* 0x0000009805077811 */ /* 0x040fe200078ff0ff */
[----:B------:R2:W-:Y:S01]  /*19d30*/  STL [R1+0xf5c], R15 ;  /* 0x000f5c0f01007387 */ /* 0x0005e20000100800 */
[----:B------:R-:W-:Y:S01]  /*19d40*/  LEA.HI R8, R5, 0xa0, RZ, 0x1e ;  /* 0x000000a005087811 */ /* 0x000fe200078ff0ff */
[----:B------:R-:W-:Y:S01]  /*19d50*/  IMAD.SHL.U32 R3, R3, 0x10, RZ ;  /* 0x0000001003037824 */ /* 0x000fe200078e00ff */
[----:B------:R-:W-:Y:S01]  /*19d60*/  SHF.L.U32 R7, R7, 0x4, RZ ;  /* 0x0000000407077819 */ /* 0x000fe200000006ff */
[----:B0-----:R-:W-:Y:S01]  /*19d70*/  IMAD.SHL.U32 R21, R19, 0x8, RZ ;  /* 0x0000000813157824 */ /* 0x001fe200078e00ff */
[C---:B------:R-:W-:Y:S01]  /*19d80*/  LEA.HI R26, R5.reuse, 0xa8, RZ, 0x1e ;  /* 0x000000a8051a7811 */ /* 0x040fe200078ff0ff */
[C---:B-1----:R-:W-:Y:S01]  /*19d90*/  IMAD.IADD R14, R6.reuse, 0x1, R11 ;  /* 0x00000001060e7824 */ /* 0x042fe200078e020b */
[C---:B------:R-:W-:Y:S01]  /*19da0*/  LEA.HI R4, R5.reuse, 0xb0, RZ, 0x1e ;  /* 0x000000b005047811 */ /* 0x040fe200078ff0ff */
[----:B------:R-:W-:Y:S01]  /*19db0*/  IMAD.IADD R11, R6, 0x1, R13 ;  /* 0x00000001060b7824 */ /* 0x000fe200078e020d */
[----:B------:R-:W-:Y:S01]  /*19dc0*/  LEA.HI R5, R5, 0xb8, RZ, 0x1e ;  /* 0x000000b805057811 */ /* 0x000fe200078ff0ff */
[----:B------:R-:W-:Y:S01]  /*19dd0*/  IMAD.SHL.U32 R8, R8, 0x10, RZ ;  /* 0x0000001008087824 */ /* 0x000fe200078e00ff */
[----:B------:R0:W-:Y:S01]  /*19de0*/  STL [R1+0xf58], R14 ;  /* 0x000f580e01007387 */ /* 0x0001e20000100800 */
[----:B------:R-:W-:Y:S01]  /*19df0*/  IMAD.IADD R3, R6, 0x1, R3 ;  /* 0x0000000106037824 */ /* 0x000fe200078e0203 */
[----:B------:R-:W-:Y:S01]  /*19e00*/  SHF.L.U32 R28, R26, 0x4, RZ ;  /* 0x000000041a1c7819 */ /* 0x000fe200000006ff */
[----:B------:R-:W-:Y:S01]  /*19e10*/  IMAD.SHL.U32 R4, R4, 0x10, RZ ;  /* 0x0000001004047824 */ /* 0x000fe200078e00ff */
[----:B------:R-:W-:Y:S01]  /*19e20*/  STL [R1+0xf54], R12 ;  /* 0x000f540c01007387 */ /* 0x000fe20000100800 */
[----:B------:R-:W-:-:S02]  /*19e30*/  SHF.L.U32 R5, R5, 0x4, RZ ;  /* 0x0000000405057819 */ /* 0x000fc400000006ff */
[C---:B--2---:R-:W-:Y:S01]  /*19e40*/  LOP3.LUT R15, R29.reuse, 0x1c, RZ, 0xc0, !PT ;  /* 0x0000001c1d0f7812 */ /* 0x044fe200078ec0ff */
[----:B------:R1:W-:Y:S01]  /*19e50*/  STL [R1+0xf50], R11 ;  /* 0x000f500b01007387 */ /* 0x0003e20000100800 */
[----:B------:R-:W-:Y:S02]  /*19e60*/  SHF.R.U32.HI R25, RZ, 0x5, R29 ;  /* 0x00000005ff197819 */ /* 0x000fe4000001161d */
[----:B0-----:R-:W-:Y:S01]  /*19e70*/  LOP3.LUT R14, R29, 0x1c, RZ, 0xc0, !PT ;  /* 0x0000001c1d0e7812 */ /* 0x001fe200078ec0ff */
[----:B------:R-:W-:Y:S01]  /*19e80*/  STL [R1+0xf4c], R2 ;  /* 0x000f4c0201007387 */ /* 0x000fe20000100800 */
[----:B------:R-:W-:Y:S02]  /*19e90*/  SGXT.U32 R25, R25, 0x3 ;  /* 0x000000031919781a */ /* 0x000fe40000000000 */
[----:B------:R-:W-:Y:S02]  /*19ea0*/  LEA.HI R16, R14, 0xc0, RZ, 0x1e ;  /* 0x000000c00e107811 */ /* 0x000fe400078ff0ff */
[----:B------:R-:W0:Y:S01]  /*19eb0*/  S2R R14, SR_TID.X ;  /* 0x00000000000e7919 */ /* 0x000e220000002100 */
[C---:B-1----:R-:W-:Y:S01]  /*19ec0*/  IADD3 R11, R6.reuse, R9, RZ ;  /* 0x00000009060b7210 */ /* 0x042fe20007ffe0ff */
[----:B------:R-:W-:Y:S01]  /*19ed0*/  IMAD.IADD R9, R6, 0x1, R10 ;  /* 0x0000000106097824 */ /* 0x000fe200078e020a */
[----:B------:R-:W-:Y:S01]  /*19ee0*/  MOV R13, c[0x0][0x1a8] ;  /* 0x00006a00000d7a02 */ /* 0x000fe20000000f00 */
[----:B------:R-:W-:Y:S01]  /*19ef0*/  IMAD.SHL.U32 R17, R16, 0x10, RZ ;  /* 0x0000001010117824 */ /* 0x000fe200078e00ff */
[C---:B------:R-:W-:Y:S01]  /*19f00*/  LEA.HI R16, R15.reuse, 0xc8, RZ, 0x1e ;  /* 0x000000c80f107811 */ /* 0x040fe200078ff0ff */
[----:B------:R-:W-:Y:S01]  /*19f10*/  STL [R1+0xf48], R11 ;  /* 0x000f480b01007387 */ /* 0x000fe20000100800 */
[----:B------:R-:W-:Y:S01]  /*19f20*/  LEA.HI R15, R15, 0xd0, RZ, 0x1e ;  /* 0x000000d00f0f7811 */ /* 0x000fe200078ff0ff */
[----:B------:R-:W-:Y:S01]  /*19f30*/  IMAD R25, R25, c[0x0][0x1b8], RZ ;  /* 0x00006e0019197a24 */ /* 0x000fe200078e02ff */
[----:B------:R-:W-:Y:S01]  /*19f40*/  LOP3.LUT R22, R19, 0x1f, RZ, 0xc0, !PT ;  /* 0x0000001f13167812 */ /* 0x000fe200078ec0ff */
[----:B------:R1:W-:Y:S01]  /*19f50*/  STL [R1+0xf44], R9 ;  /* 0x000f440901007387 */ /* 0x0003e20000100800 */
[----:B------:R-:W-:-:S02]  /*19f60*/  LOP3.LUT R21, R21, 0x30, RZ, 0xc0, !PT ;  /* 0x0000003015157812 */ /* 0x000fc400078ec0ff */
[----:B------:R-:W-:Y:S01]  /*19f70*/  LEA R26, R0, R25, 0x3 ;  /* 0x00000019001a7211 */ /* 0x000fe200078e18ff */
[----:B------:R2:W-:Y:S01]  /*19f80*/  STL [R1+0xf40], R3 ;  /* 0x000f400301007387 */ /* 0x0005e20000100800 */
[----:B------:R-:W-:Y:S01]  /*19f90*/  IMAD R22, R22, c[0x0][0x1b4], RZ ;  /* 0x00006d0016167a24 */ /* 0x000fe200078e02ff */
[----:B------:R-:W-:Y:S02]  /*19fa0*/  SHF.L.U32 R18, R19, 0x1, RZ ;  /* 0x0000000113127819 */ /* 0x000fe400000006ff */
[----:B------:R-:W-:Y:S01]  /*19fb0*/  LEA R27, R0, R26, 0x3 ;  /* 0x0000001a001b7211 */ /* 0x000fe200078e18ff */
[----:B------:R-:W-:Y:S01]  /*19fc0*/  IMAD.SHL.U32 R12, R22, 0x2, RZ ;  /* 0x00000002160c7824 */ /* 0x000fe200078e00ff */
[C---:B-1----:R-:W-:Y:S01]  /*19fd0*/  IADD3 R9, R6.reuse, R7, RZ ;  /* 0x0000000706097210 */ /* 0x042fe20007ffe0ff */
[----:B------:R-:W-:Y:S01]  /*19fe0*/  IMAD.IADD R7, R6, 0x1, R8 ;  /* 0x0000000106077824 */ /* 0x000fe200078e0208 */
[----:B------:R-:W-:Y:S01]  /*19ff0*/  LEA R2, R0, R27, 0x3 ;  /* 0x0000001b00027211 */ /* 0x000fe200078e18ff */
[----:B------:R-:W-:Y:S01]  /*1a000*/  IMAD.IADD R8, R6, 0x1, R28 ;  /* 0x0000000106087824 */ /* 0x000fe200078e021c */
[----:B0-----:R-:W-:Y:S01]  /*1a010*/  LOP3.LUT R14, R14, 0x1c, RZ, 0xc0, !PT ;  /* 0x0000001c0e0e7812 */ /* 0x001fe200078ec0ff */
[----:B------:R-:W-:Y:S01]  /*1a020*/  STL [R1+0xf3c], R9 ;  /* 0x000f3c0901007387 */ /* 0x000fe20000100800 */
[----:B--2---:R-:W-:Y:S01]  /*1a030*/  LEA R3, R0, R2, 0x3 ;  /* 0x0000000200037211 */ /* 0x004fe200078e18ff */
[----:B------:R-:W-:-:S02]  /*1a040*/  IMAD.HI R22, R22, 0x2, RZ ;  /* 0x0000000216167827 */ /* 0x000fc400078e02ff */
[----:B------:R0:W-:Y:S01]  /*1a050*/  STL [R1+0xf38], R7 ;  /* 0x000f380701007387 */ /* 0x0001e20000100800 */
[----:B------:R-:W-:-:S03]  /*1a060*/  LEA R29, R0, R3, 0x3 ;  /* 0x00000003001d7211 */ /* 0x000fc600078e18ff */
[----:B------:R-:W-:Y:S01]  /*1a070*/  STL [R1+0xf34], R8 ;  /* 0x000f340801007387 */ /* 0x000fe20000100800 */
[C---:B0-----:R-:W-:Y:S01]  /*1a080*/  IADD3 R7, R6.reuse, R4, RZ ;  /* 0x0000000406077210 */ /* 0x041fe20007ffe0ff */
[----:B------:R-:W-:-:S04]  /*1a090*/  IMAD.IADD R4, R6, 0x1, R5 ;  /* 0x0000000106047824 */ /* 0x000fc800078e0205 */
[----:B------:R-:W-:Y:S04]  /*1a0a0*/  STL [R1+0xf30], R7 ;  /* 0x000f300701007387 */ /* 0x000fe80000100800 */
[----:B------:R0:W-:Y:S02]  /*1a0b0*/  STL [R1+0xf2c], R4 ;  /* 0x000f2c0401007387 */ /* 0x0001e40000100800 */
[----:B0-----:R-:W-:Y:S01]  /*1a0c0*/  IADD3 R4, R6, R17, RZ ;  /* 0x0000001106047210 */ /* 0x001fe20007ffe0ff */
[----:B------:R-:W-:Y:S01]  /*1a0d0*/  IMAD.SHL.U32 R17, R16, 0x10, RZ ;  /* 0x0000001010117824 */ /* 0x000fe200078e00ff */
[----:B------:R-:W-:Y:S02]  /*1a0e0*/  SHF.L.U32 R16, R15, 0x4, RZ ;  /* 0x000000040f107819 */ /* 0x000fe400000006ff */
[----:B------:R-:W-:Y:S01]  /*1a0f0*/  LEA.HI R15, R14, 0xd8, RZ, 0x1e ;  /* 0x000000d80e0f7811 */ /* 0x000fe200078ff0ff */
[----:B------:R0:W-:Y:S01]  /*1a100*/  STL [R1+0xf28], R4 ;  /* 0x000f280401007387 */ /* 0x0001e20000100800 */
[----:B------:R-:W-:-:S03]  /*1a110*/  IMAD.IADD R5, R6, 0x1, R17 ;  /* 0x0000000106057824 */ /* 0x000fc600078e0211 */
[----:B------:R-:W1:Y:S04]  /*1a120*/  S2R R14, SR_TID.X ;  /* 0x00000000000e7919 */ /* 0x000e680000002100 */
[----:B------:R2:W-:Y:S01]  /*1a130*/  STL [R1+0xf24], R5 ;  /* 0x000f240501007387 */ /* 0x0005e20000100800 */
[----:B0-----:R-:W-:Y:S01]  /*1a140*/  IADD3 R4, R6, R16, RZ ;  /* 0x0000001006047210 */ /* 0x001fe20007ffe0ff */
[----:B------:R-:W-:-:S04]  /*1a150*/  IMAD.SHL.U32 R16, R15, 0x10, RZ ;  /* 0x000000100f107824 */ /* 0x000fc800078e00ff */
[----:B------:R0:W-:Y:S01]  /*1a160*/  STL [R1+0xf20], R4 ;  /* 0x000f200401007387 */ /* 0x0001e20000100800 */
[----:B--2---:R-:W-:-:S05]  /*1a170*/  IMAD.IADD R5, R6, 0x1, R16 ;  /* 0x0000000106057824 */ /* 0x004fca00078e0210 */
[----:B------:R2:W-:Y:S01]  /*1a180*/  STL [R1+0xf1c], R5 ;  /* 0x000f1c0501007387 */ /* 0x0005e20000100800 */
[----:B0-----:R-:W-:Y:S02]  /*1a190*/  LEA R4, R0, R29, 0x3 ;  /* 0x0000001d00047211 */ /* 0x001fe400078e18ff */
[C---:B-1----:R-:W-:Y:S02]  /*1a1a0*/  LOP3.LUT R15, R14.reuse, 0x1c, RZ, 0xc0, !PT ;  /* 0x0000001c0e0f7812 */ /* 0x042fe400078ec0ff */
[----:B------:R-:W-:Y:S02]  /*1a1b0*/  LOP3.LUT R14, R14, 0x1c, RZ, 0xc0, !PT ;  /* 0x0000001c0e0e7812 */ /* 0x000fe400078ec0ff */
[C---:B------:R-:W-:Y:S02]  /*1a1c0*/  LEA.HI R16, R15.reuse, 0xe8, RZ, 0x1e ;  /* 0x000000e80f107811 */ /* 0x040fe400078ff0ff */
[C---:B------:R-:W-:Y:S02]  /*1a1d0*/  LEA.HI R17, R15.reuse, 0xe0, RZ, 0x1e ;  /* 0x000000e00f117811 */ /* 0x040fe400078ff0ff */
[----:B------:R-:W-:Y:S01]  /*1a1e0*/  LEA.HI R15, R15, 0xf0, RZ, 0x1e ;  /* 0x000000f00f0f7811 */ /* 0x000fe200078ff0ff */
[----:B------:R-:W-:Y:S01]  /*1a1f0*/  IMAD.SHL.U32 R16, R16, 0x10, RZ ;  /* 0x0000001010107824 */ /* 0x000fe200078e00ff */
[----:B------:R-:W-:-:S03]  /*1a200*/  SHF.L.U32 R17, R17, 0x4, RZ ;  /* 0x0000000411117819 */ /* 0x000fc600000006ff */
[C---:B--2---:R-:W-:Y:S01]  /*1a210*/  IMAD.IADD R5, R6.reuse, 0x1, R16 ;  /* 0x0000000106057824 */ /* 0x044fe200078e0210 */
[----:B------:R-:W-:Y:S02]  /*1a220*/  SHF.L.U32 R16, R15, 0x4, RZ ;  /* 0x000000040f107819 */ /* 0x000fe400000006ff */
[----:B------:R-:W-:Y:S02]  /*1a230*/  IADD3 R7, R6, R17, RZ ;  /* 0x0000001106077210 */ /* 0x000fe40007ffe0ff */
[C---:B------:R-:W-:Y:S01]  /*1a240*/  LEA.HI R15, R14.reuse, 0xf8, RZ, 0x1e ;  /* 0x000000f80e0f7811 */ /* 0x040fe200078ff0ff */
[----:B------:R-:W-:Y:S02]  /*1a250*/  IMAD.SHL.U32 R14, R14, 0x4, RZ ;  /* 0x000000040e0e7824 */ /* 0x000fe400078e00ff */
[----:B------:R0:W-:Y:S01]  /*1a260*/  STL [R1+0xf18], R7 ;  /* 0x000f180701007387 */ /* 0x0001e20000100800 */
[----:B------:R-:W-:Y:S01]  /*1a270*/  IMAD.IADD R8, R6, 0x1, R16 ;  /* 0x0000000106087824 */ /* 0x000fe200078e0210 */
[----:B------:R-:W-:-:S02]  /*1a280*/  SHF.L.U32 R16, R15, 0x4, RZ ;  /* 0x000000040f107819 */ /* 0x000fc400000006ff */
[----:B------:R-:W1:Y:S04]  /*1a290*/  S2R R15, SR_CTAID.Y ;  /* 0x00000000000f7919 */ /* 0x000e680000002600 */
[----:B------:R2:W-:Y:S01]  /*1a2a0*/  STL [R1+0xf14], R5 ;  /* 0x000f140501007387 */ /* 0x0005e20000100800 */
[----:B0-----:R-:W-:Y:S01]  /*1a2b0*/  IMAD.IADD R7, R14, 0x1, R6 ;  /* 0x000000010e077824 */ /* 0x001fe200078e0206 */
[----:B------:R-:W-:Y:S02]  /*1a2c0*/  IADD3 R7, R6, R16, RZ ;  /* 0x0000001006077210 */ /* 0x000fe40007ffe0ff */
[----:B------:R-:W0:Y:S04]  /*1a2d0*/  S2R R14, SR_TID.X ;  /* 0x00000000000e7919 */ /* 0x000e280000002100 */
[----:B------:R-:W-:Y:S01]  /*1a2e0*/  STL [R1+0xf0c], R8 ;  /* 0x000f0c0801007387 */ /* 0x000fe20000100800 */
[----:B--2---:R-:W-:-:S03]  /*1a2f0*/  LEA R5, R0, R4, 0x3 ;  /* 0x0000000400057211 */ /* 0x004fc600078e18ff */
[----:B------:R2:W-:Y:S02]  /*1a300*/  STL [R1+0xf08], R7 ;  /* 0x000f080701007387 */ /* 0x0005e40000100800 */
[C---:B------:R-:W-:Y:S02]  /*1a310*/  IMAD R6, R0.reuse, 0x8, R5 ;  /* 0x0000000800067824 */ /* 0x040fe400078e0205 */
[----:B------:R3:W-:Y:S01]  /*1a320*/  STL.64 [R1+0x14e0], R4 ;  /* 0x0014e00401007387 */ /* 0x0007e20000100a00 */
[----:B-1----:R-:W-:Y:S02]  /*1a330*/  IMAD R20, R15, c[0x0][0x1b0], RZ ;  /* 0x00006c000f147a24 */ /* 0x002fe400078e02ff */
[----:B--2---:R-:W-:-:S04]  /*1a340*/  IMAD R7, R0, 0x8, R6 ;  /* 0x0000000800077824 */ /* 0x004fc800078e0206 */
[----:B------:R-:W-:Y:S01]  /*1a350*/  IMAD R8, R0, 0x8, R7 ;  /* 0x0000000800087824 */ /* 0x000fe200078e0207 */
[----:B0-----:R-:W-:Y:S01]  /*1a360*/  LOP3.LUT R16, R14, 0xff, RZ, 0xc0, !PT ;  /* 0x000000ff0e107812 */ /* 0x001fe200078ec0ff */
[----:B------:R-:W-:Y:S01]  /*1a370*/  IMAD R14, R15, c[0x0][0x1a0], RZ ;  /* 0x000068000f0e7a24 */ /* 0x000fe200078e02ff */
[----:B------:R-:W-:Y:S01]  /*1a380*/  SHF.L.U32 R15, R20, 0x1, RZ ;  /* 0x00000001140f7819 */ /* 0x000fe200000006ff */
[----:B------:R-:W-:Y:S02]  /*1a390*/  IMAD R9, R0, 0x8, R8 ;  /* 0x0000000800097824 */ /* 0x000fe400078e0208 */
[----:B------:R-:W-:Y:S01]  /*1a3a0*/  IMAD R11, R16, c[0x0][0x1a8], RZ ;  /* 0x00006a00100b7a24 */ /* 0x000fe200078e02ff */
[----:B------:R-:W-:-:S04]  /*1a3b0*/  LEA R10, P0, R14, c[0x0][0x168], 0x1 ;  /* 0x00005a000e0a7a11 */ /* 0x000fc800078008ff */
[----:B------:R-:W-:Y:S02]  /*1a3c0*/  LEA R13, R13, R11, 0x8 ;  /* 0x0000000b0d0d7211 */ /* 0x000fe400078e40ff */
[----:B------:R-:W-:Y:S02]  /*1a3d0*/  LEA.HI.X.SX32 R14, R14, c[0x0][0x16c], 0x1, P0 ;  /* 0x00005b000e0e7a11 */ /* 0x000fe400000f0eff */
[-C--:B------:R-:W-:Y:S02]  /*1a3e0*/  LEA R16, P0, R11, R10.reuse, 0x1 ;  /* 0x0000000a0b107211 */ /* 0x080fe400078008ff */
[----:B---3--:R-:W-:Y:S02]  /*1a3f0*/  LEA R4, P1, R13, R10, 0x1 ;  /* 0x0000000a0d047211 */ /* 0x008fe400078208ff */
[-C--:B------:R-:W-:Y:S02]  /*1a400*/  LEA.HI.X.SX32 R17, R11, R14.reuse, 0x1, P0 ;  /* 0x0000000e0b117211 */ /* 0x080fe400000f0eff */
[----:B------:R-:W-:-:S02]  /*1a410*/  LEA.HI.X.SX32 R5, R13, R14, 0x1, P1 ;  /* 0x0000000e0d057211 */ /* 0x000fc400008f0eff */
[----:B------:R-:W-:Y:S01]  /*1a420*/  LEA R10, R0, R9, 0x3 ;  /* 0x00000009000a7211 */ /* 0x000fe200078e18ff */
[----:B------:R0:W-:Y:S01]  /*1a430*/  STL.64 [R1+0xd18], R16 ;  /* 0x000d181001007387 */ /* 0x0001e20000100a00 */
[----:B------:R-:W-:Y:S02]  /*1a440*/  IADD3 R12, P0, P1, R12, c[0x0][0x170], R15 ;  /* 0x00005c000c0c7a10 */ /* 0x000fe4000791e00f */
[C---:B------:R-:W-:Y:S01]  /*1a450*/  LEA R11, R0.reuse, R10, 0x3 ;  /* 0x0000000a000b7211 */ /* 0x040fe200078e18ff */
[----:B------:R1:W-:Y:S04]  /*1a460*/  STL.64 [R1+0xd10], R4 ;  /* 0x000d100401007387 */ /* 0x0003e80000100a00 */
[----:B------:R-:W-:Y:S01]  /*1a470*/  IMAD R13, R0, 0x8, R11 ;  /* 0x00000008000d7824 */ /* 0x000fe200078e020b */
[----:B------:R2:W-:Y:S01]  /*1a480*/  STL.64 [R1+0x14d8], R10 ;  /* 0x0014d80a01007387 */ /* 0x0005e20000100a00 */
[----:B0-----:R-:W-:-:S02]  /*1a490*/  LOP3.LUT R16, R19, 0x60, RZ, 0xc0, !PT ;  /* 0x0000006013107812 */ /* 0x001fc400078ec0ff */
[----:B------:R-:W-:Y:S01]  /*1a4a0*/  IMAD R14, R0, 0x8, R13 ;  /* 0x00000008000e7824 */ /* 0x000fe200078e020d */
[C---:B------:R-:W-:Y:S01]  /*1a4b0*/  SHF.L.U32 R17, R19.reuse, 0x6, RZ ;  /* 0x0000000613117819 */ /* 0x040fe200000006ff */
[----:B-1----:R-:W2:Y:S01]  /*1a4c0*/  S2R R5, SR_TID.X ;  /* 0x0000000000057919 */ /* 0x002ea20000002100 */
[----:B------:R-:W-:Y:S02]  /*1a4d0*/  LOP3.LUT R4, R19, 0x7, RZ, 0xc0, !PT ;  /* 0x0000000713047812 */ /* 0x000fe400078ec0ff */
[----:B------:R-:W-:Y:S02]  /*1a4e0*/  SHF.R.U32.HI R23, RZ, 0x1, R16 ;  /* 0x00000001ff177819 */ /* 0x000fe40000011610 */
[----:B------:R-:W-:Y:S01]  /*1a4f0*/  LEA R28, R16, R4, 0x4 ;  /* 0x00000004101c7211 */ /* 0x000fe200078e20ff */
[----:B------:R-:W-:Y:S01]  /*1a500*/  IMAD R24, R4, 0x210, RZ ;  /* 0x0000021004187824 */ /* 0x000fe200078e02ff */
[----:B------:R-:W-:Y:S02]  /*1a510*/  LOP3.LUT R23, R23, 0x30, R18, 0x78, !PT ;  /* 0x0000003017177812 */ /* 0x000fe400078e7812 */
[----:B------:R-:W-:-:S02]  /*1a520*/  SHF.L.U32 R28, R28, 0x4, RZ ;  /* 0x000000041c1c7819 */ /* 0x000fc400000006ff */
[--C-:B------:R-:W-:Y:S02]  /*1a530*/  LOP3.LUT R24, R24, 0x10, R18.reuse, 0x78, !PT ;  /* 0x0000001018187812 */ /* 0x100fe400078e7812 */
[----:B------:R-:W-:Y:S02]  /*1a540*/  LOP3.LUT R28, R28, 0x30, R18, 0x78, !PT ;  /* 0x000000301c1c7812 */ /* 0x000fe400078e7812 */
[C---:B--2---:R-:W-:Y:S02]  /*1a550*/  LOP3.LUT R11, R5.reuse, 0x3, RZ, 0xc0, !PT ;  /* 0x00000003050b7812 */ /* 0x044fe400078ec0ff */
[----:B------:R-:W-:Y:S02]  /*1a560*/  LOP3.LUT R5, R5, 0x1c, RZ, 0xc0, !PT ;  /* 0x0000001c05057812 */ /* 0x000fe400078ec0ff */
[C---:B------:R-:W-:Y:S02]  /*1a570*/  SHF.L.U32 R15, R11.reuse, 0x1, RZ ;  /* 0x000000010b0f7819 */ /* 0x040fe400000006ff */
[----:B------:R-:W-:-:S02]  /*1a580*/  ISETP.NE.U32.AND P5, PT, R11, RZ, PT ;  /* 0x000000ff0b00720c */ /* 0x000fc40003fa5070 */
[----:B------:R-:W-:Y:S01]  /*1a590*/  LEA.HI R10, R16, R15, RZ, 0x1e ;  /* 0x0000000f100a7211 */ /* 0x000fe200078ff0ff */
[C---:B------:R-:W-:Y:S01]  /*1a5a0*/  IMAD R15, R0.reuse, 0x8, R14 ;  /* 0x00000008000f7824 */ /* 0x040fe200078e020e */
[C---:B------:R-:W-:Y:S02]  /*1a5b0*/  LOP3.LUT R10, R21.reuse, 0x3c0, R17, 0xf8, !PT ;  /* 0x000003c0150a7812 */ /* 0x040fe400078ef811 */
[----:B------:R-:W-:Y:S01]  /*1a5c0*/  LOP3.LUT R21, R21, 0x30, R18, 0x78, !PT ;  /* 0x0000003015157812 */ /* 0x000fe200078e7812 */
[C---:B------:R-:W-:Y:S02]  /*1a5d0*/  IMAD R16, R0.reuse, 0x8, R15 ;  /* 0x0000000800107824 */ /* 0x040fe400078e020f */
[----:B------:R0:W-:Y:S02]  /*1a5e0*/  STL [R1+0xc], R10 ;  /* 0x00000c0a01007387 */ /* 0x0001e40000100800 */
[----:B------:R-:W-:-:S05]  /*1a5f0*/  IMAD R17, R0, 0x8, R16 ;  /* 0x0000000800117824 */ /* 0x000fca00078e0210 */
[----:B------:R-:W-:Y:S01]  /*1a600*/  LEA R18, R0, R17, 0x3 ;  /* 0x0000001100127211 */ /* 0x000fe200078e18ff */
[----:B0-----:R-:W-:Y:S01]  /*1a610*/  IMAD R10, R5, 0x4, R11 ;  /* 0x00000004050a7824 */ /* 0x001fe200078e020b */
[----:B------:R-:W-:Y:S01]  /*1a620*/  LOP3.LUT R11, R19, 0x10, RZ, 0xc0, !PT ;  /* 0x00000010130b7812 */ /* 0x000fe200078ec0ff */
[----:B------:R-:W-:Y:S01]  /*1a630*/  IMAD.HI R5, R20, 0x2, RZ ;  /* 0x0000000214057827 */ /* 0x000fe200078e02ff */
[----:B------:R-:W-:Y:S01]  /*1a640*/  LEA R19, R0, R18, 0x3 ;  /* 0x0000001200137211 */ /* 0x000fe200078e18ff */
[----:B------:R-:W0:Y:S01]  /*1a650*/  S2R R20, SR_TID.X ;  /* 0x0000000000147919 */ /* 0x000e220000002100 */
[----:B------:R-:W-:Y:S02]  /*1a660*/  SHF.L.U32 R11, R11, 0x8, RZ ;  /* 0x000000080b0b7819 */ /* 0x000fe400000006ff */
[----:B------:R-:W-:Y:S02]  /*1a670*/  LEA R10, R10, R23, 0x2 ;  /* 0x000000170a0a7211 */ /* 0x000fe400078e10ff */
[----:B------:R-:W-:-:S02]  /*1a680*/  LOP3.LUT R11, R24, R11, RZ, 0xfc, !PT ;  /* 0x0000000b180b7212 */ /* 0x000fc400078efcff */
[----:B------:R-:W-:Y:S02]  /*1a690*/  IADD3.X R22, R22, c[0x0][0x174], R5, P0, P1 ;  /* 0x00005d0016167a10 */ /* 0x000fe400007e2405 */
[----:B0-----:R-:W-:-:S05]  /*1a6a0*/  LOP3.LUT R20, R20, 0xe0, RZ, 0xc0, !PT ;  /* 0x000000e014147812 */ /* 0x001fca00078ec0ff */
[----:B------:R-:W-:Y:S02]  /*1a6b0*/  IMAD R20, R4, 0x4, R20 ;  /* 0x0000000404147824 */ /* 0x000fe400078e0214 */
[----:B------:R-:W-:Y:S02]  /*1a6c0*/  IMAD R20, R0, 0x8, R19 ;  /* 0x0000000800147824 */ /* 0x000fe400078e0213 */
[----:B------:R-:W0:Y:S02]  /*1a6d0*/  S2R R0, SR_TID.X ;  /* 0x0000000000007919 */ /* 0x000e240000002100 */
[----:B0-----:R-:W-:-:S04]  /*1a6e0*/  LOP3.LUT R0, R0, 0xe0, RZ, 0xc0, !PT ;  /* 0x000000e000007812 */ /* 0x001fc800078ec0ff */
[C---:B------:R-:W-:Y:S01]  /*1a6f0*/  LEA R0, R4.reuse, R0, 0x2 ;  /* 0x0000000004007211 */ /* 0x040fe200078e10ff */
[----:B------:R-:W-:-:S04]  /*1a700*/  IMAD R4, R4, 0x400, R28 ;  /* 0x0000040004047824 */ /* 0x000fc800078e021c */
[----:B------:R-:W-:Y:S01]  /*1a710*/  IMAD.U32 R21, R0, 0x10, R21 ;  /* 0x0000001000157824 */ /* 0x000fe200078e0015 */
[----:B------:R-:W-:-:S04]  /*1a720*/  MOV R0, c[0x0][0x1b8] ;  /* 0x00006e0000007a02 */ /* 0x000fc80000000f00 */
[----:B------:R0:W-:Y:S04]  /*1a730*/  STL [R1+0xe5c], R21 ;  /* 0x000e5c1501007387 */ /* 0x0001e80000100800 */
[----:B------:R-:W-:Y:S04]  /*1a740*/  STL [R1+0x3a0], R11 ;  /* 0x0003a00b01007387 */ /* 0x000fe80000100800 */
[----:B------:R1:W-:Y:S01]  /*1a750*/  STL [R1+0xb34], R10 ;  /* 0x000b340a01007387 */ /* 0x0003e20000100800 */
[----:B0-----:R-:W-:-:S05]  /*1a760*/  IMAD R21, R0, 0x8, R20 ;  /* 0x0000000800157824 */ /* 0x001fca00078e0214 */
[----:B------:R0:W-:Y:S01]  /*1a770*/  STL.64 [R1+0x14d0], R20 ;  /* 0x0014d01401007387 */ /* 0x0001e20000100a00 */
[----:B------:R-:W-:Y:S02]  /*1a780*/  LEA R23, R0, R21, 0x3 ;  /* 0x0000001500177211 */ /* 0x000fe400078e18ff */
[----:B-1----:R-:W-:Y:S01]  /*1a790*/  LEA R10, P1, R26, R12, 0x1 ;  /* 0x0000000c1a0a7211 */ /* 0x002fe200078208ff */
[----:B------:R1:W-:Y:S02]  /*1a7a0*/  STL [R1+0xe24], R4 ;  /* 0x000e240401007387 */ /* 0x0003e40000100800 */
[----:B------:R-:W-:Y:S01]  /*1a7b0*/  IMAD R24, R0, 0x8, R23 ;  /* 0x0000000800187824 */ /* 0x000fe200078e0217 */
[----:B------:R-:W-:Y:S02]  /*1a7c0*/  LEA.HI.X.SX32 R11, R26, R22, 0x1, P1 ;  /* 0x000000161a0b7211 */ /* 0x000fe400008f0eff */
[-C--:B0-----:R-:W-:Y:S02]  /*1a7d0*/  LEA R20, P0, R25, R12.reuse, 0x1 ;  /* 0x0000000c19147211 */ /* 0x081fe400078008ff */
[----:B-1----:R-:W-:-:S02]  /*1a7e0*/  LEA R4, P2, R27, R12, 0x1 ;  /* 0x0000000c1b047211 */ /* 0x002fc400078408ff */
[-C--:B------:R-:W-:Y:S02]  /*1a7f0*/  LEA.HI.X.SX32 R21, R25, R22.reuse, 0x1, P0 ;  /* 0x0000001619157211 */ /* 0x080fe400000f0eff */
[----:B------:R-:W-:Y:S02]  /*1a800*/  LEA.HI.X.SX32 R5, R27, R22, 0x1, P2 ;  /* 0x000000161b057211 */ /* 0x000fe400010f0eff */
[C---:B------:R-:W-:Y:S01]  /*1a810*/  LEA R25, R0.reuse, R24, 0x3 ;  /* 0x0000001800197211 */ /* 0x040fe200078e18ff */
[----:B------:R0:W-:Y:S04]  /*1a820*/  STL.64 [R1+0x1188], R20 ;  /* 0x0011881401007387 */ /* 0x0001e80000100a00 */
[----:B------:R1:W-:Y:S01]  /*1a830*/  STL.64 [R1+0x1178], R4 ;  /* 0x0011780401007387 */ /* 0x0003e20000100a00 */
[----:B------:R-:W-:-:S03]  /*1a840*/  IMAD R26, R0, 0x8, R25 ;  /* 0x00000008001a7824 */ /* 0x000fc600078e0219 */
[----:B------:R2:W-:Y:S01]  /*1a850*/  STL.64 [R1+0x1180], R10 ;  /* 0x0011800a01007387 */ /* 0x0005e20000100a00 */
[-C--:B0-----:R-:W-:Y:S02]  /*1a860*/  LEA R20, P1, R3, R12.reuse, 0x1 ;  /* 0x0000000c03147211 */ /* 0x081fe400078208ff */
[----:B-1----:R-:W-:-:S04]  /*1a870*/  LEA R4, P0, R2, R12, 0x1 ;  /* 0x0000000c02047211 */ /* 0x002fc800078008ff */
[----:B------:R-:W-:Y:S02]  /*1a880*/  LEA.HI.X.SX32 R5, R2, R22, 0x1, P0 ;  /* 0x0000001602057211 */ /* 0x000fe400000f0eff */
[----:B--2---:R-:W-:-:S03]  /*1a890*/  LEA R10, P2, R29, R12, 0x1 ;  /* 0x0000000c1d0a7211 */ /* 0x004fc600078408ff */
[----:B------:R0:W-:Y:S04]  /*1a8a0*/  STL.64 [R1+0x1170], R4 ;  /* 0x0011700401007387 */ /* 0x0001e80000100a00 */
[----:B0-----:R-:W2:Y:S01]  /*1a8b0*/  LDL.LU.64 R4, [R1+0x14e0] ;  /* 0x0014e00001047983 */ /* 0x001ea20000300a00 */
[-C--:B------:R-:W-:Y:S02]  /*1a8c0*/  LEA.HI.X.SX32 R21, R3, R22.reuse, 0x1, P1 ;  /* 0x0000001603157211 */ /* 0x080fe400008f0eff */
[----:B------:R-:W-:Y:S02]  /*1a8d0*/  LEA.HI.X.SX32 R11, R29, R22, 0x1, P2 ;  /* 0x000000161d0b7211 */ /* 0x000fe400010f0eff */
[C---:B------:R-:W-:Y:S01]  /*1a8e0*/  LEA R2, R0.reuse, R26, 0x3 ;  /* 0x0000001a00027211 */ /* 0x040fe200078e18ff */
[----:B------:R-:W-:Y:S04]  /*1a8f0*/  STL.64 [R1+0x1168], R20 ;  /* 0x0011681401007387 */ /* 0x000fe80000100a00 */
[----:B------:R0:W-:Y:S01]  /*1a900*/  STL.64 [R1+0x1160], R10 ;  /* 0x0011600a01007387 */ /* 0x0001e20000100a00 */
[----:B------:R-:W-:Y:S01]  /*1a910*/  IMAD R3, R0, 0x8, R2 ;  /* 0x0000000800037824 */ /* 0x000fe200078e0202 */
[----:B0-----:R-:W-:-:S04]  /*1a920*/  LEA R10, P2, R6, R12, 0x1 ;  /* 0x0000000c060a7211 */ /* 0x001fc800078408ff */
[----:B------:R-:W-:Y:S02]  /*1a930*/  LEA.HI.X.SX32 R11, R6, R22, 0x1, P2 ;  /* 0x00000016060b7211 */ /* 0x000fe400010f0eff */
[CC--:B--2---:R-:W-:Y:S02]  /*1a940*/  LEA R28, P0, R4.reuse, R12.reuse, 0x1 ;  /* 0x0000000c041c7211 */ /* 0x0c4fe400078008ff */
[C---:B------:R-:W-:Y:S02]  /*1a950*/  LEA R20, P1, R5.reuse, R12, 0x1 ;  /* 0x0000000c05147211 */ /* 0x040fe400078208ff */
        /* <DEDUP_REMOVED lines=25> */
[C---:B------:R-:W-:Y:S01]  /*1aaf0*/  LEA R10, P2, R16.reuse, R12, 0x1 ;  /* 0x0000000c100a7211 */ /* 0x040fe200078408ff */
[----:B------:R0:W-:Y:S03]  /*1ab00*/  STL.64 [R1+0x1128], R8 ;  /* 0x0011280801007387 */ /* 0x0001e60000100a00 */
[----:B------:R-:W-:Y:S01]  /*1ab10*/  LEA.HI.X.SX32 R11, R16, R22, 0x1, P2 ;  /* 0x00000016100b7211 */ /* 0x000fe200010f0eff */
[----:B------:R1:W-:Y:S04]  /*1ab20*/  STL.64 [R1+0x1120], R28 ;  /* 0x0011201c01007387 */ /* 0x0003e80000100a00 */
[----:B------:R2:W-:Y:S04]  /*1ab30*/  STL.64 [R1+0x1118], R20 ;  /* 0x0011181401007387 */ /* 0x0005e80000100a00 */
[----:B------:R3:W-:Y:S01]  /*1ab40*/  STL.64 [R1+0x1100], R10 ;  /* 0x0011000a01007387 */ /* 0x0007e20000100a00 */
[----:B0-----:R-:W-:-:S02]  /*1ab50*/  LEA R8, R0, R7, 0x3 ;  /* 0x0000000700087211 */ /* 0x001fc400078e18ff */
[----:B-1----:R-:W-:-:S03]  /*1ab60*/  LEA R28, P0, R14, R12, 0x1 ;  /* 0x0000000c0e1c7211 */ /* 0x002fc600078008ff */
[----:B------:R-:W-:Y:S01]  /*1ab70*/  IMAD R9, R0, 0x8, R8 ;  /* 0x0000000800097824 */ /* 0x000fe200078e0208 */
[C---:B--2---:R-:W-:Y:S02]  /*1ab80*/  LEA R20, P1, R15.reuse, R12, 0x1 ;  /* 0x0000000c0f147211 */ /* 0x044fe400078208ff */
[-C--:B------:R-:W-:Y:S02]  /*1ab90*/  LEA.HI.X.SX32 R29, R14, R22.reuse, 0x1, P0 ;  /* 0x000000160e1d7211 */ /* 0x080fe400000f0eff */
[----:B------:R-:W-:Y:S02]  /*1aba0*/  LEA.HI.X.SX32 R21, R15, R22, 0x1, P1 ;  /* 0x000000160f157211 */ /* 0x000fe400008f0eff */
[----:B---3--:R-:W-:Y:S01]  /*1abb0*/  LEA R10, R0, R9, 0x3 ;  /* 0x00000009000a7211 */ /* 0x008fe200078e18ff */
[----:B------:R0:W-:Y:S01]  /*1abc0*/  STL.64 [R1+0x1110], R28 ;  /* 0x0011101c01007387 */ /* 0x0001e20000100a00 */
[----:B------:R-:W-:-:S03]  /*1abd0*/  LEA R14, P2, R19, R12, 0x1 ;  /* 0x0000000c130e7211 */ /* 0x000fc600078408ff */
[----:B------:R1:W-:Y:S01]  /*1abe0*/  STL.64 [R1+0x1108], R20 ;  /* 0x0011081401007387 */ /* 0x0003e20000100a00 */
[----:B------:R-:W-:Y:S01]  /*1abf0*/  IMAD R11, R0, 0x8, R10 ;  /* 0x00000008000b7824 */ /* 0x000fe200078e020a */
[-C--:B0-----:R-:W-:Y:S02]  /*1ac00*/  LEA R28, P1, R18, R12.reuse, 0x1 ;  /* 0x0000000c121c7211 */ /* 0x081fe400078208ff */
[----:B-1----:R-:W-:-:S04]  /*1ac10*/  LEA R20, P0, R17, R12, 0x1 ;  /* 0x0000000c11147211 */ /* 0x002fc800078008ff */
[----:B------:R-:W-:-:S05]  /*1ac20*/  LEA.HI.X.SX32 R21, R17, R22, 0x1, P0 ;  /* 0x0000001611157211 */ /* 0x000fca00000f0eff */
[----:B------:R0:W-:Y:S04]  /*1ac30*/  STL.64 [R1+0x10f8], R20 ;  /* 0x0010f81401007387 */ /* 0x0001e80000100a00 */
[----:B0-----:R-:W2:Y:S01]  /*1ac40*/  LDL.LU.64 R20, [R1+0x14d0] ;  /* 0x0014d00001147983 */ /* 0x001ea20000300a00 */
[-C--:B------:R-:W-:Y:S01]  /*1ac50*/  LEA.HI.X.SX32 R29, R18, R22.reuse, 0x1, P1 ;  /* 0x00000016121d7211 */ /* 0x080fe200008f0eff */
[----:B------:R-:W-:Y:S01]  /*1ac60*/  UMOV UR4, URZ ;  /* 0x0000003f00047c82 */ /* 0x000fe20008000000 */
[----:B------:R-:W-:Y:S02]  /*1ac70*/  LEA.HI.X.SX32 R15, R19, R22, 0x1, P2 ;  /* 0x00000016130f7211 */ /* 0x000fe400010f0eff */
[----:B------:R-:W-:Y:S01]  /*1ac80*/  LEA R13, R0, R11, 0x3 ;  /* 0x0000000b000d7211 */ /* 0x000fe200078e18ff */
[----:B------:R-:W-:Y:S01]  /*1ac90*/  STL.64 [R1+0x10f0], R28 ;  /* 0x0010f01c01007387 */ /* 0x000fe20000100a00 */
[----:B------:R-:W-:-:S03]  /*1aca0*/  LEA R16, P2, R23, R12, 0x1 ;  /* 0x0000000c17107211 */ /* 0x000fc600078408ff */
[----:B------:R0:W-:Y:S01]  /*1acb0*/  STL.64 [R1+0x10e8], R14 ;  /* 0x0010e80e01007387 */ /* 0x0001e20000100a00 */
[----:B------:R-:W-:Y:S01]  /*1acc0*/  LEA.HI.X.SX32 R17, R23, R22, 0x1, P2 ;  /* 0x0000001617117211 */ /* 0x000fe200010f0eff */
[----:B0-----:R-:W-:-:S05]  /*1acd0*/  IMAD R14, R0, 0x8, R13 ;  /* 0x00000008000e7824 */ /* 0x001fca00078e020d */
[----:B------:R-:W-:Y:S02]  /*1ace0*/  LEA R15, R0, R14, 0x3 ;  /* 0x0000000e000f7211 */ /* 0x000fe400078e18ff */
        /* <DEDUP_REMOVED lines=8> */
[----:B------:R2:W-:Y:S01]  /*1ad70*/  STL.64 [R1+0x10d0], R16 ;  /* 0x0010d01001007387 */ /* 0x0005e20000100a00 */
[----:B0-----:R-:W-:-:S02]  /*1ad80*/  LEA R18, P2, R26, R12, 0x1 ;  /* 0x0000000c1a127211 */ /* 0x001fc400078408ff */
[----:B-1----:R-:W-:Y:S02]  /*1ad90*/  LEA R28, P0, R24, R12, 0x1 ;  /* 0x0000000c181c7211 */ /* 0x002fe400078008ff */
[-C--:B------:R-:W-:Y:S02]  /*1ada0*/  LEA.HI.X.SX32 R19, R26, R22.reuse, 0x1, P2 ;  /* 0x000000161a137211 */ /* 0x080fe400010f0eff */
[----:B------:R-:W-:Y:S01]  /*1adb0*/  LEA.HI.X.SX32 R29, R24, R22, 0x1, P0 ;  /* 0x00000016181d7211 */ /* 0x000fe200000f0eff */
[----:B--2---:R-:W-:Y:S01]  /*1adc0*/  IMAD R16, R0, 0x8, R15 ;  /* 0x0000000800107824 */ /* 0x004fe200078e020f */
[----:B------:R-:W-:-:S03]  /*1add0*/  LEA R24, P1, R3, R12, 0x1 ;  /* 0x0000000c03187211 */ /* 0x000fc600078208ff */
[----:B------:R0:W-:Y:S01]  /*1ade0*/  STL.64 [R1+0x10c8], R28 ;  /* 0x0010c81c01007387 */ /* 0x0001e20000100a00 */
[----:B------:R-:W-:Y:S02]  /*1adf0*/  LEA R17, R0, R16, 0x3 ;  /* 0x0000001000117211 */ /* 0x000fe400078e18ff */
[----:B------:R-:W-:Y:S01]  /*1ae00*/  LEA.HI.X.SX32 R25, R3, R22, 0x1, P1 ;  /* 0x0000001603197211 */ /* 0x000fe200008f0eff */
[----:B------:R1:W-:Y:S04]  /*1ae10*/  STL.64 [R1+0x10c0], R20 ;  /* 0x0010c01401007387 */ /* 0x0003e80000100a00 */
[----:B------:R2:W-:Y:S01]  /*1ae20*/  STL.64 [R1+0x10b8], R18 ;  /* 0x0010b81201007387 */ /* 0x0005e20000100a00 */
[-C--:B0-----:R-:W-:Y:S02]  /*1ae30*/  LEA R28, P0, R2, R12.reuse, 0x1 ;  /* 0x0000000c021c7211 */ /* 0x081fe400078008ff */
[----:B-1----:R-:W-:-:S02]  /*1ae40*/  LEA R20, P2, R4, R12, 0x1 ;  /* 0x0000000c04147211 */ /* 0x002fc400078408ff */
[-C--:B------:R-:W-:Y:S01]  /*1ae50*/  LEA.HI.X.SX32 R29, R2, R22.reuse, 0x1, P0 ;  /* 0x00000016021d7211 */ /* 0x080fe200000f0eff */
[----:B--2---:R-:W-:Y:S01]  /*1ae60*/  IMAD R18, R0, 0x8, R17 ;  /* 0x0000000800127824 */ /* 0x004fe200078e0211 */
[----:B------:R-:W-:-:S03]  /*1ae70*/  LEA.HI.X.SX32 R21, R4, R22, 0x1, P2 ;  /* 0x0000001604157211 */ /* 0x000fc600010f0eff */
[----:B------:R-:W-:Y:S01]  /*1ae80*/  STL.64 [R1+0x10b0], R28 ;  /* 0x0010b01c01007387 */ /* 0x000fe20000100a00 */
[C---:B------:R-:W-:Y:S02]  /*1ae90*/  LEA R26, P0, R5.reuse, R12, 0x1 ;  /* 0x0000000c051a7211 */ /* 0x040fe400078008ff */
[----:B------:R-:W-:Y:S01]  /*1aea0*/  LEA R2, R0, R18, 0x3 ;  /* 0x0000001200027211 */ /* 0x000fe200078e18ff */
[----:B------:R0:W-:Y:S01]  /*1aeb0*/  STL.64 [R1+0x10a8], R24 ;  /* 0x0010a81801007387 */ /* 0x0001e20000100a00 */
[----:B------:R-:W-:-:S03]  /*1aec0*/  LEA.HI.X.SX32 R27, R5, R22, 0x1, P0 ;  /* 0x00000016051b7211 */ /* 0x000fc600000f0eff */
[----:B------:R1:W-:Y:S01]  /*1aed0*/  STL.64 [R1+0x10a0], R20 ;  /* 0x0010a01401007387 */ /* 0x0003e20000100a00 */
[----:B------:R-:W-:-:S03]  /*1aee0*/  IMAD R3, R0, 0x8, R2 ;  /* 0x0000000800037824 */ /* 0x000fc600078e0202 */
[----:B------:R2:W-:Y:S02]  /*1aef0*/  STL.64 [R1+0x1098], R26 ;  /* 0x0010981a01007387 */ /* 0x0005e40000100a00 */
[----:B------:R-:W-:Y:S02]  /*1af00*/  LEA R4, R0, R3, 0x3 ;  /* 0x0000000300047211 */ /* 0x000fe400078e18ff */
[-C--:B0-----:R-:W-:Y:S01]  /*1af10*/  LEA R24, P1, R6, R12.reuse, 0x1 ;  /* 0x0000000c06187211 */ /* 0x081fe200078208ff */
[----:B------:R-:W0:Y:S02]  /*1af20*/  S2R R28, SR_CTAID.X ;  /* 0x00000000001c7919 */ /* 0x000e240000002500 */
[----:B------:R-:W-:Y:S01]  /*1af30*/  IMAD R5, R0, 0x8, R4 ;  /* 0x0000000800057824 */ /* 0x000fe200078e0204 */
[----:B-1----:R-:W-:Y:S02]  /*1af40*/  LEA R20, P2, R7, R12, 0x1 ;  /* 0x0000000c07147211 */ /* 0x002fe400078408ff */
[----:B------:R-:W-:-:S02]  /*1af50*/  LEA.HI.X.SX32 R25, R6, R22, 0x1, P1 ;  /* 0x0000001606197211 */ /* 0x000fc400008f0eff */
[----:B------:R-:W-:Y:S02]  /*1af60*/  LEA.HI.X.SX32 R21, R7, R22, 0x1, P2 ;  /* 0x0000001607157211 */ /* 0x000fe400010f0eff */
[----:B--2---:R-:W-:Y:S01]  /*1af70*/  LEA R26, P0, R8, R12, 0x1 ;  /* 0x0000000c081a7211 */ /* 0x004fe200078008ff */
[----:B------:R1:W-:Y:S01]  /*1af80*/  STL.64 [R1+0x1090], R24 ;  /* 0x0010901801007387 */ /* 0x0003e20000100a00 */
[----:B------:R-:W-:Y:S02]  /*1af90*/  LEA R6, R0, R5, 0x3 ;  /* 0x0000000500067211 */ /* 0x000fe400078e18ff */
[----:B------:R-:W-:Y:S01]  /*1afa0*/  LEA.HI.X.SX32 R27, R8, R22, 0x1, P0 ;  /* 0x00000016081b7211 */ /* 0x000fe200000f0eff */
[----:B------:R2:W-:Y:S02]  /*1afb0*/  STL.64 [R1+0x1088], R20 ;  /* 0x0010881401007387 */ /* 0x0005e40000100a00 */
[----:B------:R-:W-:Y:S02]  /*1afc0*/  IMAD R7, R0, 0x8, R6 ;  /* 0x0000000800077824 */ /* 0x000fe400078e0206 */
[----:B------:R3:W-:Y:S01]  /*1afd0*/  STL.64 [R1+0x1080], R26 ;  /* 0x0010801a01007387 */ /* 0x0007e20000100a00 */
[CC--:B-1----:R-:W-:Y:S01]  /*1afe0*/  LEA R24, P1, R9.reuse, R12.reuse, 0x1 ;  /* 0x0000000c09187211 */ /* 0x0c2fe200078208ff */
[----:B0-----:R-:W-:Y:S01]  /*1aff0*/  IMAD.SHL.U32 R29, R28, 0x100, RZ ;  /* 0x000001001c1d7824 */ /* 0x001fe200078e00ff */
[----:B--2---:R-:W-:Y:S01]  /*1b000*/  LEA R20, P2, R10, R12, 0x1 ;  /* 0x0000000c0a147211 */ /* 0x004fe200078408ff */
[----:B------:R-:W0:Y:S01]  /*1b010*/  S2R R28, SR_TID.X ;  /* 0x00000000001c7919 */ /* 0x000e220000002100 */
[----:B------:R-:W-:-:S02]  /*1b020*/  LEA.HI.X.SX32 R25, R9, R22, 0x1, P1 ;  /* 0x0000001609197211 */ /* 0x000fc400008f0eff */
[----:B------:R-:W-:Y:S01]  /*1b030*/  LEA.HI.X.SX32 R21, R10, R22, 0x1, P2 ;  /* 0x000000160a157211 */ /* 0x000fe200010f0eff */
[----:B---3--:R-:W1:Y:S01]  /*1b040*/  S2R R27, SR_TID.X ;  /* 0x00000000001b7919 */ /* 0x008e620000002100 */
[----:B------:R-:W-:-:S03]  /*1b050*/  LEA R8, P2, R14, R12, 0x1 ;  /* 0x0000000c0e087211 */ /* 0x000fc600078408ff */
[----:B------:R2:W-:Y:S01]  /*1b060*/  STL.64 [R1+0x1078], R24 ;  /* 0x0010781801007387 */ /* 0x0005e20000100a00 */
[----:B------:R-:W-:Y:S02]  /*1b070*/  LEA.HI.X.SX32 R9, R14, R22, 0x1, P2 ;  /* 0x000000160e097211 */ /* 0x000fe400010f0eff */
[-C--:B------:R-:W-:Y:S01]  /*1b080*/  LEA R10, P2, R17, R12.reuse, 0x1 ;  /* 0x0000000c110a7211 */ /* 0x080fe200078408ff */
[----:B------:R3:W-:Y:S04]  /*1b090*/  STL.64 [R1+0x1070], R20 ;  /* 0x0010701401007387 */ /* 0x0007e80000100a00 */
[----:B------:R4:W-:Y:S01]  /*1b0a0*/  STL.64 [R1+0x1058], R8 ;  /* 0x0010580801007387 */ /* 0x0009e20000100a00 */
[-C--:B--2---:R-:W-:Y:S02]  /*1b0b0*/  LEA R24, P0, R11, R12.reuse, 0x1 ;  /* 0x0000000c0b187211 */ /* 0x084fe400078008ff */
[----:B---3--:R-:W-:-:S02]  /*1b0c0*/  LEA R20, P1, R13, R12, 0x1 ;  /* 0x0000000c0d147211 */ /* 0x008fc400078208ff */
[-C--:B------:R-:W-:Y:S02]  /*1b0d0*/  LEA.HI.X.SX32 R25, R11, R22.reuse, 0x1, P0 ;  /* 0x000000160b197211 */ /* 0x080fe400000f0eff */
[-C--:B------:R-:W-:Y:S02]  /*1b0e0*/  LEA.HI.X.SX32 R21, R13, R22.reuse, 0x1, P1 ;  /* 0x000000160d157211 */ /* 0x080fe400008f0eff */
[C---:B----4-:R-:W-:Y:S01]  /*1b0f0*/  LEA R8, R0.reuse, R7, 0x3 ;  /* 0x0000000700087211 */ /* 0x050fe200078e18ff */
[----:B------:R2:W-:Y:S01]  /*1b100*/  STL.64 [R1+0x1068], R24 ;  /* 0x0010681801007387 */ /* 0x0005e20000100a00 */
[----:B------:R-:W-:Y:S02]  /*1b110*/  LEA.HI.X.SX32 R11, R17, R22, 0x1, P2 ;  /* 0x00000016110b7211 */ /* 0x000fe400010f0eff */
[----:B------:R-:W-:Y:S01]  /*1b120*/  LEA R14, P2, R3, R12, 0x1 ;  /* 0x0000000c030e7211 */ /* 0x000fe200078408ff */
[----:B------:R3:W-:Y:S01]  /*1b130*/  STL.64 [R1+0x1060], R20 ;  /* 0x0010601401007387 */ /* 0x0007e20000100a00 */
[----:B------:R-:W-:-:S03]  /*1b140*/  IMAD R9, R0, 0x8, R8 ;  /* 0x0000000800097824 */ /* 0x000fc600078e0208 */
[----:B------:R4:W-:Y:S01]  /*1b150*/  STL.64 [R1+0x1040], R10 ;  /* 0x0010400a01007387 */ /* 0x0009e20000100a00 */
[CC--:B--2---:R-:W-:Y:S02]  /*1b160*/  LEA R24, P0, R15.reuse, R12.reuse, 0x1 ;  /* 0x0000000c0f187211 */ /* 0x0c4fe400078008ff */
[C---:B---3--:R-:W-:Y:S02]  /*1b170*/  LEA R20, P1, R16.reuse, R12, 0x1 ;  /* 0x0000000c10147211 */ /* 0x048fe400078208ff */
[-C--:B------:R-:W-:Y:S02]  /*1b180*/  LEA.HI.X.SX32 R25, R15, R22.reuse, 0x1, P0 ;  /* 0x000000160f197211 */ /* 0x080fe400000f0eff */
[-C--:B------:R-:W-:Y:S02]  /*1b190*/  LEA.HI.X.SX32 R21, R16, R22.reuse, 0x1, P1 ;  /* 0x0000001610157211 */ /* 0x080fe400008f0eff */
[----:B----4-:R-:W-:Y:S01]  /*1b1a0*/  LEA R10, R0, R9, 0x3 ;  /* 0x00000009000a7211 */ /* 0x010fe200078e18ff */
[----:B------:R2:W-:Y:S01]  /*1b1b0*/  STL.64 [R1+0x1050], R24 ;  /* 0x0010501801007387 */ /* 0x0005e20000100a00 */
[----:B------:R-:W-:-:S03]  /*1b1c0*/  LEA.HI.X.SX32 R15, R3, R22, 0x1, P2 ;  /* 0x00000016030f7211 */ /* 0x000fc600010f0eff */
[----:B------:R3:W-:Y:S01]  /*1b1d0*/  STL.64 [R1+0x1048], R20 ;  /* 0x0010481401007387 */ /* 0x0007e20000100a00 */
[----:B------:R-:W-:Y:S01]  /*1b1e0*/  IMAD R11, R0, 0x8, R10 ;  /* 0x00000008000b7824 */ /* 0x000fe200078e020a */
[-C--:B--2---:R-:W-:Y:S02]  /*1b1f0*/  LEA R24, P0, R18, R12.reuse, 0x1 ;  /* 0x0000000c12187211 */ /* 0x084fe400078008ff */
[----:B---3--:R-:W-:Y:S02]  /*1b200*/  LEA R20, P1, R2, R12, 0x1 ;  /* 0x0000000c02147211 */ /* 0x008fe400078208ff */
[-C--:B------:R-:W-:Y:S02]  /*1b210*/  LEA.HI.X.SX32 R25, R18, R22.reuse, 0x1, P0 ;  /* 0x0000001612197211 */ /* 0x080fe400000f0eff */
[----:B------:R-:W-:Y:S02]  /*1b220*/  LEA.HI.X.SX32 R21, R2, R22, 0x1, P1 ;  /* 0x0000001602157211 */ /* 0x000fe400008f0eff */
[----:B------:R-:W-:Y:S01]  /*1b230*/  LEA R2, R0, R11, 0x3 ;  /* 0x0000000b00027211 */ /* 0x000fe200078e18ff */
[----:B------:R-:W-:Y:S01]  /*1b240*/  STL.64 [R1+0x1038], R24 ;  /* 0x0010381801007387 */ /* 0x000fe20000100a00 */
[----:B------:R-:W-:-:S02]  /*1b250*/  LEA R18, P0, R4, R12, 0x1 ;  /* 0x0000000c04127211 */ /* 0x000fc400078008ff */
[C---:B------:R-:W-:Y:S01]  /*1b260*/  LEA R16, P1, R5.reuse, R12, 0x1 ;  /* 0x0000000c05107211 */ /* 0x040fe200078208ff */
[----:B------:R-:W-:Y:S01]  /*1b270*/  STL.64 [R1+0x1030], R20 ;  /* 0x0010301401007387 */ /* 0x000fe20000100a00 */
[-C--:B------:R-:W-:Y:S01]  /*1b280*/  LEA.HI.X.SX32 R19, R4, R22.reuse, 0x1, P0 ;  /* 0x0000001604137211 */ /* 0x080fe200000f0eff */
[C---:B------:R-:W-:Y:S01]  /*1b290*/  IMAD R3, R0.reuse, 0x8, R2 ;  /* 0x0000000800037824 */ /* 0x040fe200078e0202 */
[----:B------:R-:W-:Y:S01]  /*1b2a0*/  LEA.HI.X.SX32 R17, R5, R22, 0x1, P1 ;  /* 0x0000001605117211 */ /* 0x000fe200008f0eff */
[----:B------:R2:W-:Y:S03]  /*1b2b0*/  STL.64 [R1+0x1028], R14 ;  /* 0x0010280e01007387 */ /* 0x0005e60000100a00 */
[C---:B------:R-:W-:Y:S01]  /*1b2c0*/  LEA R4, R0.reuse, R3, 0x3 ;  /* 0x0000000300047211 */ /* 0x040fe200078e18ff */
[----:B------:R3:W-:Y:S04]  /*1b2d0*/  STL.64 [R1+0x1020], R18 ;  /* 0x0010201201007387 */ /* 0x0007e80000100a00 */
[----:B------:R4:W-:Y:S01]  /*1b2e0*/  STL.64 [R1+0x1018], R16 ;  /* 0x0010181001007387 */ /* 0x0009e20000100a00 */
[----:B------:R-:W-:Y:S01]  /*1b2f0*/  IMAD R5, R0, 0x8, R4 ;  /* 0x0000000800057824 */ /* 0x000fe200078e0204 */
[----:B--2---:R-:W-:-:S02]  /*1b300*/  LEA R14, P2, R6, R12, 0x1 ;  /* 0x0000000c060e7211 */ /* 0x004fc400078408ff */
[----:B------:R-:W2:Y:S02]  /*1b310*/  S2R R21, SR_TID.X ;  /* 0x0000000000157919 */ /* 0x000ea40000002100 */
[----:B------:R-:W-:Y:S02]  /*1b320*/  LEA.HI.X.SX32 R15, R6, R22, 0x1, P2 ;  /* 0x00000016060f7211 */ /* 0x000fe400010f0eff */
[----:B------:R-:W5:Y:S01]  /*1b330*/  S2R R20, SR_TID.X ;  /* 0x0000000000147919 */ /* 0x000f620000002100 */
[CC--:B---3--:R-:W-:Y:S02]  /*1b340*/  LEA R18, P0, R7.reuse, R12.reuse, 0x1 ;  /* 0x0000000c07127211 */ /* 0x0c8fe400078008ff */
[C---:B----4-:R-:W-:Y:S01]  /*1b350*/  LEA R16, P1, R8.reuse, R12, 0x1 ;  /* 0x0000000c08107211 */ /* 0x050fe200078208ff */
[----:B------:R3:W-:Y:S01]  /*1b360*/  STL.64 [R1+0x1010], R14 ;  /* 0x0010100e01007387 */ /* 0x0007e20000100a00 */
[-C--:B------:R-:W-:Y:S02]  /*1b370*/  LEA.HI.X.SX32 R19, R7, R22.reuse, 0x1, P0 ;  /* 0x0000001607137211 */ /* 0x080fe400000f0eff */
[----:B------:R-:W-:-:S02]  /*1b380*/  LEA.HI.X.SX32 R17, R8, R22, 0x1, P1 ;  /* 0x0000001608117211 */ /* 0x000fc400008f0eff */
[C---:B------:R-:W-:Y:S01]  /*1b390*/  LEA R6, R0.reuse, R5, 0x3 ;  /* 0x0000000500067211 */ /* 0x040fe200078e18ff */
[----:B------:R4:W-:Y:S04]  /*1b3a0*/  STL.64 [R1+0x1008], R18 ;  /* 0x0010081201007387 */ /* 0x0009e80000100a00 */
[----:B------:R0:W-:Y:S01]  /*1b3b0*/  STL.64 [R1+0x1000], R16 ;  /* 0x0010001001007387 */ /* 0x0001e20000100a00 */
[----:B------:R-:W-:Y:S01]  /*1b3c0*/  IMAD R7, R0, 0x8, R6 ;  /* 0x0000000800077824 */ /* 0x000fe200078e0206 */
[----:B---3--:R-:W-:-:S04]  /*1b3d0*/  LEA R14, P2, R9, R12, 0x1 ;  /* 0x0000000c090e7211 */ /* 0x008fc800078408ff */
[----:B------:R-:W-:Y:S02]  /*1b3e0*/  LEA.HI.X.SX32 R15, R9, R22, 0x1, P2 ;  /* 0x00000016090f7211 */ /* 0x000fe400010f0eff */
[CC--:B----4-:R-:W-:Y:S02]  /*1b3f0*/  LEA R18, P0, R10.reuse, R12.reuse, 0x1 ;  /* 0x0000000c0a127211 */ /* 0x0d0fe400078008ff */
[----:B--2---:R-:W-:Y:S01]  /*1b400*/  LOP3.LUT R23, R21, 0x1c, RZ, 0xc0, !PT ;  /* 0x0000001c15177812 */ /* 0x004fe200078ec0ff */
[----:B------:R2:W-:Y:S01]  /*1b410*/  STL.64 [R1+0xff8], R14 ;  /* 0x000ff80e01007387 */ /* 0x0005e20000100a00 */
[C---:B0-----:R-:W-:Y:S02]  /*1b420*/  LEA R16, P1, R11.reuse, R12, 0x1 ;  /* 0x0000000c0b107211 */ /* 0x041fe400078208ff */
[-C--:B------:R-:W-:Y:S02]  /*1b430*/  LEA.HI.X.SX32 R19, R10, R22.reuse, 0x1, P0 ;  /* 0x000000160a137211 */ /* 0x080fe400000f0eff */
[----:B------:R-:W-:-:S02]  /*1b440*/  LEA.HI.X.SX32 R17, R11, R22, 0x1, P1 ;  /* 0x000000160b117211 */ /* 0x000fc400008f0eff */
[----:B------:R-:W-:Y:S01]  /*1b450*/  LOP3.LUT R21, R21, 0x1c, RZ, 0xc0, !PT ;  /* 0x0000001c15157812 */ /* 0x000fe200078ec0ff */
[----:B------:R1:W-:Y:S01]  /*1b460*/  STL.64 [R1+0xff0], R18 ;  /* 0x000ff01201007387 */ /* 0x0003e20000100a00 */
[----:B------:R-:W-:Y:S02]  /*1b470*/  LEA.HI R25, R23, 0xf8, RZ, 0x1e ;  /* 0x000000f817197811 */ /* 0x000fe400078ff0ff */
[----:B------:R-:W-:Y:S01]  /*1b480*/  LEA.HI R23, R21, 0xf0, RZ, 0x1e ;  /* 0x000000f015177811 */ /* 0x000fe200078ff0ff */
[----:B------:R0:W-:Y:S01]  /*1b490*/  STL.64 [R1+0xfe8], R16 ;  /* 0x000fe81001007387 */ /* 0x0001e20000100a00 */
[----:B--2---:R-:W-:Y:S02]  /*1b4a0*/  LEA R14, P2, R2, R12, 0x1 ;  /* 0x0000000c020e7211 */ /* 0x004fe400078408ff */
[----:B-----5:R-:W-:Y:S02]  /*1b4b0*/  LOP3.LUT R24, R20, 0x1c, RZ, 0xc0, !PT ;  /* 0x0000001c14187812 */ /* 0x020fe400078ec0ff */
[----:B------:R-:W-:-:S02]  /*1b4c0*/  LEA.HI.X.SX32 R15, R2, R22, 0x1, P2 ;  /* 0x00000016020f7211 */ /* 0x000fc400010f0eff */
[C---:B------:R-:W-:Y:S02]  /*1b4d0*/  LEA R2, R0.reuse, R7, 0x3 ;  /* 0x0000000700027211 */ /* 0x040fe400078e18ff */
[-C--:B------:R-:W-:Y:S01]  /*1b4e0*/  LEA R10, P2, R5, R12.reuse, 0x1 ;  /* 0x0000000c050a7211 */ /* 0x080fe200078408ff */
[----:B------:R2:W-:Y:S01]  /*1b4f0*/  STL.64 [R1+0xfe0], R14 ;  /* 0x000fe00e01007387 */ /* 0x0005e20000100a00 */
[----:B-1----:R-:W-:Y:S01]  /*1b500*/  LOP3.LUT R19, R27, 0x1c, RZ, 0xc0, !PT ;  /* 0x0000001c1b137812 */ /* 0x002fe200078ec0ff */
[----:B------:R-:W-:Y:S01]  /*1b510*/  IMAD R8, R0, 0x8, R2 ;  /* 0x0000000800087824 */ /* 0x000fe200078e0202 */
[----:B0-----:R-:W-:Y:S02]  /*1b520*/  LEA R16, P0, R3, R12, 0x1 ;  /* 0x0000000c03107211 */ /* 0x001fe400078008ff */
[-C--:B------:R-:W-:Y:S02]  /*1b530*/  LEA.HI.X.SX32 R11, R5, R22.reuse, 0x1, P2 ;  /* 0x00000016050b7211 */ /* 0x080fe400010f0eff */
[----:B------:R-:W-:-:S02]  /*1b540*/  LEA.HI.X.SX32 R17, R3, R22, 0x1, P0 ;  /* 0x0000001603117211 */ /* 0x000fc400000f0eff */
[----:B------:R-:W-:Y:S02]  /*1b550*/  LEA R3, R0, R8, 0x3 ;  /* 0x0000000800037211 */ /* 0x000fe400078e18ff */
[----:B------:R-:W-:Y:S01]  /*1b560*/  MOV R5, 0xff800000 ;  /* 0xff80000000057802 */ /* 0x000fe20000000f00 */
[----:B------:R0:W-:Y:S01]  /*1b570*/  STL.64 [R1+0xfd8], R16 ;  /* 0x000fd81001007387 */ /* 0x0001e20000100a00 */
[C---:B--2---:R-:W-:Y:S02]  /*1b580*/  LEA R14, P1, R4.reuse, R12, 0x1 ;  /* 0x0000000c040e7211 */ /* 0x044fe400078208ff */
[----:B------:R-:W-:Y:S02]  /*1b590*/  LEA.HI R21, R21, 0xe8, RZ, 0x1e ;  /* 0x000000e815157811 */ /* 0x000fe400078ff0ff */
[----:B------:R-:W-:Y:S01]  /*1b5a0*/  LEA.HI.X.SX32 R15, R4, R22, 0x1, P1 ;  /* 0x00000016040f7211 */ /* 0x000fe200008f0eff */
[----:B------:R-:W-:Y:S01]  /*1b5b0*/  IMAD R4, R0, 0x8, R3 ;  /* 0x0000000800047824 */ /* 0x000fe200078e0203 */
[----:B------:R-:W-:-:S02]  /*1b5c0*/  LOP3.LUT R20, R20, 0x1c, RZ, 0xc0, !PT ;  /* 0x0000001c14147812 */ /* 0x000fc400078ec0ff */
[----:B------:R-:W-:Y:S01]  /*1b5d0*/  LOP3.LUT R27, R27, 0xff, RZ, 0xc0, !PT ;  /* 0x000000ff1b1b7812 */ /* 0x000fe200078ec0ff */
[----:B------:R1:W-:Y:S01]  /*1b5e0*/  STL.64 [R1+0xfd0], R14 ;  /* 0x000fd00e01007387 */ /* 0x0003e20000100a00 */
[----:B------:R-:W-:Y:S02]  /*1b5f0*/  LEA R0, R0, R4, 0x3 ;  /* 0x0000000400007211 */ /* 0x000fe400078e18ff */
[C---:B0-----:R-:W-:Y:S01]  /*1b600*/  LEA R16, P0, R6.reuse, R12, 0x1 ;  /* 0x0000000c06107211 */ /* 0x041fe200078008ff */
[----:B------:R0:W-:Y:S01]  /*1b610*/  STL.64 [R1+0xfc8], R10 ;  /* 0x000fc80a01007387 */ /* 0x0001e20000100a00 */
[----:B------:R-:W-:Y:S02]  /*1b620*/  IMAD.SHL.U32 R27, R27, 0x2, RZ ;  /* 0x000000021b1b7824 */ /* 0x000fe400078e00ff */
[----:B------:R-:W-:Y:S02]  /*1b630*/  LEA.HI.X.SX32 R17, R6, R22, 0x1, P0 ;  /* 0x0000001606117211 */ /* 0x000fe400000f0eff */
[----:B------:R-:W-:-:S02]  /*1b640*/  LEA R6, P3, R0, R12, 0x1 ;  /* 0x0000000c00067211 */ /* 0x000fc400078608ff */
[CC--:B-1----:R-:W-:Y:S01]  /*1b650*/  LEA R14, P1, R7.reuse, R12.reuse, 0x1 ;  /* 0x0000000c070e7211 */ /* 0x0c2fe200078208ff */
[----:B------:R1:W-:Y:S01]  /*1b660*/  STL.64 [R1+0xfc0], R16 ;  /* 0x000fc01001007387 */ /* 0x0003e20000100a00 */
[C---:B0-----:R-:W-:Y:S02]  /*1b670*/  LEA R10, P2, R2.reuse, R12, 0x1 ;  /* 0x0000000c020a7211 */ /* 0x041fe400078408ff */
[-C--:B------:R-:W-:Y:S02]  /*1b680*/  LEA.HI.X.SX32 R15, R7, R22.reuse, 0x1, P1 ;  /* 0x00000016070f7211 */ /* 0x080fe400008f0eff */
[-C--:B------:R-:W-:Y:S02]  /*1b690*/  LEA.HI.X.SX32 R11, R2, R22.reuse, 0x1, P2 ;  /* 0x00000016020b7211 */ /* 0x080fe400010f0eff */
[----:B------:R-:W-:Y:S01]  /*1b6a0*/  LEA.HI.X.SX32 R7, R0, R22, 0x1, P3 ;  /* 0x0000001600077211 */ /* 0x000fe200018f0eff */
[----:B------:R0:W-:Y:S01]  /*1b6b0*/  STL.64 [R1+0xfb8], R14 ;  /* 0x000fb80e01007387 */ /* 0x0001e20000100a00 */
[----:B------:R-:W-:-:S02]  /*1b6c0*/  MOV R0, c[0x0][0x1a4] ;  /* 0x0000690000007a02 */ /* 0x000fc40000000f00 */
[C---:B-1----:R-:W-:Y:S01]  /*1b6d0*/  LEA R16, P0, R8.reuse, R12, 0x1 ;  /* 0x0000000c08107211 */ /* 0x042fe200078008ff */
[----:B------:R1:W-:Y:S01]  /*1b6e0*/  STL.64 [R1+0xfb0], R10 ;  /* 0x000fb00a01007387 */ /* 0x0003e20000100a00 */
[----:B------:R-:W-:Y:S02]  /*1b6f0*/  SHF.R.U32.HI R2, RZ, 0x2, R28 ;  /* 0x00000002ff027819 */ /* 0x000fe4000001161c */
[----:B------:R-:W-:Y:S02]  /*1b700*/  LEA.HI.X.SX32 R17, R8, R22, 0x1, P0 ;  /* 0x0000001608117211 */ /* 0x000fe400000f0eff */
[----:B0-----:R-:W-:-:S03]  /*1b710*/  LEA R14, P1, R3, R12, 0x1 ;  /* 0x0000000c030e7211 */ /* 0x001fc600078208ff */
[----:B------:R-:W-:Y:S01]  /*1b720*/  STL.64 [R1+0xfa8], R16 ;  /* 0x000fa81001007387 */ /* 0x000fe20000100a00 */
[----:B------:R-:W-:Y:S01]  /*1b730*/  IMAD R9, R0, 0x9, RZ ;  /* 0x0000000900097824 */ /* 0x000fe200078e02ff */
[----:B------:R-:W-:Y:S02]  /*1b740*/  LOP3.LUT R28, R28, 0xff, RZ, 0xc0, !PT ;  /* 0x000000ff1c1c7812 */ /* 0x000fe400078ec0ff */
[C---:B-1----:R-:W-:Y:S02]  /*1b750*/  LEA R10, P2, R4.reuse, R12, 0x1 ;  /* 0x0000000c040a7211 */ /* 0x042fe400078408ff */
[-C--:B------:R-:W-:Y:S02]  /*1b760*/  LEA.HI.X.SX32 R15, R3, R22.reuse, 0x1, P1 ;  /* 0x00000016030f7211 */ /* 0x080fe400008f0eff */
[----:B------:R-:W-:Y:S01]  /*1b770*/  LEA.HI.X.SX32 R11, R4, R22, 0x1, P2 ;  /* 0x00000016040b7211 */ /* 0x000fe200010f0eff */
[----:B------:R-:W-:Y:S01]  /*1b780*/  IMAD.MOV.U32 R4, RZ, RZ, 0x3f800000 ;  /* 0x3f800000ff047424 */ /* 0x000fe200078e00ff */
[----:B------:R-:W-:Y:S01]  /*1b790*/  LEA.HI R3, R19, R29, RZ, 0x1e ;  /* 0x0000001d13037211 */ /* 0x000fe200078ff0ff */
[----:B------:R-:W-:Y:S01]  /*1b7a0*/  STL.64 [R1+0xfa0], R14 ;  /* 0x000fa00e01007387 */ /* 0x000fe20000100a00 */
[----:B------:R-:W-:Y:S01]  /*1b7b0*/  MOV R3, 0xff800000 ;  /* 0xff80000000037802 */ /* 0x000fe20000000f00 */
[----:B------:R-:W-:Y:S01]  /*1b7c0*/  IMAD.SHL.U32 R8, R0, 0x8, RZ ;  /* 0x0000000800087824 */ /* 0x000fe200078e00ff */
[----:B------:R-:W-:Y:S01]  /*1b7d0*/  ISETP.LT.U32.AND P6, PT, R28, 0x80, !P5 ;  /* 0x000000801c00780c */ /* 0x000fe20006fc1070 */
[----:B------:R-:W-:Y:S04]  /*1b7e0*/  STL.64 [R1+0xf98], R10 ;  /* 0x000f980a01007387 */ /* 0x000fe80000100a00 */
[----:B------:R-:W-:Y:S04]  /*1b7f0*/  STL.64 [R1+0xf90], R6 ;  /* 0x000f900601007387 */ /* 0x000fe80000100a00 */
[----:B------:R0:W-:Y:S04]  /*1b800*/  STL [R1+0xe8c], R4 ;  /* 0x000e8c0401007387 */ /* 0x0001e80000100800 */
[----:B------:R-:W-:Y:S04]  /*1b810*/  STL [R1+0xb30], RZ ;  /* 0x000b30ff01007387 */ /* 0x000fe80000100800 */
[----:B------:R-:W-:Y:S01]  /*1b820*/  STL [R1+0x1d0], R3 ;  /* 0x0001d00301007387 */ /* 0x000fe20000100800 */
[----:B0-----:R-:W-:-:S03]  /*1b830*/  IMAD.MOV.U32 R4, RZ, RZ, -0x800000 ;  /* 0xff800000ff047424 */ /* 0x001fc600078e00ff */
[----:B------:R-:W-:Y:S04]  /*1b840*/  STL [R1+0x3a4], RZ ;  /* 0x0003a4ff01007387 */ /* 0x000fe80000100800 */
[----:B------:R-:W-:Y:S04]  /*1b850*/  STL [R1+0x1d4], R4 ;  /* 0x0001d40401007387 */ /* 0x000fe80000100800 */
        /* <DEDUP_REMOVED lines=27> */
[----:B------:R0:W-:Y:S04]  /*1ba10*/  STL [R1+0xe80], R3 ;  /* 0x000e800301007387 */ /* 0x0001e80000100800 */
[----:B------:R1:W-:Y:S04]  /*1ba20*/  STL [R1+0xe84], R5 ;  /* 0x000e840501007387 */ /* 0x0003e80000100800 */
[----:B------:R2:W-:Y:S01]  /*1ba30*/  STL [R1+0xe88], R4 ;  /* 0x000e880401007387 */ /* 0x0005e20000100800 */
[----:B0-----:R-:W-:Y:S01]  /*1ba40*/  IMAD.MOV.U32 R3, RZ, RZ, 0x3f800000 ;  /* 0x3f800000ff037424 */ /* 0x001fe200078e00ff */
[----:B-1----:R-:W-:-:S04]  /*1ba50*/  MOV R5, 0x3f800000 ;  /* 0x3f80000000057802 */ /* 0x002fc80000000f00 */
[----:B------:R-:W-:Y:S01]  /*1ba60*/  STL [R1+0xe90], R3 ;  /* 0x000e900301007387 */ /* 0x000fe20000100800 */
[----:B--2---:R-:W-:-:S03]  /*1ba70*/  IMAD.MOV.U32 R4, RZ, RZ, 0x3f800000 ;  /* 0x3f800000ff047424 */ /* 0x004fc600078e00ff */
        /* <DEDUP_REMOVED lines=29> */
[----:B------:R-:W-:Y:S04]  /*1bc50*/  STL [R1+0x4c0], RZ ;  /* 0x0004c0ff01007387 */ /* 0x000fe80000100800 */
[----:B------:R1:W-:Y:S01]  /*1bc60*/  STL [R1+0xf88], R3 ;  /* 0x000f880301007387 */ /* 0x0003e20000100800 */
[----:B0-----:R-:W-:-:S03]  /*1bc70*/  IADD3 R4, R29, R25, RZ ;  /* 0x000000191d047210 */ /* 0x001fc60007ffe0ff */
[----:B------:R-:W-:Y:S01]  /*1bc80*/  STL [R1+0x4c4], RZ ;  /* 0x0004c4ff01007387 */ /* 0x000fe20000100800 */
[----:B------:R-:W-:-:S03]  /*1bc90*/  LEA.HI R25, R24, 0xd8, RZ, 0x1e ;  /* 0x000000d818197811 */ /* 0x000fc600078ff0ff */
[----:B------:R-:W-:Y:S01]  /*1bca0*/  STL [R1+0x4c8], RZ ;  /* 0x0004c8ff01007387 */ /* 0x000fe20000100800 */
[C---:B------:R-:W-:Y:S01]  /*1bcb0*/  IADD3 R4, R29.reuse, R25, RZ ;  /* 0x000000191d047210 */ /* 0x040fe20007ffe0ff */
[C---:B-1----:R-:W-:Y:S01]  /*1bcc0*/  IMAD.IADD R3, R29.reuse, 0x1, R23 ;  /* 0x000000011d037824 */ /* 0x042fe200078e0217 */
[----:B------:R-:W-:Y:S01]  /*1bcd0*/  LEA.HI R23, R24, 0xe0, RZ, 0x1e ;  /* 0x000000e018177811 */ /* 0x000fe200078ff0ff */
[----:B------:R-:W-:Y:S01]  /*1bce0*/  STL [R1+0x4cc], RZ ;  /* 0x0004ccff01007387 */ /* 0x000fe20000100800 */
[C---:B------:R-:W-:Y:S02]  /*1bcf0*/  IADD3 R3, R29.reuse, R21, RZ ;  /* 0x000000151d037210 */ /* 0x040fe40007ffe0ff */
[C---:B------:R-:W-:Y:S01]  /*1bd00*/  LEA.HI R24, R20.reuse, 0xd0, RZ, 0x1e ;  /* 0x000000d014187811 */ /* 0x040fe200078ff0ff */
[----:B------:R-:W-:Y:S01]  /*1bd10*/  STL [R1+0x520], RZ ;  /* 0x000520ff01007387 */ /* 0x000fe20000100800 */
[----:B------:R-:W-:Y:S01]  /*1bd20*/  IMAD.IADD R3, R29, 0x1, R23 ;  /* 0x000000011d037824 */ /* 0x000fe200078e0217 */
[----:B------:R-:W-:-:S02]  /*1bd30*/  LEA.HI R20, R20, 0xc8, RZ, 0x1e ;  /* 0x000000c814147811 */ /* 0x000fc400078ff0ff */
[----:B------:R-:W-:Y:S01]  /*1bd40*/  STL [R1+0x524], RZ ;  /* 0x000524ff01007387 */ /* 0x000fe20000100800 */
[C---:B------:R-:W-:Y:S01]  /*1bd50*/  IMAD.IADD R3, R29.reuse, 0x1, R24 ;  /* 0x000000011d037824 */ /* 0x040fe200078e0218 */
[----:B------:R-:W-:Y:S02]  /*1bd60*/  IADD3 R3, R29, R20, RZ ;  /* 0x000000141d037210 */ /* 0x000fe40007ffe0ff */
[----:B------:R-:W-:Y:S04]  /*1bd70*/  STL [R1+0x528], RZ ;  /* 0x000528ff01007387 */ /* 0x000fe80000100800 */
        /* <DEDUP_REMOVED lines=379> */
[----:B------:R-:W0:Y:S04]  /*1d530*/  S2R R23, SR_TID.X ;  /* 0x0000000000177919 */ /* 0x000e280000002100 */
[----:B------:R-:W-:Y:S04]  /*1d540*/  STL [R1+0xc88], RZ ;  /* 0x000c88ff01007387 */ /* 0x000fe80000100800 */
[----:B------:R-:W-:Y:S04]  /*1d550*/  STL [R1+0xc8c], RZ ;  /* 0x000c8cff01007387 */ /* 0x000fe80000100800 */
[----:B------:R-:W-:Y:S04]  /*1d560*/  STL [R1+0xc70], RZ ;  /* 0x000c70ff01007387 */ /* 0x000fe80000100800 */
[----:B------:R-:W-:Y:S04]  /*1d570*/  STL [R1+0xc74], RZ ;  /* 0x000c74ff01007387 */ /* 0x000fe80000100800 */
[----:B------:R-:W-:Y:S04]  /*1d580*/  STL [R1+0xc78], RZ ;  /* 0x000c78ff01007387 */ /* 0x000fe80000100800 */
[----:B------:R-:W1:Y:S01]  /*1d590*/  S2R R21, SR_TID.X ;  /* 0x0000000000157919 */ /* 0x000e620000002100 */
[----:B0-----:R-:W-:-:S03]  /*1d5a0*/  LOP3.LUT R23, R23, 0x1c, RZ, 0xc0, !PT ;  /* 0x0000001c17177812 */ /* 0x001fc600078ec0ff */
[----:B------:R-:W-:Y:S01]  /*1d5b0*/  STL [R1+0xc7c], RZ ;  /* 0x000c7cff01007387 */ /* 0x000fe20000100800 */
[C---:B------:R-:W-:Y:S02]  /*1d5c0*/  LEA.HI R25, R23.reuse, 0xb8, RZ, 0x1e ;  /* 0x000000b817197811 */ /* 0x040fe400078ff0ff */
[----:B------:R-:W-:Y:S01]  /*1d5d0*/  LEA.HI R26, R23, 0xc0, RZ, 0x1e ;  /* 0x000000c0171a7811 */ /* 0x000fe200078ff0ff */
[----:B------:R-:W-:Y:S01]  /*1d5e0*/  STL [R1+0xc60], RZ ;  /* 0x000c60ff01007387 */ /* 0x000fe20000100800 */
[----:B------:R-:W-:-:S03]  /*1d5f0*/  IADD3 R4, R29, R25, RZ ;  /* 0x000000191d047210 */ /* 0x000fc60007ffe0ff */
[----:B------:R-:W-:Y:S01]  /*1d600*/  STL [R1+0xc64], RZ ;  /* 0x000c64ff01007387 */ /* 0x000fe20000100800 */
[----:B------:R-:W-:-:S03]  /*1d610*/  IMAD.IADD R3, R29, 0x1, R26 ;  /* 0x000000011d037824 */ /* 0x000fc600078e021a */
[----:B------:R-:W-:Y:S04]  /*1d620*/  STL [R1+0xc68], RZ ;  /* 0x000c68ff01007387 */ /* 0x000fe80000100800 */
[----:B------:R-:W-:Y:S04]  /*1d630*/  STL [R1+0xc6c], RZ ;  /* 0x000c6cff01007387 */ /* 0x000fe80000100800 */
[----:B------:R-:W-:Y:S01]  /*1d640*/  STL [R1+0xc50], RZ ;  /* 0x000c50ff01007387 */ /* 0x000fe20000100800 */
[C---:B-1----:R-:W-:Y:S02]  /*1d650*/  LOP3.LUT R24, R21.reuse, 0x1c, RZ, 0xc0, !PT ;  /* 0x0000001c15187812 */ /* 0x042fe400078ec0ff */
[----:B------:R-:W-:Y:S01]  /*1d660*/  LOP3.LUT R23, R21, 0x1c, RZ, 0xc0, !PT ;  /* 0x0000001c15177812 */ /* 0x000fe200078ec0ff */
[----:B------:R-:W-:Y:S01]  /*1d670*/  STL [R1+0xc54], RZ ;  /* 0x000c54ff01007387 */ /* 0x000fe20000100800 */
[----:B------:R-:W-:-:S02]  /*1d680*/  LEA.HI R21, R24, 0xb0, RZ, 0x1e ;  /* 0x000000b018157811 */ /* 0x000fc400078ff0ff */
[----:B------:R-:W-:Y:S01]  /*1d690*/  LEA.HI R25, R24, 0xa8, RZ, 0x1e ;  /* 0x000000a818197811 */ /* 0x000fe200078ff0ff */
[----:B------:R-:W-:Y:S01]  /*1d6a0*/  STL [R1+0xc58], RZ ;  /* 0x000c58ff01007387 */ /* 0x000fe20000100800 */
[----:B------:R-:W-:Y:S01]  /*1d6b0*/  LEA.HI R24, R23, 0xa0, RZ, 0x1e ;  /* 0x000000a017187811 */ /* 0x000fe200078ff0ff */
[----:B------:R-:W-:Y:S01]  /*1d6c0*/  IMAD.IADD R3, R29, 0x1, R21 ;  /* 0x000000011d037824 */ /* 0x000fe200078e0215 */
[----:B------:R-:W-:Y:S01]  /*1d6d0*/  LEA.HI R23, R23, 0x98, RZ, 0x1e ;  /* 0x0000009817177811 */ /* 0x000fe200078ff0ff */
[----:B------:R-:W-:Y:S01]  /*1d6e0*/  STL [R1+0xc5c], RZ ;  /* 0x000c5cff01007387 */ /* 0x000fe20000100800 */
[C---:B------:R-:W-:Y:S01]  /*1d6f0*/  IADD3 R4, R29.reuse, R25, RZ ;  /* 0x000000191d047210 */ /* 0x040fe20007ffe0ff */
[C---:B------:R-:W-:Y:S01]  /*1d700*/  IMAD.IADD R3, R29.reuse, 0x1, R24 ;  /* 0x000000011d037824 */ /* 0x040fe200078e0218 */
[----:B------:R-:W-:Y:S01]  /*1d710*/  IADD3 R3, R29, R23, RZ ;  /* 0x000000171d037210 */ /* 0x000fe20007ffe0ff */
        /* <DEDUP_REMOVED lines=17> */
[----:B------:R-:W-:Y:S01]  /*1d830*/  STL [R1+0xd00], RZ ;  /* 0x000d00ff01007387 */ /* 0x000fe20000100800 */
[----:B0-----:R-:W-:-:S02]  /*1d840*/  LOP3.LUT R21, R20, 0x1c, RZ, 0xc0, !PT ;  /* 0x0000001c14157812 */ /* 0x001fc400078ec0ff */
[----:B------:R-:W-:Y:S01]  /*1d850*/  LOP3.LUT R20, R20, 0x1c, RZ, 0xc0, !PT ;  /* 0x0000001c14147812 */ /* 0x000fe200078ec0ff */
[----:B------:R-:W-:Y:S01]  /*1d860*/  STL [R1+0xd04], RZ ;  /* 0x000d04ff01007387 */ /* 0x000fe20000100800 */
[C---:B------:R-:W-:Y:S02]  /*1d870*/  LEA.HI R24, R21.reuse, 0x90, RZ, 0x1e ;  /* 0x0000009015187811 */ /* 0x040fe400078ff0ff */
[----:B------:R-:W-:Y:S01]  /*1d880*/  LEA.HI R21, R21, 0x88, RZ, 0x1e ;  /* 0x0000008815157811 */ /* 0x000fe200078ff0ff */
[----:B------:R-:W-:Y:S02]  /*1d890*/  STL [R1+0xd08], RZ ;  /* 0x000d08ff01007387 */ /* 0x000fe40000100800 */
[C---:B------:R-:W-:Y:S01]  /*1d8a0*/  IMAD.IADD R4, R29.reuse, 0x1, R24 ;  /* 0x000000011d047824 */ /* 0x040fe200078e0218 */
[----:B------:R-:W-:Y:S01]  /*1d8b0*/  LEA.HI R24, R20, 0x80, RZ, 0x1e ;  /* 0x0000008014187811 */ /* 0x000fe200078ff0ff */
[----:B------:R-:W-:Y:S01]  /*1d8c0*/  STL [R1+0xd0c], RZ ;  /* 0x000d0cff01007387 */ /* 0x000fe20000100800 */
[----:B------:R-:W-:-:S02]  /*1d8d0*/  IADD3 R3, R29, R21, RZ ;  /* 0x000000151d037210 */ /* 0x000fc40007ffe0ff */
[----:B------:R-:W-:Y:S01]  /*1d8e0*/  LEA.HI R21, R20, 0x78, RZ, 0x1e ;  /* 0x0000007814157811 */ /* 0x000fe200078ff0ff */
[----:B------:R-:W-:Y:S01]  /*1d8f0*/  STL [R1+0xcf0], RZ ;  /* 0x000cf0ff01007387 */ /* 0x000fe20000100800 */
[C---:B------:R-:W-:Y:S02]  /*1d900*/  IMAD.IADD R4, R29.reuse, 0x1, R24 ;  /* 0x000000011d047824 */ /* 0x040fe400078e0218 */
[----:B------:R-:W-:Y:S01]  /*1d910*/  IADD3 R3, R29, R21, RZ ;  /* 0x000000151d037210 */ /* 0x000fe20007ffe0ff */
        /* <DEDUP_REMOVED lines=16> */
[----:B------:R-:W-:Y:S02]  /*1da20*/  LEA.HI R21, R24, 0x68, RZ, 0x1e ;  /* 0x0000006818157811 */ /* 0x000fe400078ff0ff */
[----:B------:R-:W-:Y:S01]  /*1da30*/  LEA.HI R25, R20, 0x70, RZ, 0x1e ;  /* 0x0000007014197811 */ /* 0x000fe200078ff0ff */
[----:B------:R-:W-:Y:S01]  /*1da40*/  STL [R1+0xcc8], RZ ;  /* 0x000cc8ff01007387 */ /* 0x000fe20000100800 */
[----:B------:R-:W-:Y:S02]  /*1da50*/  IADD3 R4, R29, R21, RZ ;  /* 0x000000151d047210 */ /* 0x000fe40007ffe0ff */
[----:B------:R-:W-:Y:S01]  /*1da60*/  LEA.HI R24, R24, 0x60, RZ, 0x1e ;  /* 0x0000006018187811 */ /* 0x000fe200078ff0ff */
[----:B------:R-:W-:Y:S01]  /*1da70*/  STL [R1+0xccc], RZ ;  /* 0x000cccff01007387 */ /* 0x000fe20000100800 */
[----:B------:R-:W-:Y:S01]  /*1da80*/  LOP3.LUT R23, R23, 0x1c, RZ, 0xc0, !PT ;  /* 0x0000001c17177812 */ /* 0x000fe200078ec0ff */
[----:B------:R-:W-:-:S02]  /*1da90*/  IMAD.IADD R3, R29, 0x1, R25 ;  /* 0x000000011d037824 */ /* 0x000fc400078e0219 */
[----:B------:R-:W-:Y:S01]  /*1daa0*/  STL [R1+0xcb0], RZ ;  /* 0x000cb0ff01007387 */ /* 0x000fe20000100800 */
[----:B------:R-:W-:Y:S01]  /*1dab0*/  IMAD.IADD R3, R29, 0x1, R24 ;  /* 0x000000011d037824 */ /* 0x000fe200078e0218 */
[C---:B------:R-:W-:Y:S02]  /*1dac0*/  LEA.HI R24, R23.reuse, 0x50, RZ, 0x1e ;  /* 0x0000005017187811 */ /* 0x040fe400078ff0ff */
[----:B------:R-:W-:Y:S01]  /*1dad0*/  STL [R1+0xcb4], RZ ;  /* 0x000cb4ff01007387 */ /* 0x000fe20000100800 */
[----:B------:R-:W-:Y:S02]  /*1dae0*/  LEA.HI R25, R23, 0x58, RZ, 0x1e ;  /* 0x0000005817197811 */ /* 0x000fe400078ff0ff */
[C---:B------:R-:W-:Y:S01]  /*1daf0*/  IMAD.IADD R3, R29.reuse, 0x1, R24 ;  /* 0x000000011d037824 */ /* 0x040fe200078e0218 */
[----:B------:R-:W-:Y:S01]  /*1db00*/  STL [R1+0xcb8], RZ ;  /* 0x000cb8ff01007387 */ /* 0x000fe20000100800 */
[----:B------:R-:W-:-:S03]  /*1db10*/  IADD3 R4, R29, R25, RZ ;  /* 0x000000191d047210 */ /* 0x000fc60007ffe0ff */
        /* <DEDUP_REMOVED lines=25> */
[----:B------:R-:W1:Y:S04]  /*1dcb0*/  S2R R20, SR_TID.X ;  /* 0x0000000000147919 */ /* 0x000e680000002100 */
[----:B------:R-:W-:Y:S04]  /*1dcc0*/  STL [R1+0xd5c], RZ ;  /* 0x000d5cff01007387 */ /* 0x000fe80000100800 */
[----:B------:R-:W-:Y:S04]  /*1dcd0*/  STL [R1+0xd60], RZ ;  /* 0x000d60ff01007387 */ /* 0x000fe80000100800 */
[----:B------:R-:W-:Y:S01]  /*1dce0*/  STL [R1+0xd64], RZ ;  /* 0x000d64ff01007387 */ /* 0x000fe20000100800 */
[----:B0-----:R-:W-:-:S03]  /*1dcf0*/  LOP3.LUT R21, R21, 0x1c, RZ, 0xc0, !PT ;  /* 0x0000001c15157812 */ /* 0x001fc600078ec0ff */
[----:B------:R-:W-:Y:S01]  /*1dd00*/  STL [R1+0xd68], RZ ;  /* 0x000d68ff01007387 */ /* 0x000fe20000100800 */
[C---:B------:R-:W-:Y:S02]  /*1dd10*/  LEA.HI R24, R21.reuse, 0x40, RZ, 0x1e ;  /* 0x0000004015187811 */ /* 0x040fe400078ff0ff */
[----:B------:R-:W-:Y:S01]  /*1dd20*/  LEA.HI R25, R21, 0x48, RZ, 0x1e ;  /* 0x0000004815197811 */ /* 0x000fe200078ff0ff */
[----:B------:R-:W-:Y:S02]  /*1dd30*/  STL [R1+0xd6c], RZ ;  /* 0x000d6cff01007387 */ /* 0x000fe40000100800 */
[C---:B------:R-:W-:Y:S01]  /*1dd40*/  IMAD.IADD R4, R29.reuse, 0x1, R24 ;  /* 0x000000011d047824 */ /* 0x040fe200078e0218 */
[----:B------:R-:W-:Y:S01]  /*1dd50*/  IADD3 R3, R29, R25, RZ ;  /* 0x000000191d037210 */ /* 0x000fe20007ffe0ff */
[----:B------:R-:W-:Y:S01]  /*1dd60*/  STL [R1+0xd70], RZ ;  /* 0x000d70ff01007387 */ /* 0x000fe20000100800 */
[C---:B-1----:R-:W-:Y:S02]  /*1dd70*/  LOP3.LUT R23, R20.reuse, 0x1c, RZ, 0xc0, !PT ;  /* 0x0000001c14177812 */ /* 0x042fe400078ec0ff */
[----:B------:R-:W-:Y:S01]  /*1dd80*/  LOP3.LUT R20, R20, 0x1c, RZ, 0xc0, !PT ;  /* 0x0000001c14147812 */ /* 0x000fe200078ec0ff */
[----:B------:R-:W-:Y:S01]  /*1dd90*/  STL [R1+0xd74], RZ ;  /* 0x000d74ff01007387 */ /* 0x000fe20000100800 */
[----:B------:R-:W-:-:S02]  /*1dda0*/  LEA.HI R21, R23, 0x38, RZ, 0x1e ;  /* 0x0000003817157811 */ /* 0x000fc400078ff0ff */
[----:B------:R-:W-:Y:S01]  /*1ddb0*/  LEA.HI R24, R23, 0x30, RZ, 0x1e ;  /* 0x0000003017187811 */ /* 0x000fe200078ff0ff */
[----:B------:R-:W-:Y:S01]  /*1ddc0*/  STL [R1+0xd78], RZ ;  /* 0x000d78ff01007387 */ /* 0x000fe20000100800 */
[C---:B------:R-:W-:Y:S02]  /*1ddd0*/  IADD3 R3, R29.reuse, R21, RZ ;  /* 0x000000151d037210 */ /* 0x040fe40007ffe0ff */
[C---:B------:R-:W-:Y:S01]  /*1dde0*/  LEA.HI R23, R20.reuse, 0x28, RZ, 0x1e ;  /* 0x0000002814177811 */ /* 0x040fe200078ff0ff */
[----:B------:R-:W-:Y:S01]  /*1ddf0*/  STL [R1+0xd7c], RZ ;  /* 0x000d7cff01007387 */ /* 0x000fe20000100800 */
[C---:B------:R-:W-:Y:S01]  /*1de00*/  LEA.HI R21, R20.reuse, 0x20, RZ, 0x1e ;  /* 0x0000002014157811 */ /* 0x040fe200078ff0ff */
[C---:B------:R-:W-:Y:S01]  /*1de10*/  IMAD.IADD R4, R29.reuse, 0x1, R24 ;  /* 0x000000011d047824 */ /* 0x040fe200078e0218 */
[----:B------:R-:W-:Y:S01]  /*1de20*/  LEA.HI R20, R20, 0x18, RZ, 0x1e ;  /* 0x0000001814147811 */ /* 0x000fe200078ff0ff */
[----:B------:R-:W-:Y:S01]  /*1de30*/  STL [R1+0xd90], RZ ;  /* 0x000d90ff01007387 */ /* 0x000fe20000100800 */
[C---:B------:R-:W-:Y:S01]  /*1de40*/  IADD3 R3, R29.reuse, R23, RZ ;  /* 0x000000171d037210 */ /* 0x040fe20007ffe0ff */
[C---:B------:R-:W-:Y:S01]  /*1de50*/  IMAD.IADD R4, R29.reuse, 0x1, R21 ;  /* 0x000000011d047824 */ /* 0x040fe200078e0215 */
[----:B------:R-:W-:Y:S01]  /*1de60*/  IADD3 R3, R29, R20, RZ ;  /* 0x000000141d037210 */ /* 0x000fe20007ffe0ff */
[----:B------:R-:W-:Y:S01]  /*1de70*/  STL [R1+0xd94], RZ ;  /* 0x000d94ff01007387 */ /* 0x000fe20000100800 */
[----:B------:R-:W-:-:S02]  /*1de80*/  LEA.HI R20, R19, 0x10, RZ, 0x1e ;  /* 0x0000001013147811 */ /* 0x000fc400078ff0ff */
[----:B------:R-:W-:Y:S01]  /*1de90*/  LEA.HI R19, R19, 0x8, RZ, 0x1e ;  /* 0x0000000813137811 */ /* 0x000fe200078ff0ff */
[----:B------:R-:W-:Y:S01]  /*1dea0*/  STL [R1+0xd98], RZ ;  /* 0x000d98ff01007387 */ /* 0x000fe20000100800 */
[----:B------:R-:W-:Y:S02]  /*1deb0*/  IADD3 R5, R29, R20, RZ ;  /* 0x000000141d057210 */ /* 0x000fe40007ffe0ff */
[----:B------:R-:W-:Y:S01]  /*1dec0*/  LOP3.LUT R3, R27, 0x30, R2, 0x78, !PT ;  /* 0x000000301b037812 */ /* 0x000fe200078e7802 */
[----:B------:R-:W-:Y:S01]  /*1ded0*/  STL [R1+0xd9c], RZ ;  /* 0x000d9cff01007387 */ /* 0x000fe20000100800 */
[----:B------:R-:W-:-:S03]  /*1dee0*/  IMAD.IADD R4, R29, 0x1, R19 ;  /* 0x000000011d047824 */ /* 0x000fc600078e0213 */
        /* <DEDUP_REMOVED lines=28> */
[----:B------:R-:W-:Y:S01]  /*1e0b0*/  STL [R1+0xe10], RZ ;  /* 0x000e10ff01007387 */ /* 0x000fe20000100800 */
[----:B------:R-:W-:-:S03]  /*1e0c0*/  SHF.L.U32 R4, R0, 0x2, RZ ;  /* 0x0000000200047819 */ /* 0x000fc600000006ff */
[----:B------:R-:W-:Y:S01]  /*1e0d0*/  STL [R1+0xe14], RZ ;  /* 0x000e14ff01007387 */ /* 0x000fe20000100800 */
[----:B------:R-:W-:-:S03]  /*1e0e0*/  IMAD R5, R0, 0x5, RZ ;  /* 0x0000000500057824 */ /* 0x000fc600078e02ff */
[----:B------:R-:W-:Y:S04]  /*1e0f0*/  STL [R1+0xe18], RZ ;  /* 0x000e18ff01007387 */ /* 0x000fe80000100800 */
[----:B------:R-:W-:Y:S04]  /*1e100*/  STL [R1+0xe1c], RZ ;  /* 0x000e1cff01007387 */ /* 0x000fe80000100800 */
[----:B------:R-:W-:Y:S04]  /*1e110*/  STL [R1+0xdf0], RZ ;  /* 0x000df0ff01007387 */ /* 0x000fe80000100800 */
[----:B------:R-:W-:Y:S04]  /*1e120*/  STL [R1+0xdf4], RZ ;  /* 0x000df4ff01007387 */ /* 0x000fe80000100800 */
[----:B------:R-:W-:Y:S04]  /*1e130*/  STL [R1+0xdf8], RZ ;  /* 0x000df8ff01007387 */ /* 0x000fe80000100800 */
[----:B------:R-:W-:Y:S04]  /*1e140*/  STL [R1+0xdfc], RZ ;  /* 0x000dfcff01007387 */ /* 0x000fe80000100800 */
[----:B------:R-:W2:Y:S01]  /*1e150*/  LDL.LU R2, [R1+0xc] ;  /* 0x00000c0001027983 */ /* 0x000ea20000300800 */
[----:B------:R-:W-:-:S02]  /*1e160*/  IMAD R10, R0, 0xa, RZ ;  /* 0x0000000a000a7824 */ /* 0x000fc400078e02ff */
[C---:B------:R-:W-:Y:S01]  /*1e170*/  IMAD R11, R0.reuse, 0xb, RZ ;  /* 0x0000000b000b7824 */ /* 0x040fe200078e02ff */
[----:B------:R0:W-:Y:S01]  /*1e180*/  STL.64 [R1+0x14c8], R4 ;  /* 0x0014c80401007387 */ /* 0x0001e20000100a00 */
[----:B------:R-:W-:-:S03]  /*1e190*/  IMAD R3, R0, 0x3, RZ ;  /* 0x0000000300037824 */ /* 0x000fc600078e02ff */
[----:B0-----:R-:W3:Y:S01]  /*1e1a0*/  LDL R5, [R1+0x3a0] ;  /* 0x0003a00001057983 */ /* 0x001ee20000100800 */
[C---:B------:R-:W-:Y:S02]  /*1e1b0*/  IMAD R6, R0.reuse, 0x6, RZ ;  /* 0x0000000600067824 */ /* 0x040fe400078e02ff */
[C---:B------:R-:W-:Y:S01]  /*1e1c0*/  IMAD R7, R0.reuse, 0x7, RZ ;  /* 0x0000000700077824 */ /* 0x040fe200078e02ff */
[----:B------:R0:W-:Y:S04]  /*1e1d0*/  STL.64 [R1+0x14c0], R8 ;  /* 0x0014c00801007387 */ /* 0x0001e80000100a00 */
[----:B0-----:R-:W4:Y:S04]  /*1e1e0*/  LDL.64 R8, [R1+0xd10] ;  /* 0x000d100001087983 */ /* 0x001f280000100a00 */
[----:B------:R0:W-:Y:S04]  /*1e1f0*/  STL.64 [R1+0x14b8], R10 ;  /* 0x0014b80a01007387 */ /* 0x0001e80000100a00 */
[----:B0-----:R-:W5:Y:S01]  /*1e200*/  LDL.64 R10, [R1+0xd18] ;  /* 0x000d1800010a7983 */ /* 0x001f620000100a00 */
[C---:B------:R-:W-:Y:S01]  /*1e210*/  IMAD R12, R0.reuse, 0xc, RZ ;  /* 0x0000000c000c7824 */ /* 0x040fe200078e02ff */
[C---:B------:R-:W-:Y:S01]  /*1e220*/  SHF.L.U32 R16, R0.reuse, 0x4, RZ ;  /* 0x0000000400107819 */ /* 0x040fe200000006ff */
[C---:B------:R-:W-:Y:S01]  /*1e230*/  IMAD R13, R0.reuse, 0xd, RZ ;  /* 0x0000000d000d7824 */ /* 0x040fe200078e02ff */
[----:B------:R-:W2:Y:S01]  /*1e240*/  S2R R4, SR_TID.X ;  /* 0x0000000000047919 */ /* 0x000ea20000002100 */
[----:B------:R-:W-:-:S02]  /*1e250*/  IMAD R14, R0, 0xe, RZ ;  /* 0x0000000e000e7824 */ /* 0x000fc400078e02ff */
[C---:B------:R-:W-:Y:S02]  /*1e260*/  IMAD R15, R0.reuse, 0xf, RZ ;  /* 0x0000000f000f7824 */ /* 0x040fe400078e02ff */
[C---:B------:R-:W-:Y:S02]  /*1e270*/  IMAD R17, R0.reuse, 0x11, RZ ;  /* 0x0000001100117824 */ /* 0x040fe400078e02ff */
[C---:B------:R-:W-:Y:S02]  /*1e280*/  IMAD R18, R0.reuse, 0x12, RZ ;  /* 0x0000001200127824 */ /* 0x040fe400078e02ff */
[C---:B------:R-:W-:Y:S02]  /*1e290*/  IMAD R19, R0.reuse, 0x13, RZ ;  /* 0x0000001300137824 */ /* 0x040fe400078e02ff */
[C---:B------:R-:W-:Y:S02]  /*1e2a0*/  IMAD R20, R0.reuse, 0x14, RZ ;  /* 0x0000001400147824 */ /* 0x040fe400078e02ff */
        /* <DEDUP_REMOVED lines=8> */
[----:B------:R-:W-:Y:S01]  /*1e330*/  IMAD R29, R0, 0x1d, RZ ;  /* 0x0000001d001d7824 */ /* 0x000fe200078e02ff */
[----:B--2---:R-:W-:Y:S02]  /*1e340*/  LOP3.LUT R4, R2, 0x10, R4, 0x78, !PT ;  /* 0x0000001002047812 */ /* 0x004fe400078e7804 */
[----:B---3--:R-:W-:-:S05]  /*1e350*/  LOP3.LUT R2, R5, 0x20, RZ, 0x3c, !PT ;  /* 0x0000002005027812 */ /* 0x008fca00078e3cff */
[----:B------:R0:W-:Y:S02]  /*1e360*/  STL [R1+0xe78], R2 ;  /* 0x000e780201007387 */ /* 0x0001e40000100800 */
[C---:B0-----:R-:W-:Y:S02]  /*1e370*/  LOP3.LUT R2, R5.reuse, 0x40, RZ, 0x3c, !PT ;  /* 0x0000004005027812 */ /* 0x041fe400078e3cff */
[----:B------:R-:W-:Y:S02]  /*1e380*/  LOP3.LUT R5, R5, 0x60, RZ, 0x3c, !PT ;  /* 0x0000006005057812 */ /* 0x000fe400078e3cff */
[----:B------:R-:W-:Y:S01]  /*1e390*/  LOP3.LUT R5, R4, 0x20, RZ, 0x3c, !PT ;  /* 0x0000002004057812 */ /* 0x000fe200078e3cff */
[----:B------:R0:W-:Y:S04]  /*1e3a0*/  STL [R1+0xe74], R2 ;  /* 0x000e740201007387 */ /* 0x0001e80000100800 */
[----:B------:R-:W-:Y:S04]  /*1e3b0*/  STL [R1+0xb40], R4 ;  /* 0x000b400401007387 */ /* 0x000fe80000100800 */
[----:B------:R5:W-:Y:S01]  /*1e3c0*/  STL [R1+0x1210], R5 ;  /* 0x0012100501007387 */ /* 0x000be20000100800 */
[----:B0-----:R-:W-:-:S02]  /*1e3d0*/  IMAD.SHL.U32 R2, R0, 0x2, RZ ;  /* 0x0000000200027824 */ /* 0x001fc400078e00ff */
[----:B-----5:R-:W-:-:S05]  /*1e3e0*/  IMAD.WIDE R4, R0, 0x2, R10 ;  /* 0x0000000200047825 */ /* 0x020fca00078e020a */
[----:B------:R4:W-:Y:S02]  /*1e3f0*/  STL.64 [R1+0x14a0], R4 ;  /* 0x0014a00401007387 */ /* 0x0009e40000100a00 */
[----:B----4-:R-:W-:-:S05]  /*1e400*/  IMAD.WIDE R4, R0, 0x2, R8 ;  /* 0x0000000200047825 */ /* 0x010fca00078e0208 */
[----:B------:R0:W-:Y:S02]  /*1e410*/  STL.64 [R1+0x1498], R4 ;  /* 0x0014980401007387 */ /* 0x0001e40000100a00 */
[----:B0-----:R-:W-:-:S05]  /*1e420*/  IMAD.WIDE R4, R2, 0x2, R10 ;  /* 0x0000000202047825 */ /* 0x001fca00078e020a */
[----:B------:R0:W-:Y:S02]  /*1e430*/  STL.64 [R1+0x1418], R4 ;  /* 0x0014180401007387 */ /* 0x0001e40000100a00 */
[----:B0-----:R-:W-:-:S05]  /*1e440*/  IMAD.WIDE R4, R2, 0x2, R8 ;  /* 0x0000000202047825 */ /* 0x001fca00078e0208 */
[----:B------:R0:W-:Y:S02]  /*1e450*/  STL.64 [R1+0x1410], R4 ;  /* 0x0014100401007387 */ /* 0x0001e40000100a00 */
[----:B0-----:R-:W-:-:S05]  /*1e460*/  IMAD.WIDE R4, R3, 0x2, R10 ;  /* 0x0000000203047825 */ /* 0x001fca00078e020a */
[----:B------:R0:W-:Y:S04]  /*1e470*/  STL.64 [R1+0x1408], R4 ;  /* 0x0014080401007387 */ /* 0x0001e80000100a00 */
[----:B0-----:R-:W2:Y:S01]  /*1e480*/  LDL.LU.64 R4, [R1+0x14c8] ;  /* 0x0014c80001047983 */ /* 0x001ea20000300a00 */
[----:B------:R-:W-:-:S05]  /*1e490*/  IMAD.WIDE R2, R3, 0x2, R8 ;  /* 0x0000000203027825 */ /* 0x000fca00078e0208 */
[----:B------:R2:W-:Y:S02]  /*1e4a0*/  STL.64 [R1+0x1400], R2 ;  /* 0x0014000201007387 */ /* 0x0005e40000100a00 */
[----:B--2---:R-:W-:-:S05]  /*1e4b0*/  IMAD.WIDE R2, R4, 0x2, R10 ;  /* 0x0000000204027825 */ /* 0x004fca00078e020a */
[----:B------:R0:W-:Y:S02]  /*1e4c0*/  STL.64 [R1+0x13f8], R2 ;  /* 0x0013f80201007387 */ /* 0x0001e40000100a00 */
[----:B0-----:R-:W-:-:S05]  /*1e4d0*/  IMAD.WIDE R2, R4, 0x2, R8 ;  /* 0x0000000204027825 */ /* 0x001fca00078e0208 */
[----:B------:R0:W-:Y:S02]  /*1e4e0*/  STL.64 [R1+0x13f0], R2 ;  /* 0x0013f00201007387 */ /* 0x0001e40000100a00 */
[----:B0-----:R-:W-:-:S05]  /*1e4f0*/  IMAD.WIDE R2, R5, 0x2, R10 ;  /* 0x0000000205027825 */ /* 0x001fca00078e020a */
[----:B------:R0:W-:Y:S02]  /*1e500*/  STL.64 [R1+0x13e8], R2 ;  /* 0x0013e80201007387 */ /* 0x0001e40000100a00 */
[----:B0-----:R-:W-:Y:S02]  /*1e510*/  IMAD.WIDE R2, R5, 0x2, R8 ;  /* 0x0000000205027825 */ /* 0x001fe400078e0208 */
[----:B------:R-:W2:Y:S04]  /*1e520*/  LDL.LU.64 R8, [R1+0x14c0] ;  /* 0x0014c00001087983 */ /* 0x000ea80000300a00 */
[----:B------:R-:W3:Y:S04]  /*1e530*/  LDL.64 R4, [R1+0xd10] ;  /* 0x000d100001047983 */ /* 0x000ee80000100a00 */
[----:B------:R0:W-:Y:S02]  /*1e540*/  STL.64 [R1+0x13e0], R2 ;  /* 0x0013e00201007387 */ /* 0x0001e40000100a00 */
[----:B0-----:R-:W-:-:S05]  /*1e550*/  IMAD.WIDE R2, R6, 0x2, R10 ;  /* 0x0000000206027825 */ /* 0x001fca00078e020a */
[----:B------:R3:W-:Y:S02]  /*1e560*/  STL.64 [R1+0x13d8], R2 ;  /* 0x0013d80201007387 */ /* 0x0007e40000100a00 */
[----:B---3--:R-:W-:-:S05]  /*1e570*/  IMAD.WIDE R2, R6, 0x2, R4 ;  /* 0x0000000206027825 */ /* 0x008fca00078e0204 */
[----:B------:R0:W-:Y:S02]  /*1e580*/  STL.64 [R1+0x13d0], R2 ;  /* 0x0013d00201007387 */ /* 0x0001e40000100a00 */
[C---:B0-----:R-:W-:Y:S02]  /*1e590*/  IMAD.WIDE R2, R7.reuse, 0x2, R10 ;  /* 0x0000000207027825 */ /* 0x041fe400078e020a */
[----:B------:R-:W3:Y:S04]  /*1e5a0*/  LDL.LU.64 R10, [R1+0x14b8] ;  /* 0x0014b800010a7983 */ /* 0x000ee80000300a00 */
[----:B------:R0:W-:Y:S02]  /*1e5b0*/  STL.64 [R1+0x13c8], R2 ;  /* 0x0013c80201007387 */ /* 0x0001e40000100a00 */
[----:B0-----:R-:W-:-:S02]  /*1e5c0*/  IMAD.WIDE R2, R7, 0x2, R4 ;  /* 0x0000000207027825 */ /* 0x001fc400078e0204 */
[----:B------:R-:W2:Y:S04]  /*1e5d0*/  LDL.64 R6, [R1+0xd18] ;  /* 0x000d180001067983 */ /* 0x000ea80000100a00 */
[----:B------:R2:W-:Y:S02]  /*1e5e0*/  STL.64 [R1+0x13c0], R2 ;  /* 0x0013c00201007387 */ /* 0x0005e40000100a00 */
[----:B--2---:R-:W-:-:S05]  /*1e5f0*/  IMAD.WIDE R2, R8, 0x2, R6 ;  /* 0x0000000208027825 */ /* 0x004fca00078e0206 */
[----:B------:R0:W-:Y:S02]  /*1e600*/  STL.64 [R1+0x13b8], R2 ;  /* 0x0013b80201007387 */ /* 0x0001e40000100a00 */
[----:B0-----:R-:W-:-:S05]  /*1e610*/  IMAD.WIDE R2, R8, 0x2, R4 ;  /* 0x0000000208027825 */ /* 0x001fca00078e0204 */
[----:B------:R0:W-:Y:S02]  /*1e620*/  STL.64 [R1+0x13b0], R2 ;  /* 0x0013b00201007387 */ /* 0x0001e40000100a00 */
[----:B0-----:R-:W-:-:S04]  /*1e630*/  IMAD.WIDE R2, R9, 0x2, R6 ;  /* 0x0000000209027825 */ /* 0x001fc800078e0206 */
[----:B------:R-:W-:Y:S01]  /*1e640*/  IMAD.WIDE R8, R9, 0x2, R4 ;  /* 0x0000000209087825 */ /* 0x000fe200078e0204 */
[----:B------:R3:W-:Y:S04]  /*1e650*/  STL.64 [R1+0x13a8], R2 ;  /* 0x0013a80201007387 */ /* 0x0007e80000100a00 */
[----:B------:R0:W-:Y:S01]  /*1e660*/  STL.64 [R1+0x13a0], R8 ;  /* 0x0013a00801007387 */ /* 0x0001e20000100a00 */
[----:B---3--:R-:W-:-:S04]  /*1e670*/  IMAD.WIDE R2, R10, 0x2, R6 ;  /* 0x000000020a027825 */ /* 0x008fc800078e0206 */
[----:B0-----:R-:W-:Y:S01]  /*1e680*/  IMAD.WIDE R8, R10, 0x2, R4 ;  /* 0x000000020a087825 */ /* 0x001fe200078e0204 */
[----:B------:R0:W-:Y:S04]  /*1e690*/  STL.64 [R1+0x1398], R2 ;  /* 0x0013980201007387 */ /* 0x0001e80000100a00 */
[----:B------:R1:W-:Y:S01]  /*1e6a0*/  STL.64 [R1+0x1390], R8 ;  /* 0x0013900801007387 */ /* 0x0003e20000100a00 */
[----:B0-----:R-:W-:-:S04]  /*1e6b0*/  IMAD.WIDE R2, R11, 0x2, R6 ;  /* 0x000000020b027825 */ /* 0x001fc800078e0206 */
[--C-:B-1----:R-:W-:Y:S01]  /*1e6c0*/  IMAD.WIDE R8, R11, 0x2, R4.reuse ;  /* 0x000000020b087825 */ /* 0x102fe200078e0204 */
[----:B------:R0:W-:Y:S03]  /*1e6d0*/  STL.64 [R1+0x1388], R2 ;  /* 0x0013880201007387 */ /* 0x0001e60000100a00 */
[C---:B------:R-:W-:Y:S01]  /*1e6e0*/  IMAD.WIDE R10, R12.reuse, 0x2, R4 ;  /* 0x000000020c0a7825 */ /* 0x040fe200078e0204 */
[----:B------:R1:W-:Y:S03]  /*1e6f0*/  STL.64 [R1+0x1380], R8 ;  /* 0x0013800801007387 */ /* 0x0003e60000100a00 */
[----:B0-----:R-:W-:-:S04]  /*1e700*/  IMAD.WIDE R2, R12, 0x2, R6 ;  /* 0x000000020c027825 */ /* 0x001fc800078e0206 */
[C---:B-1----:R-:W-:Y:S01]  /*1e710*/  IMAD.WIDE R8, R13.reuse, 0x2, R6 ;  /* 0x000000020d087825 */ /* 0x042fe200078e0206 */
[----:B------:R0:W-:Y:S04]  /*1e720*/  STL.64 [R1+0x1378], R2 ;  /* 0x0013780201007387 */ /* 0x0001e80000100a00 */
[----:B------:R1:W-:Y:S04]  /*1e730*/  STL.64 [R1+0x1370], R10 ;  /* 0x0013700a01007387 */ /* 0x0003e80000100a00 */
[----:B------:R2:W-:Y:S01]  /*1e740*/  STL.64 [R1+0x1368], R8 ;  /* 0x0013680801007387 */ /* 0x0005e20000100a00 */
[----:B0-----:R-:W-:-:S04]  /*1e750*/  IMAD.WIDE R2, R13, 0x2, R4 ;  /* 0x000000020d027825 */ /* 0x001fc800078e0204 */
[C---:B-1----:R-:W-:Y:S01]  /*1e760*/  IMAD.WIDE R10, R14.reuse, 0x2, R6 ;  /* 0x000000020e0a7825 */ /* 0x042fe200078e0206 */
[----:B------:R0:W-:Y:S03]  /*1e770*/  STL.64 [R1+0x1360], R2 ;  /* 0x0013600201007387 */ /* 0x0001e60000100a00 */
[----:B--2---:R-:W-:Y:S01]  /*1e780*/  IMAD.WIDE R8, R14, 0x2, R4 ;  /* 0x000000020e087825 */ /* 0x004fe200078e0204 */
[----:B------:R1:W-:Y:S04]  /*1e790*/  STL.64 [R1+0x1358], R10 ;  /* 0x0013580a01007387 */ /* 0x0003e80000100a00 */
[----:B------:R2:W-:Y:S01]  /*1e7a0*/  STL.64 [R1+0x1350], R8 ;  /* 0x0013500801007387 */ /* 0x0005e20000100a00 */
[----:B0-----:R-:W-:-:S04]  /*1e7b0*/  IMAD.WIDE R2, R15, 0x2, R6 ;  /* 0x000000020f027825 */ /* 0x001fc800078e0206 */
[----:B-1----:R-:W-:Y:S01]  /*1e7c0*/  IMAD.WIDE R10, R15, 0x2, R4 ;  /* 0x000000020f0a7825 */ /* 0x002fe200078e0204 */
[----:B------:R0:W-:Y:S03]  /*1e7d0*/  STL.64 [R1+0x1348], R2 ;  /* 0x0013480201007387 */ /* 0x0001e60000100a00 */
[C---:B--2---:R-:W-:Y:S01]  /*1e7e0*/  IMAD.WIDE R8, R16.reuse, 0x2, R6 ;  /* 0x0000000210087825 */ /* 0x044fe200078e0206 */
[----:B------:R1:W-:Y:S04]  /*1e7f0*/  STL.64 [R1+0x1340], R10 ;  /* 0x0013400a01007387 */ /* 0x0003e80000100a00 */
[----:B------:R-:W2:Y:S01]  /*1e800*/  LDL R0, [R1+0xe24] ;  /* 0x000e240001007983 */ /* 0x000ea20000100800 */
[----:B0-----:R-:W-:-:S03]  /*1e810*/  IMAD.WIDE R2, R16, 0x2, R4 ;  /* 0x0000000210027825 */ /* 0x001fc600078e0204 */
[----:B------:R0:W-:Y:S04]  /*1e820*/  STL.64 [R1+0x1338], R8 ;  /* 0x0013380801007387 */ /* 0x0001e80000100a00 */
[----:B------:R3:W-:Y:S01]  /*1e830*/  STL.64 [R1+0x1330], R2 ;  /* 0x0013300201007387 */ /* 0x0007e20000100a00 */
[----:B-1----:R-:W-:-:S04]  /*1e840*/  IMAD.WIDE R10, R18, 0x2, R6 ;  /* 0x00000002120a7825 */ /* 0x002fc800078e0206 */
[----:B0-----:R-:W-:-:S04]  /*1e850*/  IMAD.WIDE R8, R17, 0x2, R6 ;  /* 0x0000000211087825 */ /* 0x001fc800078e0206 */
[--C-:B---3--:R-:W-:Y:S01]  /*1e860*/  IMAD.WIDE R2, R17, 0x2, R4.reuse ;  /* 0x0000000211027825 */ /* 0x108fe200078e0204 */
[----:B------:R0:W-:Y:S04]  /*1e870*/  STL.64 [R1+0x1328], R8 ;  /* 0x0013280801007387 */ /* 0x0001e80000100a00 */
[----:B------:R1:W-:Y:S04]  /*1e880*/  STL.64 [R1+0x1320], R2 ;  /* 0x0013200201007387 */ /* 0x0003e80000100a00 */
[----:B------:R3:W-:Y:S01]  /*1e890*/  STL.64 [R1+0x1318], R10 ;  /* 0x0013180a01007387 */ /* 0x0007e20000100a00 */
[----:B0-----:R-:W-:-:S04]  /*1e8a0*/  IMAD.WIDE R8, R18, 0x2, R4 ;  /* 0x0000000212087825 */ /* 0x001fc800078e0204 */
[C---:B-1----:R-:W-:Y:S01]  /*1e8b0*/  IMAD.WIDE R2, R19.reuse, 0x2, R6 ;  /* 0x0000000213027825 */ /* 0x042fe200078e0206 */
[----:B------:R0:W-:Y:S03]  /*1e8c0*/  STL.64 [R1+0x1310], R8 ;  /* 0x0013100801007387 */ /* 0x0001e60000100a00 */
[----:B---3--:R-:W-:Y:S01]  /*1e8d0*/  IMAD.WIDE R10, R19, 0x2, R4 ;  /* 0x00000002130a7825 */ /* 0x008fe200078e0204 */
[----:B------:R1:W-:Y:S04]  /*1e8e0*/  STL.64 [R1+0x1308], R2 ;  /* 0x0013080201007387 */ /* 0x0003e80000100a00 */
[----:B------:R3:W-:Y:S01]  /*1e8f0*/  STL.64 [R1+0x1300], R10 ;  /* 0x0013000a01007387 */ /* 0x0007e20000100a00 */
[----:B0-----:R-:W-:-:S04]  /*1e900*/  IMAD.WIDE R8, R20, 0x2, R6 ;  /* 0x0000000214087825 */ /* 0x001fc800078e0206 */
[----:B-1----:R-:W-:Y:S01]  /*1e910*/  IMAD.WIDE R2, R20, 0x2, R4 ;  /* 0x0000000214027825 */ /* 0x002fe200078e0204 */
[----:B------:R0:W-:Y:S03]  /*1e920*/  STL.64 [R1+0x12f8], R8 ;  /* 0x0012f80801007387 */ /* 0x0001e60000100a00 */
[C---:B---3--:R-:W-:Y:S01]  /*1e930*/  IMAD.WIDE R10, R21.reuse, 0x2, R6 ;  /* 0x00000002150a7825 */ /* 0x048fe200078e0206 */
        /* <DEDUP_REMOVED lines=28> */
[----:B------:R0:W-:Y:S04]  /*1eb00*/  STL.64 [R1+0x1280], R8 ;  /* 0x0012800801007387 */ /* 0x0001e80000100a00 */
[----:B------:R1:W-:Y:S01]  /*1eb10*/  STL.64 [R1+0x1270], R2 ;  /* 0x0012700201007387 */ /* 0x0003e20000100a00 */
[----:B---3--:R-:W-:-:S04]  /*1eb20*/  IMAD.WIDE R10, R28, 0x2, R4 ;  /* 0x000000021c0a7825 */ /* 0x008fc800078e0204 */
[----:B0-----:R-:W-:Y:S01]  /*1eb30*/  IMAD.WIDE R8, R29, 0x2, R6 ;  /* 0x000000021d087825 */ /* 0x001fe200078e0206 */
[----:B-1----:R-:W-:-:S03]  /*1eb40*/  MOV R3, c[0x0][0x1a4] ;  /* 0x0000690000037a02 */ /* 0x002fc60000000f00 */
[----:B------:R-:W-:Y:S01]  /*1eb50*/  IMAD.MOV.U32 R2, RZ, RZ, c[0x0][0x1a4] ;  /* 0x00006900ff027624 */ /* 0x000fe200078e00ff */
[----:B------:R0:W-:Y:S01]  /*1eb60*/  STL.64 [R1+0x1268], R10 ;  /* 0x0012680a01007387 */ /* 0x0001e20000100a00 */
[----:B------:R-:W-:Y:S02]  /*1eb70*/  IMAD R3, R3, 0x1e, RZ ;  /* 0x0000001e03037824 */ /* 0x000fe400078e02ff */
[----:B------:R-:W-:Y:S01]  /*1eb80*/  IMAD R2, R2, 0x1f, RZ ;  /* 0x0000001f02027824 */ /* 0x000fe200078e02ff */
[----:B------:R1:W-:Y:S01]  /*1eb90*/  STL.64 [R1+0x1260], R8 ;  /* 0x0012600801007387 */ /* 0x0003e20000100a00 */
[----:B------:R-:W-:-:S04]  /*1eba0*/  IMAD.WIDE R12, R29, 0x2, R4 ;  /* 0x000000021d0c7825 */ /* 0x000fc800078e0204 */
[--C-:B0-----:R-:W-:Y:S01]  /*1ebb0*/  IMAD.WIDE R10, R3, 0x2, R6.reuse ;  /* 0x00000002030a7825 */ /* 0x101fe200078e0206 */
[----:B------:R0:W-:Y:S03]  /*1ebc0*/  STL.64 [R1+0x1258], R12 ;  /* 0x0012580c01007387 */ /* 0x0001e60000100a00 */
[----:B------:R-:W-:-:S04]  /*1ebd0*/  IMAD.WIDE R6, R2, 0x2, R6 ;  /* 0x0000000202067825 */ /* 0x000fc800078e0206 */
[--C-:B-1----:R-:W-:Y:S01]  /*1ebe0*/  IMAD.WIDE R8, R3, 0x2, R4.reuse ;  /* 0x0000000203087825 */ /* 0x102fe200078e0204 */
[----:B------:R0:W-:Y:S03]  /*1ebf0*/  STL.64 [R1+0x1250], R10 ;  /* 0x0012500a01007387 */ /* 0x0001e60000100a00 */
[----:B------:R-:W-:Y:S01]  /*1ec00*/  IMAD.WIDE R2, R2, 0x2, R4 ;  /* 0x0000000202027825 */ /* 0x000fe200078e0204 */
[----:B------:R0:W-:Y:S04]  /*1ec10*/  STL.64 [R1+0x1248], R8 ;  /* 0x0012480801007387 */ /* 0x0001e80000100a00 */
[----:B------:R0:W-:Y:S04]  /*1ec20*/  STL.64 [R1+0x1240], R6 ;  /* 0x0012400601007387 */ /* 0x0001e80000100a00 */
[----:B------:R0:W-:Y:S01]  /*1ec30*/  STL.64 [R1+0x1230], R2 ;  /* 0x0012300201007387 */ /* 0x0001e20000100a00 */
[----:B------:R-:W-:Y:S01]  /*1ec40*/  UMOV UR5, URZ ;  /* 0x0000003f00057c82 */ /* 0x000fe20008000000 */
[----:B--2---:R-:W-:-:S05]  /*1ec50*/  LOP3.LUT R0, R0, 0x40, RZ, 0x3c, !PT ;  /* 0x0000004000007812 */ /* 0x004fca00078e3cff */
[----:B------:R0:W-:Y:S02]  /*1ec60*/  STL [R1+0x1228], R0 ;  /* 0x0012280001007387 */ /* 0x0001e40000100800 */
.L_x_1:
[----:B0-----:R-:W2:Y:S04]  /*1ec70*/  LDL.64 R10, [R1+0xd18] ;  /* 0x000d1800010a7983 */ /* 0x001ea80000100a00 */
[----:B------:R-:W2:Y:S04]  /*1ec80*/  LDL R0, [R1+0xb30] ;  /* 0x000b300001007983 */ /* 0x000ea80000100800 */
[----:B------:R-:W3:Y:S04]  /*1ec90*/  LDL.64 R8, [R1+0xd10] ;  /* 0x000d100001087983 */ /* 0x000ee80000100a00 */
[----:B------:R-:W4:Y:S04]  /*1eca0*/  LDL.64 R6, [R1+0x14a0] ;  /* 0x0014a00001067983 */ /* 0x000f280000100a00 */
[----:B------:R-:W5:Y:S04]  /*1ecb0*/  LDL.64 R4, [R1+0x1498] ;  /* 0x0014980001047983 */ /* 0x000f680000100a00 */
[----:B------:R-:W5:Y:S04]  /*1ecc0*/  LDL.64 R2, [R1+0x1418] ;  /* 0x0014180001027983 */ /* 0x000f680000100a00 */
[----:B------:R-:W5:Y:S04]  /*1ecd0*/  LDL.64 R22, [R1+0x1410] ;  /* 0x0014100001167983 */ /* 0x000f680000100a00 */
[----:B------:R-:W5:Y:S04]  /*1ece0*/  LDL.64 R18, [R1+0x13f8] ;  /* 0x0013f80001127983 */ /* 0x000f680000100a00 */
[----:B------:R-:W5:Y:S04]  /*1ecf0*/  LDL.64 R20, [R1+0x1408] ;  /* 0x0014080001147983 */ /* 0x000f680000100a00 */
[----:B------:R-:W5:Y:S04]  /*1ed00*/  LDL.64 R14, [R1+0x1400] ;  /* 0x00140000010e7983 */ /* 0x000f680000100a00 */
[----:B------:R-:W5:Y:S04]  /*1ed10*/  LDL.64 R12, [R1+0x13f0] ;  /* 0x0013f000010c7983 */ /* 0x000f680000100a00 */
[----:B------:R-:W5:Y:S01]  /*1ed20*/  LDL.64 R16, [R1+0x13e8] ;  /* 0x0013e80001107983 */ /* 0x000f620000100a00 */
[----:B--2---:R-:W-:-:S05]  /*1ed30*/  IMAD.WIDE R10, R0, 0x2, R10 ;  /* 0x00000002000a7825 */ /* 0x004fca00078e020a */
[----:B------:R0:W2:Y:S01]  /*1ed40*/  LDG.E.U16 R25, [R10.64] ;  /* 0x000000060a197981 */ /* 0x0000a2000c1e1500 */
[----:B---3--:R-:W-:-:S04]  /*1ed50*/  IMAD.WIDE R8, R0, 0x2, R8 ;  /* 0x0000000200087825 */ /* 0x008fc800078e0208 */
[C---:B----4-:R-:W-:Y:S01]  /*1ed60*/  IMAD.WIDE R6, R0.reuse, 0x2, R6 ;  /* 0x0000000200067825 */ /* 0x050fe200078e0206 */
[----:B------:R1:W3:Y:S03]  /*1ed70*/  LDG.E.U16 R28, [R8.64] ;  /* 0x00000006081c7981 */ /* 0x0002e6000c1e1500 */
[C---:B-----5:R-:W-:Y:S01]  /*1ed80*/  IMAD.WIDE R4, R0.reuse, 0x2, R4 ;  /* 0x0000000200047825 */ /* 0x060fe200078e0204 */
[----:B------:R4:W3:Y:S03]  /*1ed90*/  LDG.E.U16 R29, [R6.64] ;  /* 0x00000006061d7981 */ /* 0x0008e6000c1e1500 */
[C---:B------:R-:W-:Y:S01]  /*1eda0*/  IMAD.WIDE R2, R0.reuse, 0x2, R2 ;  /* 0x0000000200027825 */ /* 0x040fe200078e0202 */
[----:B------:R1:W3:Y:S03]  /*1edb0*/  LDG.E.U16 R26, [R4.64] ;  /* 0x00000006041a7981 */ /* 0x0002e6000c1e1500 */
[C---:B0-----:R-:W-:Y:S01]  /*1edc0*/  IMAD.WIDE R10, R0.reuse, 0x2, R22 ;  /* 0x00000002000a7825 */ /* 0x041fe200078e0216 */
[----:B------:R0:W3:Y:S03]  /*1edd0*/  LDG.E.U16 R27, [R2.64] ;  /* 0x00000006021b7981 */ /* 0x0000e6000c1e1500 */
[----:B-1----:R-:W-:-:S02]  /*1ede0*/  IMAD.WIDE R4, R0, 0x2, R18 ;  /* 0x0000000200047825 */ /* 0x002fc400078e0212 */
[----:B------:R1:W3:Y:S04]  /*1edf0*/  LDG.E.U16 R19, [R10.64] ;  /* 0x000000060a137981 */ /* 0x0002e8000c1e1500 */
[----:B--2---:R2:W-:Y:S04]  /*1ee00*/  STL [R1+0x9c], R25 ;  /* 0x00009c1901007387 */ /* 0x0045e80000100800 */
[----:B------:R-:W5:Y:S01]  /*1ee10*/  LDL.64 R22, [R1+0x13d8] ;  /* 0x0013d80001167983 */ /* 0x000f620000100a00 */
[----:B------:R-:W-:-:S03]  /*1ee20*/  IMAD.WIDE R8, R0, 0x2, R20 ;  /* 0x0000000200087825 */ /* 0x000fc600078e0214 */
[----:B------:R-:W5:Y:S01]  /*1ee30*/  LDL.64 R20, [R1+0x13d0] ;  /* 0x0013d00001147983 */ /* 0x000f620000100a00 */
[----:B----4-:R-:W-:-:S03]  /*1ee40*/  IMAD.WIDE R6, R0, 0x2, R14 ;  /* 0x0000000200067825 */ /* 0x010fc600078e020e */
[----:B--2---:R-:W2:Y:S01]  /*1ee50*/  LDL.64 R24, [R1+0x13e0] ;  /* 0x0013e00001187983 */ /* 0x004ea20000100a00 */
[----:B0-----:R-:W-:-:S03]  /*1ee60*/  IMAD.WIDE R2, R0, 0x2, R12 ;  /* 0x0000000200027825 */ /* 0x001fc600078e020c */
[----:B------:R-:W4:Y:S01]  /*1ee70*/  LDL.64 R14, [R1+0x13c8] ;  /* 0x0013c800010e7983 */ /* 0x000f220000100a00 */
[----:B-1----:R-:W-:-:S03]  /*1ee80*/  IMAD.WIDE R10, R0, 0x2, R16 ;  /* 0x00000002000a7825 */ /* 0x002fc600078e0210 */
[----:B---3--:R0:W-:Y:S04]  /*1ee90*/  STL [R1+0x98], R28 ;  /* 0x0000981c01007387 */ /* 0x0081e80000100800 */
[----:B------:R1:W-:Y:S04]  /*1eea0*/  STL [R1+0x94], R29 ;  /* 0x0000941d01007387 */ /* 0x0003e80000100800 */
[----:B------:R3:W-:Y:S04]  /*1eeb0*/  STL [R1+0x90], R26 ;  /* 0x0000901a01007387 */ /* 0x0007e80000100800 */
[----:B0-----:R2:W4:Y:S04]  /*1eec0*/  LDG.E.U16 R28, [R8.64] ;  /* 0x00000006081c7981 */ /* 0x001528000c1e1500 */
[----:B-1----:R5:W4:Y:S04]  /*1eed0*/  LDG.E.U16 R29, [R6.64] ;  /* 0x00000006061d7981 */ /* 0x002b28000c1e1500 */
[----:B------:R0:W-:Y:S04]  /*1eee0*/  STL [R1+0x8c], R27 ;  /* 0x00008c1b01007387 */ /* 0x0001e80000100800 */
[----:B---3--:R1:W3:Y:S04]  /*1eef0*/  LDG.E.U16 R26, [R4.64] ;  /* 0x00000006041a7981 */ /* 0x0082e8000c1e1500 */
[----:B------:R-:W3:Y:S04]  /*1ef00*/  LDL.64 R12, [R1+0x13c0] ;  /* 0x0013c000010c7983 */ /* 0x000ee80000100a00 */
[----:B0-----:R4:W3:Y:S04]  /*1ef10*/  LDG.E.U16 R27, [R2.64] ;  /* 0x00000006021b7981 */ /* 0x0018e8000c1e1500 */
[----:B------:R0:W-:Y:S04]  /*1ef20*/  STL [R1+0x88], R19 ;  /* 0x0000881301007387 */ /* 0x0001e80000100800 */
[----:B------:R-:W3:Y:S04]  /*1ef30*/  LDG.E.U16 R11, [R10.64] ;  /* 0x000000060a0b7981 */ /* 0x000ee8000c1e1500 */
[----:B------:R-:W3:Y:S04]  /*1ef40*/  LDL.64 R16, [R1+0x13b0] ;  /* 0x0013b00001107983 */ /* 0x000ee80000100a00 */
[----:B0-----:R-:W3:Y:S01]  /*1ef50*/  LDL.64 R18, [R1+0x13b8] ;  /* 0x0013b80001127983 */ /* 0x001ee20000100a00 */
[----:B-----5:R-:W-:-:S03]  /*1ef60*/  IMAD.WIDE R6, R0, 0x2, R22 ;  /* 0x0000000200067825 */ /* 0x020fc600078e0216 */
[----:B------:R-:W5:Y:S01]  /*1ef70*/  LDL.64 R22, [R1+0x13a0] ;  /* 0x0013a00001167983 */ /* 0x000f620000100a00 */
[----:B-1----:R-:W-:-:S04]  /*1ef80*/  IMAD.WIDE R4, R0, 0x2, R20 ;  /* 0x0000000200047825 */ /* 0x002fc800078e0214 */
[C---:B--2---:R-:W-:Y:S02]  /*1ef90*/  IMAD.WIDE R8, R0.reuse, 0x2, R24 ;  /* 0x0000000200087825 */ /* 0x044fe400078e0218 */
[----:B------:R-:W2:Y:S02]  /*1efa0*/  LDL.64 R24, [R1+0x13a8] ;  /* 0x0013a80001187983 */ /* 0x000ea40000100a00 */
[C---:B----4-:R-:W-:Y:S02]  /*1efb0*/  IMAD.WIDE R2, R0.reuse, 0x2, R14 ;  /* 0x0000000200027825 */ /* 0x050fe400078e020e */
[----:B------:R0:W-:Y:S04]  /*1efc0*/  STL [R1+0x84], R28 ;  /* 0x0000841c01007387 */ /* 0x0001e80000100800 */
[----:B------:R1:W-:Y:S04]  /*1efd0*/  STL [R1+0x80], R29 ;  /* 0x0000801d01007387 */ /* 0x0003e80000100800 */
[----:B------:R-:W4:Y:S04]  /*1efe0*/  LDL.64 R20, [R1+0x1398] ;  /* 0x0013980001147983 */ /* 0x000f280000100a00 */
[----:B------:R-:W4:Y:S04]  /*1eff0*/  LDL.64 R14, [R1+0x1390] ;  /* 0x00139000010e7983 */ /* 0x000f280000100a00 */
[----:B---3--:R3:W-:Y:S04]  /*1f000*/  STL [R1+0x7c], R26 ;  /* 0x00007c1a01007387 */ /* 0x0087e80000100800 */
[----:B0-----:R0:W4:Y:S04]  /*1f010*/  LDG.E.U16 R28, [R8.64] ;  /* 0x00000006081c7981 */ /* 0x001128000c1e1500 */
[----:B-1----:R1:W4:Y:S04]  /*1f020*/  LDG.E.U16 R29, [R6.64] ;  /* 0x00000006061d7981 */ /* 0x002328000c1e1500 */
[----:B------:R0:W-:Y:S04]  /*1f030*/  STL [R1+0x78], R27 ;  /* 0x0000781b01007387 */ /* 0x0001e80000100800 */
[----:B------:R0:W-:Y:S01]  /*1f040*/  STL [R1+0x74], R11 ;  /* 0x0000740b01007387 */ /* 0x0001e20000100800 */
[----:B-1----:R-:W-:-:S03]  /*1f050*/  IMAD.WIDE R6, R0, 0x2, R16 ;  /* 0x0000000200067825 */ /* 0x002fc600078e0210 */
[----:B---3--:R2:W3:Y:S01]  /*1f060*/  LDG.E.U16 R26, [R4.64] ;  /* 0x00000006041a7981 */ /* 0x0084e2000c1e1500 */
[----:B0-----:R-:W-:-:S03]  /*1f070*/  IMAD.WIDE R8, R0, 0x2, R18 ;  /* 0x0000000200087825 */ /* 0x001fc600078e0212 */
[----:B------:R5:W3:Y:S01]  /*1f080*/  LDG.E.U16 R27, [R2.64] ;  /* 0x00000006021b7981 */ /* 0x000ae2000c1e1500 */
[----:B------:R-:W-:-:S03]  /*1f090*/  IMAD.WIDE R10, R0, 0x2, R12 ;  /* 0x00000002000a7825 */ /* 0x000fc600078e020c */
[----:B------:R-:W3:Y:S04]  /*1f0a0*/  LDG.E.U16 R7, [R6.64] ;  /* 0x0000000606077981 */ /* 0x000ee8000c1e1500 */
[----:B------:R-:W3:Y:S04]  /*1f0b0*/  LDL.64 R12, [R1+0x1388] ;  /* 0x00138800010c7983 */ /* 0x000ee80000100a00 */
[----:B------:R-:W3:Y:S04]  /*1f0c0*/  LDL.64 R18, [R1+0x1380] ;  /* 0x0013800001127983 */ /* 0x000ee80000100a00 */
[----:B------:R-:W3:Y:S01]  /*1f0d0*/  LDL.64 R16, [R1+0x1378] ;  /* 0x0013780001107983 */ /* 0x000ee20000100a00 */
[----:B-----5:R-:W-:-:S03]  /*1f0e0*/  IMAD.WIDE R2, R0, 0x2, R22 ;  /* 0x0000000200027825 */ /* 0x020fc600078e0216 */
[----:B------:R0:W5:Y:S04]  /*1f0f0*/  LDG.E.U16 R23, [R8.64] ;  /* 0x0000000608177981 */ /* 0x000168000c1e1500 */
[----:B------:R4:W5:Y:S01]  /*1f100*/  LDG.E.U16 R22, [R10.64] ;  /* 0x000000060a167981 */ /* 0x000962000c1e1500 */
[----:B--2---:R-:W-:-:S03]  /*1f110*/  IMAD.WIDE R4, R0, 0x2, R24 ;  /* 0x0000000200047825 */ /* 0x004fc600078e0218 */
[----:B------:R1:W2:Y:S04]  /*1f120*/  LDG.E.U16 R25, [R2.64] ;  /* 0x0000000602197981 */ /* 0x0002a8000c1e1500 */
[----:B------:R0:W2:Y:S01]  /*1f130*/  LDG.E.U16 R24, [R4.64] ;  /* 0x0000000604187981 */ /* 0x0000a2000c1e1500 */
[----:B----4-:R-:W-:-:S04]  /*1f140*/  IMAD.WIDE R10, R0, 0x2, R20 ;  /* 0x00000002000a7825 */ /* 0x010fc800078e0214 */
[C---:B0-----:R-:W-:Y:S02]  /*1f150*/  IMAD.WIDE R8, R0.reuse, 0x2, R14 ;  /* 0x0000000200087825 */ /* 0x041fe400078e020e */
[----:B------:R-:W4:Y:S04]  /*1f160*/  LDG.E.U16 R11, [R10.64] ;  /* 0x000000060a0b7981 */ /* 0x000f28000c1e1500 */
[----:B------:R-:W4:Y:S04]  /*1f170*/  LDG.E.U16 R9, [R8.64] ;  /* 0x0000000608097981 */ /* 0x000f28000c1e1500 */
[----:B------:R-:W-:Y:S04]  /*1f180*/  STL [R1+0x6c], R29 ;  /* 0x00006c1d01007387 */ /* 0x000fe80000100800 */
[----:B------:R0:W-:Y:S04]  /*1f190*/  STL [R1+0x70], R28 ;  /* 0x0000701c01007387 */ /* 0x0001e80000100800 */
[----:B0-----:R-:W4:Y:S04]  /*1f1a0*/  LDL.64 R28, [R1+0x1370] ;  /* 0x00137000011c7983 */ /* 0x001f280000100a00 */
[----:B---3--:R-:W-:Y:S04]  /*1f1b0*/  STL [R1+0x64], R27 ;  /* 0x0000641b01007387 */ /* 0x008fe80000100800 */
[----:B------:R0:W-:Y:S04]  /*1f1c0*/  STL [R1+0x68], R26 ;  /* 0x0000681a01007387 */ /* 0x0001e80000100800 */
[----:B0-----:R-:W3:Y:S01]  /*1f1d0*/  LDL.64 R26, [R1+0x1368] ;  /* 0x00136800011a7983 */ /* 0x001ee20000100a00 */
[----:B------:R-:W-:-:S06]  /*1f1e0*/  IMAD.WIDE R4, R0, 0x2, R18 ;  /* 0x0000000200047825 */ /* 0x000fcc00078e0212 */
[----:B------:R-:W3:Y:S04]  /*1f1f0*/  LDG.E.U16 R5, [R4.64] ;  /* 0x0000000604057981 */ /* 0x000ee8000c1e1500 */
[----:B-----5:R-:W-:Y:S04]  /*1f200*/  STL [R1+0x5c], R23 ;  /* 0x00005c1701007387 */ /* 0x020fe80000100800 */
[----:B------:R0:W-:Y:S04]  /*1f210*/  STL [R1+0x60], R22 ;  /* 0x0000601601007387 */ /* 0x0001e80000100800 */
[----:B0-----:R-:W5:Y:S04]  /*1f220*/  LDL.64 R22, [R1+0x1360] ;  /* 0x0013600001167983 */ /* 0x001f680000100a00 */
[----:B------:R0:W-:Y:S04]  /*1f230*/  STL [R1+0x58], R7 ;  /* 0x0000580701007387 */ /* 0x0001e80000100800 */
[----:B------:R-:W5:Y:S01]  /*1f240*/  LDL.64 R14, [R1+0x1358] ;  /* 0x00135800010e7983 */ /* 0x000f620000100a00 */
[----:B0-----:R-:W-:-:S03]  /*1f250*/  IMAD.WIDE R6, R0, 0x2, R12 ;  /* 0x0000000200067825 */ /* 0x001fc600078e020c */
[----:B------:R-:W5:Y:S04]  /*1f260*/  LDL.64 R12, [R1+0x1350] ;  /* 0x00135000010c7983 */ /* 0x000f680000100a00 */
[----:B------:R-:W5:Y:S01]  /*1f270*/  LDG.E.U16 R7, [R6.64] ;  /* 0x0000000606077981 */ /* 0x000f62000c1e1500 */
[----:B-1----:R-:W-:-:S03]  /*1f280*/  IMAD.WIDE R2, R0, 0x2, R16 ;  /* 0x0000000200027825 */ /* 0x002fc600078e0210 */
[----:B--2---:R-:W-:Y:S04]  /*1f290*/  STL [R1+0x50], R25 ;  /* 0x0000501901007387 */ /* 0x004fe80000100800 */
[----:B------:R0:W-:Y:S04]  /*1f2a0*/  STL [R1+0x54], R24 ;  /* 0x0000541801007387 */ /* 0x0001e80000100800 */
[----:B------:R-:W2:Y:S04]  /*1f2b0*/  LDL.64 R20, [R1+0x1330] ;  /* 0x0013300001147983 */ /* 0x000ea80000100a00 */
[----:B------:R-:W2:Y:S04]  /*1f2c0*/  LDL.64 R18, [R1+0x1328] ;  /* 0x0013280001127983 */ /* 0x000ea80000100a00 */
[----:B0-----:R-:W2:Y:S04]  /*1f2d0*/  LDL.64 R24, [R1+0x1338] ;  /* 0x0013380001187983 */ /* 0x001ea80000100a00 */
[----:B------:R-:W2:Y:S04]  /*1f2e0*/  LDL.64 R16, [R1+0x12b8] ;  /* 0x0012b80001107983 */ /* 0x000ea80000100a00 */
[----:B----4-:R0:W-:Y:S04]  /*1f2f0*/  STL [R1+0x4c], R11 ;  /* 0x00004c0b01007387 */ /* 0x0101e80000100800 */
[----:B------:R3:W-:Y:S04]  /*1f300*/  STL [R1+0x48], R9 ;  /* 0x0000480901007387 */ /* 0x0007e80000100800 */
[----:B------:R-:W4:Y:S01]  /*1f310*/  LDG.E.U16 R3, [R2.64] ;  /* 0x0000000602037981 */ /* 0x000f22000c1e1500 */
[----:B0-----:R-:W-:-:S06]  /*1f320*/  IMAD.WIDE R10, R0, 0x2, R28 ;  /* 0x00000002000a7825 */ /* 0x001fcc00078e021c */
[----:B------:R-:W4:Y:S01]  /*1f330*/  LDG.E.U16 R11, [R10.64] ;  /* 0x000000060a0b7981 */ /* 0x000f22000c1e1500 */
[----:B---3--:R-:W-:-:S05]  /*1f340*/  IMAD.WIDE R8, R0, 0x2, R26 ;  /* 0x0000000200087825 */ /* 0x008fca00078e021a */
[----:B------:R2:W3:Y:S04]  /*1f350*/  LDG.E.U16 R28, [R8.64] ;  /* 0x00000006081c7981 */ /* 0x0004e8000c1e1500 */
[----:B-----5:R0:W-:Y:S02]  /*1f360*/  STL [R1+0x44], R7 ;  /* 0x0000440701007387 */ /* 0x0201e40000100800 */
[C---:B0-----:R-:W-:Y:S02]  /*1f370*/  IMAD.WIDE R6, R0.reuse, 0x2, R22 ;  /* 0x0000000200067825 */ /* 0x041fe400078e0216 */
[----:B------:R-:W5:Y:S04]  /*1f380*/  LDL.64 R22, [R1+0x12b0] ;  /* 0x0012b00001167983 */ /* 0x000f680000100a00 */
[----:B------:R0:W-:Y:S04]  /*1f390*/  STL [R1+0x40], R5 ;  /* 0x0000400501007387 */ /* 0x0001e80000100800 */
[----:B------:R1:W5:Y:S01]  /*1f3a0*/  LDG.E.U16 R26, [R6.64] ;  /* 0x00000006061a7981 */ /* 0x000362000c1e1500 */
[----:B0-----:R-:W-:-:S05]  /*1f3b0*/  IMAD.WIDE R4, R0, 0x2, R14 ;  /* 0x0000000200047825 */ /* 0x001fca00078e020e */
[----:B------:R0:W5:Y:S01]  /*1f3c0*/  LDG.E.U16 R29, [R4.64] ;  /* 0x00000006041d7981 */ /* 0x000162000c1e1500 */
[----:B--2---:R-:W-:-:S03]  /*1f3d0*/  IMAD.WIDE R8, R0, 0x2, R20 ;  /* 0x0000000200087825 */ /* 0x004fc600078e0214 */
[----:B----4-:R2:W-:Y:S01]  /*1f3e0*/  STL [R1+0x3c], R3 ;  /* 0x00003c0301007387 */ /* 0x0105e20000100800 */
[----:B-1----:R-:W-:-:S03]  /*1f3f0*/  IMAD.WIDE R6, R0, 0x2, R18 ;  /* 0x0000000200067825 */ /* 0x002fc600078e0212 */
[----:B------:R-:W4:Y:S01]  /*1f400*/  LDL.64 R14, [R1+0x1320] ;  /* 0x00132000010e7983 */ /* 0x000f220000100a00 */
[----:B0-----:R-:W-:-:S04]  /*1f410*/  IMAD.WIDE R4, R0, 0x2, R16 ;  /* 0x0000000200047825 */ /* 0x001fc800078e0210 */
[C---:B--2---:R-:W-:Y:S02]  /*1f420*/  IMAD.WIDE R2, R0.reuse, 0x2, R12 ;  /* 0x0000000200027825 */ /* 0x044fe400078e020c */
[----:B------:R-:W2:Y:S04]  /*1f430*/  LDL.64 R12, [R1+0x1318] ;  /* 0x00131800010c7983 */ /* 0x000ea80000100a00 */
[----:B------:R0:W-:Y:S04]  /*1f440*/  STL [R1+0x38], R11 ;  /* 0x0000380b01007387 */ /* 0x0001e80000100800 */
[----:B------:R-:W4:Y:S04]  /*1f450*/  LDL.64 R20, [R1+0x1310] ;  /* 0x0013100001147983 */ /* 0x000f280000100a00 */
[----:B------:R-:W4:Y:S04]  /*1f460*/  LDL.64 R18, [R1+0x12a8] ;  /* 0x0012a80001127983 */ /* 0x000f280000100a00 */
[----:B------:R-:W4:Y:S04]  /*1f470*/  LDL.64 R16, [R1+0x12a0] ;  /* 0x0012a00001107983 */ /* 0x000f280000100a00 */
[----:B---3--:R1:W-:Y:S04]  /*1f480*/  STL [R1+0x34], R28 ;  /* 0x0000341c01007387 */ /* 0x0083e80000100800 */
[----:B------:R3:W4:Y:S01]  /*1f490*/  LDG.E.U16 R27, [R2.64] ;  /* 0x00000006021b7981 */ /* 0x000722000c1e1500 */
[----:B0-----:R-:W-:-:S03]  /*1f4a0*/  IMAD.WIDE R10, R0, 0x2, R24 ;  /* 0x00000002000a7825 */ /* 0x001fc600078e0218 */
[----:B-1----:R2:W4:Y:S04]  /*1f4b0*/  LDG.E.U16 R28, [R8.64] ;  /* 0x00000006081c7981 */ /* 0x002528000c1e1500 */
[----:B-----5:R0:W-:Y:S01]  /*1f4c0*/  STL [R1+0x30], R26 ;  /* 0x0000301a01007387 */ /* 0x0201e20000100800 */
[----:B---3--:R-:W-:-:S03]  /*1f4d0*/  IMAD.WIDE R2, R0, 0x2, R22 ;  /* 0x0000000200027825 */ /* 0x008fc600078e0216 */
[----:B------:R4:W3:Y:S04]  /*1f4e0*/  LDG.E.U16 R23, [R10.64] ;  /* 0x000000060a177981 */ /* 0x0008e8000c1e1500 */
[----:B0-----:R0:W5:Y:S04]  /*1f4f0*/  LDG.E.U16 R26, [R6.64] ;  /* 0x00000006061a7981 */ /* 0x001168000c1e1500 */
[----:B------:R1:W-:Y:S04]  /*1f500*/  STL [R1+0x2c], R29 ;  /* 0x00002c1d01007387 */ /* 0x0003e80000100800 */
[----:B-1----:R-:W3:Y:S01]  /*1f510*/  LDG.E.U16 R29, [R4.64] ;  /* 0x00000006041d7981 */ /* 0x002ee2000c1e1500 */
[----:B--2---:R-:W-:-:S04]  /*1f520*/  IMAD.WIDE R8, R0, 0x2, R12 ;  /* 0x0000000200087825 */ /* 0x004fc800078e020c */
[C---:B----4-:R-:W-:Y:S02]  /*1f530*/  IMAD.WIDE R10, R0.reuse, 0x2, R14 ;  /* 0x00000002000a7825 */ /* 0x050fe400078e020e */
[----:B------:R1:W2:Y:S04]  /*1f540*/  LDG.E.U16 R9, [R8.64] ;  /* 0x0000000608097981 */ /* 0x0002a8000c1e1500 */
[----:B---3--:R-:W-:Y:S04]  /*1f550*/  STL [R1+0x65ec], R29 ;  /* 0x0065ec1d01007387 */ /* 0x008fe80000100800 */
[----:B------:R3:W-:Y:S04]  /*1f560*/  STL [R1+0x28], R27 ;  /* 0x0000281b01007387 */ /* 0x0007e80000100800 */
[----:B---3--:R3:W4:Y:S01]  /*1f570*/  LDG.E.U16 R27, [R2.64] ;  /* 0x00000006021b7981 */ /* 0x008722000c1e1500 */
[----:B0-----:R-:W-:-:S04]  /*1f580*/  IMAD.WIDE R6, R0, 0x2, R20 ;  /* 0x0000000200067825 */ /* 0x001fc800078e0214 */
[C---:B------:R-:W-:Y:S02]  /*1f590*/  IMAD.WIDE R4, R0.reuse, 0x2, R18 ;  /* 0x0000000200047825 */ /* 0x040fe400078e0212 */
[----:B------:R0:W2:Y:S02]  /*1f5a0*/  LDG.E.U16 R6, [R6.64] ;  /* 0x0000000606067981 */ /* 0x0000a4000c1e1500 */
[C---:B---3--:R-:W-:Y:S02]  /*1f5b0*/  IMAD.WIDE R2, R0.reuse, 0x2, R16 ;  /* 0x0000000200027825 */ /* 0x048fe400078e0210 */
[----:B-1----:R-:W3:Y:S04]  /*1f5c0*/  LDG.E.U16 R8, [R4.64] ;  /* 0x0000000604087981 */ /* 0x002ee8000c1e1500 */
[----:B0-----:R-:W2:Y:S04]  /*1f5d0*/  LDG.E.U16 R7, [R2.64] ;  /* 0x0000000602077981 */ /* 0x001ea8000c1e1500 */
[----:B----4-:R0:W-:Y:S04]  /*1f5e0*/  STL [R1+0x65f0], R27 ;  /* 0x0065f01b01007387 */ /* 0x0101e80000100800 */
[----:B------:R-:W4:Y:S04]  /*1f5f0*/  LDL.64 R24, [R1+0x1298] ;  /* 0x0012980001187983 */ /* 0x000f280000100a00 */
[----:B------:R-:W5:Y:S04]  /*1f600*/  LDL.64 R14, [R1+0x1308] ;  /* 0x00130800010e7983 */ /* 0x000f680000100a00 */
[----:B0-----:R4:W5:Y:S04]  /*1f610*/  LDG.E.U16 R27, [R10.64] ;  /* 0x000000060a1b7981 */ /* 0x001968000c1e1500 */
[----:B------:R-:W5:Y:S04]  /*1f620*/  LDL.64 R12, [R1+0x1300] ;  /* 0x00130000010c7983 */ /* 0x000f680000100a00 */
[----:B------:R0:W-:Y:S04]  /*1f630*/  STL [R1+0x24], R23 ;  /* 0x0000241701007387 */ /* 0x0001e80000100800 */
[----:B------:R-:W5:Y:S04]  /*1f640*/  LDL.64 R20, [R1+0x12f8] ;  /* 0x0012f80001147983 */ /* 0x000f680000100a00 */
[----:B------:R-:W5:Y:S04]  /*1f650*/  LDL.64 R16, [R1+0x1288] ;  /* 0x0012880001107983 */ /* 0x000f680000100a00 */
[----:B0-----:R-:W5:Y:S04]  /*1f660*/  LDL.64 R22, [R1+0x1290] ;  /* 0x0012900001167983 */ /* 0x001f680000100a00 */
[----:B------:R-:W5:Y:S04]  /*1f670*/  LDL.64 R18, [R1+0x1280] ;  /* 0x0012800001127983 */ /* 0x000f680000100a00 */
[----:B---3--:R-:W-:Y:S04]  /*1f680*/  STL [R1+0x65f4], R8 ;  /* 0x0065f40801007387 */ /* 0x008fe80000100800 */
[----:B--2---:R-:W-:Y:S04]  /*1f690*/  STL [R1+0x65f8], R7 ;  /* 0x0065f80701007387 */ /* 0x004fe80000100800 */
[----:B------:R0:W-:Y:S04]  /*1f6a0*/  STL [R1+0x20], R28 ;  /* 0x0000201c01007387 */ /* 0x0001e80000100800 */
[----:B0-----:R-:W2:Y:S01]  /*1f6b0*/  LDL.64 R28, [R1+0x12f0] ;  /* 0x0012f000011c7983 */ /* 0x001ea20000100a00 */
[----:B----4-:R-:W-:-:S03]  /*1f6c0*/  IMAD.WIDE R10, R0, 0x2, R24 ;  /* 0x00000002000a7825 */ /* 0x010fc600078e0218 */
[----:B-----5:R-:W-:Y:S04]  /*1f6d0*/  STL [R1+0x18], R27 ;  /* 0x0000181b01007387 */ /* 0x020fe80000100800 */
[----:B------:R0:W-:Y:S04]  /*1f6e0*/  STL [R1+0x1c], R26 ;  /* 0x00001c1a01007387 */ /* 0x0001e80000100800 */
[----:B0-----:R-:W3:Y:S04]  /*1f6f0*/  LDL.64 R26, [R1+0x1270] ;  /* 0x00127000011a7983 */ /* 0x001ee80000100a00 */
[----:B------:R0:W-:Y:S04]  /*1f700*/  STL [R1+0x14], R9 ;  /* 0x0000140901007387 */ /* 0x0001e80000100800 */
[----:B0-----:R-:W4:Y:S04]  /*1f710*/  LDL.64 R8, [R1+0x1268] ;  /* 0x0012680001087983 */ /* 0x001f280000100a00 */
[----:B------:R0:W-:Y:S04]  /*1f720*/  STL [R1+0x10], R6 ;  /* 0x0000100601007387 */ /* 0x0001e80000100800 */
[----:B0-----:R-:W5:Y:S01]  /*1f730*/  LDG.E.U16 R6, [R10.64] ;  /* 0x000000060a067981 */ /* 0x001f62000c1e1500 */
[----:B------:R-:W-:-:S04]  /*1f740*/  IMAD.WIDE R2, R0, 0x2, R20 ;  /* 0x0000000200027825 */ /* 0x000fc800078e0214 */
[C---:B------:R-:W-:Y:S01]  /*1f750*/  IMAD.WIDE R12, R0.reuse, 0x2, R12 ;  /* 0x00000002000c7825 */ /* 0x040fe200078e020c */
[----:B------:R0:W2:Y:S04]  /*1f760*/  LDG.E.U16 R7, [R2.64] ;  /* 0x0000000602077981 */ /* 0x0000a8000c1e1500 */
[----:B-----5:R1:W-:Y:S01]  /*1f770*/  STL [R1+0x65fc], R6 ;  /* 0x0065fc0601007387 */ /* 0x0203e20000100800 */
[----:B------:R-:W-:-:S03]  /*1f780*/  IMAD.WIDE R14, R0, 0x2, R14 ;  /* 0x00000002000e7825 */ /* 0x000fc600078e020e */
[----:B------:R-:W5:Y:S01]  /*1f790*/  LDL.64 R24, [R1+0x12e8] ;  /* 0x0012e80001187983 */ /* 0x000f620000100a00 */
[----:B------:R-:W-:-:S03]  /*1f7a0*/  IMAD.WIDE R4, R0, 0x2, R22 ;  /* 0x0000000200047825 */ /* 0x000fc600078e0216 */
[----:B------:R3:W2:Y:S04]  /*1f7b0*/  LDG.E.U16 R0, [R12.64] ;  /* 0x000000060c007981 */ /* 0x0006a8000c1e1500 */
[----:B-1----:R-:W2:Y:S04]  /*1f7c0*/  LDL R6, [R1+0xb30] ;  /* 0x000b300001067983 */ /* 0x002ea80000100800 */
[----:B------:R-:W3:Y:S04]  /*1f7d0*/  LDG.E.U16 R15, [R14.64] ;  /* 0x000000060e0f7981 */ /* 0x000ee8000c1e1500 */
[----:B------:R1:W3:Y:S04]  /*1f7e0*/  LDG.E.U16 R5, [R4.64] ;  /* 0x0000000604057981 */ /* 0x0002e8000c1e1500 */
[----:B------:R-:W4:Y:S04]  /*1f7f0*/  LDL.64 R22, [R1+0x12e0] ;  /* 0x0012e00001167983 */ /* 0x000f280000100a00 */
[----:B------:R-:W4:Y:S01]  /*1f800*/  LDL.64 R20, [R1+0x1260] ;  /* 0x0012600001147983 */ /* 0x000f220000100a00 */
[----:B--2---:R-:W-:-:S04]  /*1f810*/  IMAD.WIDE R16, R6, 0x2, R16 ;  /* 0x0000000206107825 */ /* 0x004fc800078e0210 */
[C---:B0-----:R-:W-:Y:S01]  /*1f820*/  IMAD.WIDE R2, R6.reuse, 0x2, R18 ;  /* 0x0000000206027825 */ /* 0x041fe200078e0212 */
[----:B-1----:R-:W2:Y:S03]  /*1f830*/  LDG.E.U16 R4, [R16.64] ;  /* 0x0000000610047981 */ /* 0x002ea6000c1e1500 */
[C---:B---3--:R-:W-:Y:S01]  /*1f840*/  IMAD.WIDE R12, R6.reuse, 0x2, R26 ;  /* 0x00000002060c7825 */ /* 0x048fe200078e021a */
[----:B------:R-:W3:Y:S04]  /*1f850*/  LDL.64 R18, [R1+0x1348] ;  /* 0x0013480001127983 */ /* 0x000ee80000100a00 */
[----:B------:R0:W3:Y:S04]  /*1f860*/  LDG.E.U16 R3, [R2.64] ;  /* 0x0000000602037981 */ /* 0x0000e8000c1e1500 */
[----:B0-----:R-:W5:Y:S01]  /*1f870*/  LDG.E.U16 R2, [R12.64] ;  /* 0x000000060c027981 */ /* 0x001f62000c1e1500 */
[----:B----4-:R-:W-:-:S03]  /*1f880*/  IMAD.WIDE R10, R6, 0x2, R8 ;  /* 0x00000002060a7825 */ /* 0x010fc600078e0208 */
[----:B------:R-:W-:Y:S04]  /*1f890*/  STL [R1+0xc], R15 ;  /* 0x00000c0f01007387 */ /* 0x000fe80000100800 */
[----:B------:R-:W4:Y:S04]  /*1f8a0*/  LDL.64 R8, [R1+0x1258] ;  /* 0x0012580001087983 */ /* 0x000f280000100a00 */
[----:B--2---:R-:W-:Y:S04]  /*1f8b0*/  STL [R1+0x65e4], R4 ;  /* 0x0065e40401007387 */ /* 0x004fe80000100800 */
[----:B---3--:R-:W-:Y:S04]  /*1f8c0*/  STL [R1+0x65e8], R3 ;  /* 0x0065e80301007387 */ /* 0x008fe80000100800 */
[----:B-----5:R-:W-:Y:S04]  /*1f8d0*/  STL [R1+0x65c8], R2 ;  /* 0x0065c80201007387 */ /* 0x020fe80000100800 */
[----:B------:R0:W-:Y:S04]  /*1f8e0*/  STL [R1+0x8], R0 ;  /* 0x0000080001007387 */ /* 0x0001e80000100800 */
[----:B0-----:R4:W2:Y:S01]  /*1f8f0*/  LDG.E.U16 R0, [R10.64] ;  /* 0x000000060a007981 */ /* 0x0018a2000c1e1500 */
[----:B------:R-:W-:-:S04]  /*1f900*/  IMAD.WIDE R14, R6, 0x2, R28 ;  /* 0x00000002060e7825 */ /* 0x000fc800078e021c */
[C---:B------:R-:W-:Y:S01]  /*1f910*/  IMAD.WIDE R18, R6.reuse, 0x2, R18 ;  /* 0x0000000206127825 */ /* 0x040fe200078e0212 */
[----:B------:R0:W3:Y:S03]  /*1f920*/  LDG.E.U16 R4, [R14.64] ;  /* 0x000000060e047981 */ /* 0x0000e6000c1e1500 */
[C---:B------:R-:W-:Y:S02]  /*1f930*/  IMAD.WIDE R16, R6.reuse, 0x2, R24 ;  /* 0x0000000206107825 */ /* 0x040fe400078e0218 */
[----:B------:R1:W5:Y:S02]  /*1f940*/  LDG.E.U16 R24, [R18.64] ;  /* 0x0000000612187981 */ /* 0x000364000c1e1500 */
[----:B------:R-:W-:-:S04]  /*1f950*/  IMAD.WIDE R12, R6, 0x2, R20 ;  /* 0x00000002060c7825 */ /* 0x000fc800078e0214 */
[C---:B0-----:R-:W-:Y:S01]  /*1f960*/  IMAD.WIDE R14, R6.reuse, 0x2, R22 ;  /* 0x00000002060e7825 */ /* 0x041fe200078e0216 */
[----:B------:R-:W3:Y:S03]  /*1f970*/  LDG.E.U16 R20, [R12.64] ;  /* 0x000000060c147981 */ /* 0x000ee6000c1e1500 */
[C---:B----4-:R-:W-:Y:S01]  /*1f980*/  IMAD.WIDE R10, R6.reuse, 0x2, R8 ;  /* 0x00000002060a7825 */ /* 0x050fe200078e0208 */
[----:B------:R-:W4:Y:S04]  /*1f990*/  LDG.E.U16 R22, [R16.64] ;  /* 0x0000000610167981 */ /* 0x000f28000c1e1500 */
[----:B------:R-:W3:Y:S04]  /*1f9a0*/  LDG.E.U16 R9, [R14.64] ;  /* 0x000000060e097981 */ /* 0x000ee8000c1e1500 */
[----:B------:R-:W3:Y:S04]  /*1f9b0*/  LDG.E.U16 R21, [R10.64] ;  /* 0x000000060a157981 */ /* 0x000ee8000c1e1500 */
[----:B--2---:R-:W-:Y:S04]  /*1f9c0*/  STL [R1+0x65cc], R0 ;  /* 0x0065cc0001007387 */ /* 0x004fe80000100800 */
[----:B-1----:R-:W2:Y:S04]  /*1f9d0*/  LDL.64 R18, [R1+0x12d8] ;  /* 0x0012d80001127983 */ /* 0x002ea80000100a00 */
[----:B------:R-:W2:Y:S04]  /*1f9e0*/  LDL.64 R28, [R1+0x12d0] ;  /* 0x0012d000011c7983 */ /* 0x000ea80000100a00 */
[----:B------:R-:W2:Y:S04]  /*1f9f0*/  LDL.64 R2, [R1+0x1248] ;  /* 0x0012480001027983 */ /* 0x000ea80000100a00 */
[----:B------:R-:W2:Y:S04]  /*1fa00*/  LDL.64 R26, [R1+0x1250] ;  /* 0x00125000011a7983 */ /* 0x000ea80000100a00 */
[----:B-----5:R0:W-:Y:S04]  /*1fa10*/  STL [R1+0x65d0], R24 ;  /* 0x0065d01801007387 */ /* 0x0201e80000100800 */
[----:B------:R-:W-:Y:S04]  /*1fa20*/  STL [R1+0x4], R7 ;  /* 0x0000040701007387 */ /* 0x000fe80000100800 */
[----:B0-----:R-:W5:Y:S04]  /*1fa30*/  LDL.64 R24, [R1+0x1340] ;  /* 0x0013400001187983 */ /* 0x001f680000100a00 */
[----:B----4-:R-:W-:Y:S04]  /*1fa40*/  STL [R1+0x65d4], R22 ;  /* 0x0065d41601007387 */ /* 0x010fe80000100800 */
[----:B---3--:R-:W-:Y:S04]  /*1fa50*/  STL [R1+0x65d8], R9 ;  /* 0x0065d80901007387 */ /* 0x008fe80000100800 */
[----:B------:R-:W-:Y:S04]  /*1fa60*/  STL [R1+0x65dc], R20 ;  /* 0x0065dc1401007387 */ /* 0x000fe80000100800 */
[----:B------:R0:W-:Y:S04]  /*1fa70*/  STL [R1+0x65e0], R21 ;  /* 0x0065e01501007387 */ /* 0x0001e80000100800 */
[----:B0-----:R-:W3:Y:S04]  /*1fa80*/  LDL.64 R20, [R1+0x12c8] ;  /* 0x0012c80001147983 */ /* 0x001ee80000100a00 */
[----:B------:R0:W-:Y:S01]  /*1fa90*/  STL [R1], R4 ;  /* 0x0000000401007387 */ /* 0x0001e20000100800 */
[----:B--2---:R-:W-:-:S04]  /*1faa0*/  IMAD.WIDE R12, R6, 0x2, R18 ;  /* 0x00000002060c7825 */ /* 0x004fc800078e0212 */
[----:B------:R-:W-:-:S04]  /*1fab0*/  IMAD.WIDE R14, R6, 0x2, R28 ;  /* 0x00000002060e7825 */ /* 0x000fc800078e021c */
[C---:B------:R-:W-:Y:S02]  /*1fac0*/  IMAD.WIDE R18, R6.reuse, 0x2, R2 ;  /* 0x0000000206127825 */ /* 0x040fe400078e0202 */
[----:B------:R-:W2:Y:S02]  /*1fad0*/  LDL.64 R2, [R1+0x12c0] ;  /* 0x0012c00001027983 */ /* 0x000ea40000100a00 */
[C---:B------:R-:W-:Y:S02]  /*1fae0*/  IMAD.WIDE R16, R6.reuse, 0x2, R26 ;  /* 0x0000000206107825 */ /* 0x040fe400078e021a */
[----:B------:R-:W4:Y:S04]  /*1faf0*/  LDL.LU R7, [R1+0x9c] ;  /* 0x00009c0001077983 */ /* 0x000f280000300800 */
[----:B------:R-:W4:Y:S04]  /*1fb00*/  LDL.LU R8, [R1+0x98] ;  /* 0x0000980001087983 */ /* 0x000f280000300800 */
[----:B------:R-:W4:Y:S04]  /*1fb10*/  LDL.LU R27, [R1+0x5c] ;  /* 0x00005c00011b7983 */ /* 0x000f280000300800 */
[----:B------:R-:W4:Y:S04]  /*1fb20*/  LDL.LU R29, [R1+0x58] ;  /* 0x00005800011d7983 */ /* 0x000f280000300800 */
[----:B------:R1:W4:Y:S04]  /*1fb30*/  LDG.E.U16 R26, [R14.64] ;  /* 0x000000060e1a7981 */ /* 0x000328000c1e1500 */
[----:B------:R1:W4:Y:S01]  /*1fb40*/  LDG.E.U16 R28, [R16.64] ;  /* 0x00000006101c7981 */ /* 0x000322000c1e1500 */
[----:B-----5:R-:W-:-:S03]  /*1fb50*/  IMAD.WIDE R10, R6, 0x2, R24 ;  /* 0x00000002060a7825 */ /* 0x020fc600078e0218 */
[----:B0-----:R-:W0:Y:S04]  /*1fb60*/  S2R R4, SR_TID.X ;  /* 0x0000000000047919 */ /* 0x001e280000002100 */
[----:B-1----:R-:W5:Y:S04]  /*1fb70*/  LDL.64 R14, [R1+0x1240] ;  /* 0x00124000010e7983 */ /* 0x002f680000100a00 */
[----:B------:R-:W4:Y:S04]  /*1fb80*/  LDL.64 R16, [R1+0x1230] ;  /* 0x0012300001107983 */ /* 0x000f280000100a00 */
[----:B------:R3:W4:Y:S04]  /*1fb90*/  LDG.E.U16 R23, [R10.64] ;  /* 0x000000060a177981 */ /* 0x000728000c1e1500 */
[----:B------:R2:W4:Y:S04]  /*1fba0*/  LDG.E.U16 R25, [R12.64] ;  /* 0x000000060c197981 */ /* 0x000528000c1e1500 */
[----:B------:R1:W4:Y:S01]  /*1fbb0*/  LDG.E.U16 R18, [R18.64] ;  /* 0x0000000612127981 */ /* 0x000322000c1e1500 */
[----:B---3--:R-:W-:-:S06]  /*1fbc0*/  IMAD.WIDE R10, R6, 0x2, R20 ;  /* 0x00000002060a7825 */ /* 0x008fcc00078e0214 */
[----:B------:R3:W4:Y:S01]  /*1fbd0*/  LDG.E.U16 R10, [R10.64] ;  /* 0x000000060a0a7981 */ /* 0x000722000c1e1500 */
[----:B0-----:R-:W-:-:S03]  /*1fbe0*/  LOP3.LUT R22, R4, 0xff, RZ, 0xc0, !PT ;  /* 0x000000ff04167812 */ /* 0x001fc600078ec0ff */
[----:B-1----:R-:W4:Y:S04]  /*1fbf0*/  LDL.LU R19, [R1+0x90] ;  /* 0x0000900001137983 */ /* 0x002f280000300800 */
[----:B------:R-:W4:Y:S04]  /*1fc00*/  LDL.LU R21, [R1+0x54] ;  /* 0x0000540001157983 */ /* 0x000f280000300800 */
[----:B------:R-:W4:Y:S04]  /*1fc10*/  LDL.LU R20, [R1+0x50] ;  /* 0x0000500001147983 */ /* 0x000f280000300800 */
[----:B------:R-:W4:Y:S01]  /*1fc20*/  LDL.LU R9, [R1+0x1c] ;  /* 0x00001c0001097983 */ /* 0x000f220000300800 */
[----:B--2---:R-:W-:-:S03]  /*1fc30*/  IMAD.WIDE R12, R6, 0x2, R2 ;  /* 0x00000002060c7825 */ /* 0x004fc600078e0202 */
[----:B------:R-:W2:Y:S04]  /*1fc40*/  LDL.LU R3, [R1+0x18] ;  /* 0x0000180001037983 */ /* 0x000ea80000300800 */
[----:B---3--:R0:W3:Y:S01]  /*1fc50*/  LDG.E.U16 R11, [R12.64] ;  /* 0x000000060c0b7981 */ /* 0x0080e2000c1e1500 */
[----:B-----5:R-:W-:-:S04]  /*1fc60*/  IMAD.WIDE R14, R6, 0x2, R14 ;  /* 0x00000002060e7825 */ /* 0x020fc800078e020e */
[----:B----4-:R-:W-:Y:S02]  /*1fc70*/  IMAD.WIDE R16, R6, 0x2, R16 ;  /* 0x0000000206107825 */ /* 0x010fe400078e0210 */
[----:B------:R1:W4:Y:S04]  /*1fc80*/  LDG.E.U16 R14, [R14.64] ;  /* 0x000000060e0e7981 */ /* 0x000328000c1e1500 */
[----:B0-----:R0:W5:Y:S04]  /*1fc90*/  LDG.E.U16 R12, [R16.64] ;  /* 0x00000006100c7981 */ /* 0x001168000c1e1500 */
[----:B------:R-:W2:Y:S01]  /*1fca0*/  LDL.LU R6, [R1+0x65fc] ;  /* 0x0065fc0001067983 */ /* 0x000ea20000300800 */
[----:B-1----:R-:W-:-:S03]  /*1fcb0*/  SHF.L.U32 R15, R22, 0x1, RZ ;  /* 0x00000001160f7819 */ /* 0x002fc600000006ff */
[----:B------:R-:W-:Y:S06]  /*1fcc0*/  BAR.SYNC.DEFER_BLOCKING 0x0 ;  /* 0x0000000000007b1d */ /* 0x000fec0000010000 */
[----:B------:R-:W2:Y:S04]  /*1fcd0*/  LDL.LU R24, [R1+0x8c] ;  /* 0x00008c0001187983 */ /* 0x000ea80000300800 */
[----:B------:R-:W2:Y:S04]  /*1fce0*/  LDL.LU R0, [R1+0x88] ;  /* 0x0000880001007983 */ /* 0x000ea80000300800 */
[----:B------:R-:W2:Y:S04]  /*1fcf0*/  LDL.LU R2, [R1+0x4c] ;  /* 0x00004c0001027983 */ /* 0x000ea80000300800 */
[----:B------:R-:W2:Y:S04]  /*1fd00*/  LDL.LU R13, [R1+0x94] ;  /* 0x00009400010d7983 */ /* 0x000ea80000300800 */
[----:B0-----:R-:W2:Y:S04]  /*1fd10*/  LDL.LU R16, [R1+0x24] ;  /* 0x0000240001107983 */ /* 0x001ea80000300800 */
[----:B------:R-:W3:Y:S04]  /*1fd20*/  LDL.LU R17, [R1+0x20] ;  /* 0x0000200001117983 */ /* 0x000ee80000300800 */
[----:B------:R0:W-:Y:S04]  /*1fd30*/  STS.U16 [R15+0x40000], R7 ;  /* 0x040000070f007388 */ /* 0x0001e80000000400 */
[----:B------:R1:W-:Y:S04]  /*1fd40*/  STS.U16 [R15+0x40200], R8 ;  /* 0x040200080f007388 */ /* 0x0003e80000000400 */
[----:B------:R1:W-:Y:S04]  /*1fd50*/  STS.U16 [R15+0x42000], R27 ;  /* 0x0420001b0f007388 */ /* 0x0003e80000000400 */
[----:B0-----:R-:W4:Y:S04]  /*1fd60*/  LDL.LU R7, [R1+0x65f8] ;  /* 0x0065f80001077983 */ /* 0x001f280000300800 */
[----:B-1----:R-:W4:Y:S04]  /*1fd70*/  LDL.LU R8, [R1+0x65f4] ;  /* 0x0065f40001087983 */ /* 0x002f280000300800 */
[----:B------:R-:W4:Y:S04]  /*1fd80*/  LDL.LU R27, [R1+0x65f0] ;  /* 0x0065f000011b7983 */ /* 0x000f280000300800 */
[----:B------:R0:W-:Y:S04]  /*1fd90*/  STS.U16 [R15+0x42200], R29 ;  /* 0x0422001d0f007388 */ /* 0x0001e80000000400 */
[----:B0-----:R-:W4:Y:S01]  /*1fda0*/  LDL.LU R29, [R1+0x65ec] ;  /* 0x0065ec00011d7983 */ /* 0x001f220000300800 */
[----:B------:R-:W-:-:S05]  /*1fdb0*/  LOP3.LUT R4, R4, 0xff, RZ, 0xc0, !PT ;  /* 0x000000ff04047812 */ /* 0x000fca00078ec0ff */
[----:B------:R-:W-:-:S05]  /*1fdc0*/  IMAD.SHL.U32 R4, R4, 0x2, RZ ;  /* 0x0000000204047824 */ /* 0x000fca00078e00ff */
[----:B------:R-:W-:Y:S01]  /*1fdd0*/  LOP3.LUT R4, R4, 0x10, RZ, 0x3c, !PT ;  /* 0x0000001004047812 */ /* 0x000fe200078e3cff */
[----:B--2---:R-:W-:Y:S04]  /*1fde0*/  STS.U16 [R15+0x44000], R16 ;  /* 0x044000100f007388 */ /* 0x004fe80000000400 */
[----:B---3--:R-:W-:Y:S04]  /*1fdf0*/  STS.U16 [R15+0x44200], R17 ;  /* 0x044200110f007388 */ /* 0x008fe80000000400 */
[----:B----4-:R0:W-:Y:S04]  /*1fe00*/  STS.U16 [R15+0x46000], R29 ;  /* 0x0460001d0f007388 */ /* 0x0101e80000000400 */
[----:B------:R1:W-:Y:S04]  /*1fe10*/  STS.U16 [R15+0x46200], R27 ;  /* 0x0462001b0f007388 */ /* 0x0003e80000000400 */
[----:B------:R-:W-:Y:S04]  /*1fe20*/  STS.U16 [R4+0x40400], R13 ;  /* 0x0404000d04007388 */ /* 0x000fe80000000400 */
[----:B------:R2:W-:Y:S04]  /*1fe30*/  STS.U16 [R4+0x40600], R19 ;  /* 0x0406001304007388 */ /* 0x0005e80000000400 */
[----:B0-----:R-:W3:Y:S04]  /*1fe40*/  LDL.LU R29, [R1+0x10] ;  /* 0x00001000011d7983 */ /* 0x001ee80000300800 */
[----:B------:R-:W-:Y:S04]  /*1fe50*/  STS.U16 [R4+0x42400], R21 ;  /* 0x0424001504007388 */ /* 0x000fe80000000400 */
[----:B-1----:R-:W4:Y:S04]  /*1fe60*/  LDL.LU R27, [R1+0x14] ;  /* 0x00001400011b7983 */ /* 0x002f280000300800 */
[----:B------:R-:W-:Y:S04]  /*1fe70*/  STS.U16 [R4+0x42600], R20 ;  /* 0x0426001404007388 */ /* 0x000fe80000000400 */
[----:B------:R-:W3:Y:S04]  /*1fe80*/  LDL.LU R17, [R1+0x84] ;  /* 0x0000840001117983 */ /* 0x000ee80000300800 */
[----:B------:R-:W-:Y:S04]  /*1fe90*/  STS.U16 [R4+0x44400], R9 ;  /* 0x0444000904007388 */ /* 0x000fe80000000400 */
[----:B--2---:R-:W2:Y:S04]  /*1fea0*/  LDL.LU R19, [R1+0x80] ;  /* 0x0000800001137983 */ /* 0x004ea80000300800 */
[----:B------:R0:W-:Y:S04]  /*1feb0*/  STS.U16 [R4+0x44600], R3 ;  /* 0x0446000304007388 */ /* 0x0001e80000000400 */
[----:B------:R1:W-:Y:S04]  /*1fec0*/  STS.U16 [R4+0x46400], R8 ;  /* 0x0464000804007388 */ /* 0x0003e80000000400 */
[----:B0-----:R-:W2:Y:S04]  /*1fed0*/  LDL.LU R3, [R1+0x44] ;  /* 0x0000440001037983 */ /* 0x001ea80000300800 */
[----:B------:R-:W2:Y:S04]  /*1fee0*/  LDL.LU R13, [R1+0xc] ;  /* 0x00000c00010d7983 */ /* 0x000ea80000300800 */
[----:B-1----:R-:W2:Y:S01]  /*1fef0*/  LDL.LU R8, [R1+0x48] ;  /* 0x0000480001087983 */ /* 0x002ea20000300800 */
[----:B------:R-:W-:-:S04]  /*1ff00*/  SHF.L.U32 R21, R22, 0x1, RZ ;  /* 0x0000000116157819 */ /* 0x000fc800000006ff */
[C---:B------:R-:W-:Y:S01]  /*1ff10*/  LOP3.LUT R16, R21.reuse, 0x20, RZ, 0x3c, !PT ;  /* 0x0000002015107812 */ /* 0x040fe200078e3cff */
[----:B------:R0:W-:Y:S04]  /*1ff20*/  STS.U16 [R4+0x46600], R7 ;  /* 0x0466000704007388 */ /* 0x0001e80000000400 */
[----:B------:R1:W-:Y:S04]  /*1ff30*/  STS.U16 [R16+0x40800], R24 ;  /* 0x0408001810007388 */ /* 0x0003e80000000400 */
[----:B0-----:R-:W5:Y:S04]  /*1ff40*/  LDL.LU R4, [R1+0x8] ;  /* 0x0000080001047983 */ /* 0x001f680000300800 */
[----:B------:R-:W5:Y:S04]  /*1ff50*/  LDL.LU R20, [R1+0x7c] ;  /* 0x00007c0001147983 */ /* 0x000f680000300800 */
[----:B------:R-:W5:Y:S04]  /*1ff60*/  LDL.LU R9, [R1+0x78] ;  /* 0x0000780001097983 */ /* 0x000f680000300800 */
[----:B------:R0:W-:Y:S04]  /*1ff70*/  STS.U16 [R16+0x40a00], R0 ;  /* 0x040a000010007388 */ /* 0x0001e80000000400 */
[----:B------:R-:W5:Y:S04]  /*1ff80*/  LDL.LU R22, [R1+0x3c] ;  /* 0x00003c0001167983 */ /* 0x000f680000300800 */
[----:B------:R0:W-:Y:S04]  /*1ff90*/  STS.U16 [R16+0x42800], R2 ;  /* 0x0428000210007388 */ /* 0x0001e80000000400 */
[----:B-1----:R-:W5:Y:S04]  /*1ffa0*/  LDL.LU R24, [R1+0x38] ;  /* 0x0000380001187983 */ /* 0x002f680000300800 */
[----:B0-----:R-:W5:Y:S04]  /*1ffb0*/  LDL.LU R0, [R1+0x4] ;  /* 0x0000040001007983 */ /* 0x001f680000300800 */
[----:B------:R-:W5:Y:S04]  /*1ffc0*/  LDL.LU R2, [R1] ;  /* 0x0000000001027983 */ /* 0x000f680000300800 */
[----:B------:R-:W5:Y:S04]  /*1ffd0*/  LDL.LU R7, [R1+0x34] ;  /* 0x0000340001077983 */ /* 0x000f680000300800 */
[----:B--2---:R0:W-:Y:S04]  /*1ffe0*/  STS.U16 [R16+0x42a00], R8 ;  /* 0x042a000810007388 */ /* 0x0041e80000000400 */
[----:B----4-:R-:W-:Y:S04]  /*1fff0*/  STS.U16 [R16+0x44800], R27 ;  /* 0x0448001b10007388 */ /* 0x010fe80000000400 */
[----:B---3--:R-:W-:Y:S04]  /*20000*/  STS.U16 [R16+0x44a00], R29 ;  /* 0x044a001d10007388 */ /* 0x008fe80000000400 */
[----:B0-----:R-:W2:Y:S04]  /*20010*/  LDL.LU R8, [R1+0x30] ;  /* 0x0000300001087983 */ /* 0x001ea80000300800 */
[----:B------:R0:W-:Y:S04]  /*20020*/  STS.U16 [R16+0x46800], R6 ;  /* 0x0468000610007388 */ /* 0x0001e80000000400 */
[----:B------:R1:W-:Y:S04]  /*20030*/  STS.U16 [R16+0x46a00], R5 ;  /* 0x046a000510007388 */ /* 0x0003e80000000400 */
[----:B0-----:R-:W3:Y:S04]  /*20040*/  LDL.LU R6, [R1+0x70] ;  /* 0x0000700001067983 */ /* 0x001ee80000300800 */
[----:B-1----:R-:W4:Y:S01]  /*20050*/  LDL.LU R5, [R1+0x40] ;  /* 0x0000400001057983 */ /* 0x002f220000300800 */
[----:B------:R-:W-:-:S03]  /*20060*/  LOP3.LUT R21, R21, 0x30, RZ, 0x3c, !PT ;  /* 0x0000003015157812 */ /* 0x000fc600078e3cff */
[----:B------:R-:W2:Y:S04]  /*20070*/  LDL.LU R27, [R1+0x6c] ;  /* 0x00006c00011b7983 */ /* 0x000ea80000300800 */
[----:B------:R-:W-:Y:S04]  /*20080*/  STS.U16 [R21+0x40c00], R17 ;  /* 0x040c001115007388 */ /* 0x000fe80000000400 */
[----:B------:R0:W-:Y:S04]  /*20090*/  STS.U16 [R21+0x40e00], R19 ;  /* 0x040e001315007388 */ /* 0x0001e80000000400 */
[----:B------:R-:W2:Y:S04]  /*200a0*/  LDL.LU R29, [R1+0x68] ;  /* 0x00006800011d7983 */ /* 0x000ea80000300800 */
[----:B------:R-:W2:Y:S04]  /*200b0*/  LDL.LU R16, [R1+0x2c] ;  /* 0x00002c0001107983 */ /* 0x000ea80000300800 */
[----:B0-----:R-:W0:Y:S04]  /*200c0*/  S2R R19, SR_TID.X ;  /* 0x0000000000137919 */ /* 0x001e280000002100 */
[----:B------:R1:W-:Y:S04]  /*200d0*/  STS.U16 [R21+0x42c00], R3 ;  /* 0x042c000315007388 */ /* 0x0003e80000000400 */
[----:B------:R-:W2:Y:S04]  /*200e0*/  LDL.LU R17, [R1+0x28] ;  /* 0x0000280001117983 */ /* 0x000ea80000300800 */
[----:B-1----:R-:W2:Y:S04]  /*200f0*/  LDL.LU R3, [R1+0x65e8] ;  /* 0x0065e80001037983 */ /* 0x002ea80000300800 */
[----:B----4-:R0:W-:Y:S04]  /*20100*/  STS.U16 [R21+0x42e00], R5 ;  /* 0x042e000515007388 */ /* 0x0101e80000000400 */
[----:B------:R1:W-:Y:S04]  /*20110*/  STS.U16 [R21+0x44c00], R13 ;  /* 0x044c000d15007388 */ /* 0x0003e80000000400 */
[----:B-----5:R4:W-:Y:S01]  /*20120*/  STS.U16 [R21+0x44e00], R4 ;  /* 0x044e000415007388 */ /* 0x0209e20000000400 */
[----:B0-----:R-:W-:-:S03]  /*20130*/  LOP3.LUT R5, R19, 0xff, RZ, 0xc0, !PT ;  /* 0x000000ff13057812 */ /* 0x001fc600078ec0ff */
[----:B-1----:R-:W5:Y:S04]  /*20140*/  LDL.LU R13, [R1+0x64] ;  /* 0x00006400010d7983 */ /* 0x002f680000300800 */
[----:B------:R-:W2:Y:S04]  /*20150*/  LDL.LU R19, [R1+0x60] ;  /* 0x0000600001137983 */ /* 0x000ea80000300800 */
[----:B----4-:R-:W4:Y:S01]  /*20160*/  LDL.LU R4, [R1+0x65e4] ;  /* 0x0065e40001047983 */ /* 0x010f220000300800 */
[----:B------:R-:W-:-:S03]  /*20170*/  IMAD.SHL.U32 R5, R5, 0x2, RZ ;  /* 0x0000000205057824 */ /* 0x000fc600078e00ff */
[----:B----4-:R0:W-:Y:S04]  /*20180*/  STS.U16 [R21+0x46c00], R4 ;  /* 0x046c000415007388 */ /* 0x0101e80000000400 */
[----:B--2---:R1:W-:Y:S04]  /*20190*/  STS.U16 [R21+0x46e00], R3 ;  /* 0x046e000315007388 */ /* 0x0043e80000000400 */
[----:B0-----:R-:W2:Y:S01]  /*201a0*/  LDL.LU R4, [R1+0x74] ;  /* 0x0000740001047983 */ /* 0x001ea20000300800 */
[----:B-1----:R-:W-:-:S03]  /*201b0*/  LOP3.LUT R3, R5, 0x40, RZ, 0x3c, !PT ;  /* 0x0000004005037812 */ /* 0x002fc600078e3cff */
[----:B------:R-:W4:Y:S04]  /*201c0*/  LDL.LU R21, [R1+0x65e0] ;  /* 0x0065e00001157983 */ /* 0x000f280000300800 */
[----:B------:R0:W-:Y:S04]  /*201d0*/  STS.U16 [R3+0x41000], R20 ;  /* 0x0410001403007388 */ /* 0x0001e80000000400 */
[----:B------:R1:W-:Y:S04]  /*201e0*/  STS.U16 [R3+0x41200], R9 ;  /* 0x0412000903007388 */ /* 0x0003e80000000400 */
[----:B------:R3:W-:Y:S04]  /*201f0*/  STS.U16 [R3+0x43000], R22 ;  /* 0x0430001603007388 */ /* 0x0007e80000000400 */
[----:B0-----:R-:W2:Y:S04]  /*20200*/  LDL.LU R20, [R1+0x65dc] ;  /* 0x0065dc0001147983 */ /* 0x001ea80000300800 */
[----:B-1----:R-:W2:Y:S04]  /*20210*/  LDL.LU R9, [R1+0x65d8] ;  /* 0x0065d80001097983 */ /* 0x002ea80000300800 */
[----:B---3--:R-:W3:Y:S04]  /*20220*/  LDL.LU R22, [R1+0x65d4] ;  /* 0x0065d40001167983 */ /* 0x008ee80000300800 */
[----:B------:R0:W-:Y:S04]  /*20230*/  STS.U16 [R3+0x43200], R24 ;  /* 0x0432001803007388 */ /* 0x0001e80000000400 */
[----:B------:R1:W-:Y:S04]  /*20240*/  STS.U16 [R3+0x45000], R0 ;  /* 0x0450000003007388 */ /* 0x0003e80000000400 */
[----:B------:R5:W-:Y:S04]  /*20250*/  STS.U16 [R3+0x45200], R2 ;  /* 0x0452000203007388 */ /* 0x000be80000000400 */
[----:B0-----:R-:W2:Y:S04]  /*20260*/  LDL.LU R24, [R1+0x65d0] ;  /* 0x0065d00001187983 */ /* 0x001ea80000300800 */
[----:B-1----:R-:W2:Y:S04]  /*20270*/  LDL.LU R0, [R1+0x65cc] ;  /* 0x0065cc0001007983 */ /* 0x002ea80000300800 */
[----:B-----5:R-:W5:Y:S01]  /*20280*/  LDL.LU R2, [R1+0x65c8] ;  /* 0x0065c80001027983 */ /* 0x020f620000300800 */
[----:B------:R-:W-:-:S03]  /*20290*/  LOP3.LUT R5, R5, 0x50, RZ, 0x3c, !PT ;  /* 0x0000005005057812 */ /* 0x000fc600078e3cff */
[----:B-----5:R-:W-:Y:S04]  /*202a0*/  STS.U16 [R3+0x47000], R2 ;  /* 0x0470000203007388 */ /* 0x020fe80000000400 */
[----:B--2---:R0:W-:Y:S04]  /*202b0*/  STS.U16 [R3+0x47200], R0 ;  /* 0x0472000003007388 */ /* 0x0041e80000000400 */
[----:B0-----:R-:W2:Y:S01]  /*202c0*/  LDL R0, [R1+0xe24] ;  /* 0x000e240001007983 */ /* 0x001ea20000100800 */
[----:B------:R-:W-:-:S03]  /*202d0*/  LOP3.LUT R3, R15, 0x60, RZ, 0x3c, !PT ;  /* 0x000000600f037812 */ /* 0x000fc600078e3cff */
[----:B------:R-:W-:Y:S04]  /*202e0*/  STS.U16 [R5+0x41400], R4 ;  /* 0x0414000405007388 */ /* 0x000fe80000000400 */
[----:B------:R-:W-:Y:S04]  /*202f0*/  STS.U16 [R5+0x41600], R6 ;  /* 0x0416000605007388 */ /* 0x000fe80000000400 */
[----:B------:R-:W-:Y:S04]  /*20300*/  STS.U16 [R5+0x43400], R7 ;  /* 0x0434000705007388 */ /* 0x000fe80000000400 */
[----:B------:R-:W-:Y:S04]  /*20310*/  STS.U16 [R5+0x43600], R8 ;  /* 0x0436000805007388 */ /* 0x000fe80000000400 */
[----:B---3--:R-:W-:Y:S04]  /*20320*/  STS.U16 [R5+0x45400], R22 ;  /* 0x0454001605007388 */ /* 0x008fe80000000400 */
[----:B------:R-:W-:Y:S04]  /*20330*/  STS.U16 [R5+0x45600], R9 ;  /* 0x0456000905007388 */ /* 0x000fe80000000400 */
[----:B------:R-:W-:Y:S04]  /*20340*/  STS.U16 [R5+0x47400], R20 ;  /* 0x0474001405007388 */ /* 0x000fe80000000400 */
[----:B----4-:R-:W-:Y:S01]  /*20350*/  STS.U16 [R5+0x47600], R21 ;  /* 0x0476001505007388 */ /* 0x010fe20000000400 */
[----:B------:R-:W-:-:S03]  /*20360*/  LOP3.LUT R2, R15, 0x70, RZ, 0x3c, !PT ;  /* 0x000000700f027812 */ /* 0x000fc600078e3cff */
[----:B------:R-:W-:Y:S04]  /*20370*/  STS.U16 [R3+0x41800], R27 ;  /* 0x0418001b03007388 */ /* 0x000fe80000000400 */
[----:B------:R-:W-:Y:S04]  /*20380*/  STS.U16 [R3+0x41a00], R29 ;  /* 0x041a001d03007388 */ /* 0x000fe80000000400 */
[----:B------:R-:W-:Y:S04]  /*20390*/  STS.U16 [R3+0x43800], R16 ;  /* 0x0438001003007388 */ /* 0x000fe80000000400 */
[----:B------:R0:W-:Y:S04]  /*203a0*/  STS.U16 [R3+0x43a00], R17 ;  /* 0x043a001103007388 */ /* 0x0001e80000000400 */
[----:B------:R-:W-:Y:S04]  /*203b0*/  STS.U16 [R3+0x45800], R25 ;  /* 0x0458001903007388 */ /* 0x000fe80000000400 */
[----:B------:R-:W-:Y:S04]  /*203c0*/  STS.U16 [R3+0x45a00], R26 ;  /* 0x045a001a03007388 */ /* 0x000fe80000000400 */
[----:B------:R-:W-:Y:S04]  /*203d0*/  STS.U16 [R3+0x47800], R28 ;  /* 0x0478001c03007388 */ /* 0x000fe80000000400 */
[----:B------:R-:W-:Y:S04]  /*203e0*/  STS.U16 [R3+0x47a00], R18 ;  /* 0x047a001203007388 */ /* 0x000fe80000000400 */
[----:B------:R1:W-:Y:S04]  /*203f0*/  STS.U16 [R2+0x41c00], R13 ;  /* 0x041c000d02007388 */ /* 0x0003e80000000400 */
[----:B0-----:R-:W0:Y:S04]  /*20400*/  S2R R17, SR_TID.X ;  /* 0x0000000000117919 */ /* 0x001e280000002100 */
[----:B-1----:R-:W1:Y:S04]  /*20410*/  S2R R13, SR_TID.X ;  /* 0x00000000000d7919 */ /* 0x002e680000002100 */
[----:B------:R3:W-:Y:S04]  /*20420*/  STS.U16 [R2+0x41e00], R19 ;  /* 0x041e001302007388 */ /* 0x0007e80000000400 */
[----:B------:R-:W-:Y:S04]  /*20430*/  STS.U16 [R2+0x43c00], R24 ;  /* 0x043c001802007388 */ /* 0x000fe80000000400 */
[----:B------:R-:W-:Y:S04]  /*20440*/  STS.U16 [R2+0x43e00], R23 ;  /* 0x043e001702007388 */ /* 0x000fe80000000400 */
[----:B------:R-:W-:Y:S04]  /*20450*/  STS.U16 [R2+0x45c00], R10 ;  /* 0x045c000a02007388 */ /* 0x000fe80000000400 */
[----:B------:R-:W-:Y:S04]  /*20460*/  STS.U16 [R2+0x45e00], R11 ;  /* 0x045e000b02007388 */ /* 0x000fe80000000400 */
[----:B------:R-:W-:Y:S04]  /*20470*/  STS.U16 [R2+0x47c00], R14 ;  /* 0x047c000e02007388 */ /* 0x000fe80000000400 */
[----:B------:R-:W-:Y:S04]  /*20480*/  STS.U16 [R2+0x47e00], R12 ;  /* 0x047e000c02007388 */ /* 0x000fe80000000400 */
[----:B------:R-:W-:Y:S01]  /*20490*/  BAR.SYNC.DEFER_BLOCKING 0x0 ;  /* 0x0000000000007b1d */ /* 0x000fe20000010000 */
[----:B-1----:R-:W-:Y:S01]  /*204a0*/  LOP3.LUT R21, R13, 0x7, RZ, 0xc0, !PT ;  /* 0x000000070d157812 */ /* 0x002fe200078ec0ff */
[----:B0-----:R-:W-:Y:S01]  /*204b0*/  IMAD.SHL.U32 R20, R17, 0x2, RZ ;  /* 0x0000000211147824 */ /* 0x001fe200078e00ff */
[----:B---3--:R-:W-:-:S03]  /*204c0*/  LOP3.LUT R19, R13, 0x10, RZ, 0xc0, !PT ;  /* 0x000000100d137812 */ /* 0x008fc600078ec0ff */
[----:B------:R-:W-:Y:S01]  /*204d0*/  IMAD R16, R21, 0x210, RZ ;  /* 0x0000021015107824 */ /* 0x000fe200078e02ff */
[----:B------:R-:W-:-:S04]  /*204e0*/  SHF.L.U32 R22, R19, 0x8, RZ ;  /* 0x0000000813167819 */ /* 0x000fc800000006ff */
[----:B------:R-:W-:-:S04]  /*204f0*/  LOP3.LUT R16, R16, 0x10, R20, 0x78, !PT ;  /* 0x0000001010107812 */ /* 0x000fc800078e7814 */
[----:B------:R-:W-:-:S05]  /*20500*/  LOP3.LUT R16, R16, R22, RZ, 0xfc, !PT ;  /* 0x0000001610107212 */ /* 0x000fca00078efcff */
[----:B------:R-:W0:Y:S04]  /*20510*/  LDSM.16.MT88.4 R4, [R16] ;  /* 0x000000001004783b */ /* 0x000e280000004200 */
[----:B------:R-:W-:Y:S04]  /*20520*/  LDSM.16.MT88.4 R12, [R16+0x80] ;  /* 0x00008000100c783b */ /* 0x000fe80000004200 */
[----:B0-----:R-:W-:Y:S04]  /*20530*/  STL.64 [R1+0x65b0], R6 ;  /* 0x0065b00601007387 */ /* 0x001fe80000100a00 */
[----:B------:R-:W-:Y:S04]  /*20540*/  STL.64 [R1+0x65a8], R4 ;  /* 0x0065a80401007387 */ /* 0x000fe80000100a00 */
[----:B------:R-:W0:Y:S02]  /*20550*/  LDSM.16.MT88.4 R4, [R16+0x2000] ;  /* 0x002000001004783b */ /* 0x000e240000004200 */
[----:B0-----:R-:W-:Y:S01]  /*20560*/  MOV R19, R6 ;  /* 0x0000000600137202 */ /* 0x001fe20000000f00 */
[----:B------:R-:W-:Y:S01]  /*20570*/  IMAD.MOV.U32 R18, RZ, RZ, R7 ;  /* 0x000000ffff127224 */ /* 0x000fe200078e0007 */
[----:B--2---:R-:W0:Y:S04]  /*20580*/  LDSM.16.M88.4 R8, [R0+0x40000] ;  /* 0x040000000008783b */ /* 0x004e280000000200 */
[----:B0-----:R-:W-:Y:S04]  /*20590*/  STL.64 [R1+0x65c0], R10 ;  /* 0x0065c00a01007387 */ /* 0x001fe80000100a00 */
[----:B------:R-:W-:Y:S04]  /*205a0*/  STL.64 [R1+0x65b8], R8 ;  /* 0x0065b80801007387 */ /* 0x000fe80000100a00 */
[----:B------:R-:W-:Y:S04]  /*205b0*/  STL.64 [R1+0x65a0], R14 ;  /* 0x0065a00e01007387 */ /* 0x000fe80000100a00 */
[----:B------:R-:W-:Y:S04]  /*205c0*/  STL.64 [R1+0x6598], R12 ;  /* 0x0065980c01007387 */ /* 0x000fe80000100a00 */
[----:B------:R-:W-:Y:S04]  /*205d0*/  STL.64 [R1+0xa0], R4 ;  /* 0x0000a00401007387 */ /* 0x000fe80000100a00 */
[----:B------:R-:W0:Y:S04]  /*205e0*/  LDSM.16.MT88.4 R4, [R16+0x2080] ;  /* 0x002080001004783b */ /* 0x000e280000004200 */
[----:B------:R-:W1:Y:S01]  /*205f0*/  LDSM.16.MT88.4 R8, [R16+0x180] ;  /* 0x000180001008783b */ /* 0x000e620000004200 */
[----:B0-----:R-:W-:Y:S01]  /*20600*/  MOV R3, R5 ;  /* 0x0000000500037202 */ /* 0x001fe20000000f00 */
[----:B------:R-:W-:-:S02]  /*20610*/  IMAD.MOV.U32 R2, RZ, RZ, R6 ;  /* 0x000000ffff027224 */ /* 0x000fc400078e0006 */
[----:B------:R-:W-:Y:S01]  /*20620*/  STL [R1+0x90], R4 ;  /* 0x0000900401007387 */ /* 0x000fe20000100800 */
[----:B------:R-:W-:-:S03]  /*20630*/  MOV R0, R7 ;  /* 0x0000000700007202 */ /* 0x000fc60000000f00 */
[----:B------:R-:W0:Y:S01]  /*20640*/  LDSM.16.MT88.4 R4, [R16+0x100] ;  /* 0x000100001004783b */ /* 0x000e220000004200 */
[----:B-1----:R-:W-:Y:S01]  /*20650*/  MOV R23, R8 ;  /* 0x0000000800177202 */ /* 0x002fe20000000f00 */
[----:B------:R-:W-:Y:S02]  /*20660*/  IMAD.MOV.U32 R20, RZ, RZ, R11 ;  /* 0x000000ffff147224 */ /* 0x000fe400078e000b */
[----:B0-----:R-:W-:Y:S01]  /*20670*/  IMAD.MOV.U32 R27, RZ, RZ, R4 ;  /* 0x000000ffff1b7224 */ /* 0x001fe200078e0004 */
[----:B------:R-:W-:Y:S01]  /*20680*/  MOV R26, R5 ;  /* 0x00000005001a7202 */ /* 0x000fe20000000f00 */
[----:B------:R-:W-:Y:S02]  /*20690*/  IMAD.SHL.U32 R5, R17, 0x2, RZ ;  /* 0x0000000211057824 */ /* 0x000fe400078e00ff */
[----:B------:R-:W-:-:S05]  /*206a0*/  IMAD R4, R21, 0x210, RZ ;  /* 0x0000021015047824 */ /* 0x000fca00078e02ff */
[----:B------:R-:W-:-:S04]  /*206b0*/  LOP3.LUT R4, R4, 0x10, R5, 0x78, !PT ;  /* 0x0000001004047812 */ /* 0x000fc800078e7805 */
[----:B------:R-:W-:-:S04]  /*206c0*/  LOP3.LUT R4, R4, R22, RZ, 0xfc, !PT ;  /* 0x0000001604047212 */ /* 0x000fc800078efcff */
[----:B------:R-:W-:Y:S01]  /*206d0*/  LOP3.LUT R4, R4, 0x20, RZ, 0x3c, !PT ;  /* 0x0000002004047812 */ /* 0x000fe200078e3cff */
[----:B------:R-:W-:Y:S01]  /*206e0*/  IMAD.MOV.U32 R22, RZ, RZ, R9 ;  /* 0x000000ffff167224 */ /* 0x000fe200078e0009 */
[----:B------:R-:W-:-:S03]  /*206f0*/  MOV R21, R10 ;  /* 0x0000000a00157202 */ /* 0x000fc60000000f00 */
[----:B------:R-:W0:Y:S04]  /*20700*/  LDSM.16.MT88.4 R8, [R4] ;  /* 0x000000000408783b */ /* 0x000e280000004200 */
[----:B0-----:R-:W-:Y:S04]  /*20710*/  STL.64 [R1+0x60], R8 ;  /* 0x0000600801007387 */ /* 0x001fe80000100a00 */
[----:B------:R-:W-:Y:S04]  /*20720*/  STL.64 [R1+0x68], R10 ;  /* 0x0000680a01007387 */ /* 0x000fe80000100a00 */
[----:B------:R-:W0:Y:S04]  /*20730*/  LDSM.16.MT88.4 R8, [R4+0x80] ;  /* 0x000080000408783b */ /* 0x000e280000004200 */
[----:B------:R-:W1:Y:S01]  /*20740*/  S2R R29, SR_TID.X ;  /* 0x00000000001d7919 */ /* 0x000e620000002100 */
[----:B------:R-:W-:Y:S01]  /*20750*/  IMAD.MOV.U32 R25, RZ, RZ, R6 ;  /* 0x000000ffff197224 */ /* 0x000fe200078e0006 */
[----:B------:R-:W-:-:S02]  /*20760*/  MOV R24, R7 ;  /* 0x0000000700187202 */ /* 0x000fc40000000f00 */
[----:B------:R-:W-:Y:S01]  /*20770*/  LOP3.LUT R17, R17, 0x10, RZ, 0xc0, !PT ;  /* 0x0000001011117812 */ /* 0x000fe200078ec0ff */
[----:B0-----:R-:W-:Y:S04]  /*20780*/  STL.64 [R1+0x50], R8 ;  /* 0x0000500801007387 */ /* 0x001fe80000100a00 */
[----:B------:R-:W-:Y:S04]  /*20790*/  STL.64 [R1+0x58], R10 ;  /* 0x0000580a01007387 */ /* 0x000fe80000100a00 */
[----:B------:R-:W0:Y:S04]  /*207a0*/  LDSM.16.MT88.4 R8, [R4+0x100] ;  /* 0x000100000408783b */ /* 0x000e280000004200 */
[----:B------:R-:W2:Y:S01]  /*207b0*/  LDSM.16.MT88.4 R4, [R4+0x180] ;  /* 0x000180000404783b */ /* 0x000ea20000004200 */
[----:B-1----:R-:W-:-:S02]  /*207c0*/  LOP3.LUT R28, R29, 0x7, RZ, 0xc0, !PT ;  /* 0x000000071d1c7812 */ /* 0x002fc400078ec0ff */
[----:B------:R-:W-:Y:S01]  /*207d0*/  SHF.L.U32 R15, R17, 0x8, RZ ;  /* 0x00000008110f7819 */ /* 0x000fe200000006ff */
[----:B------:R-:W-:Y:S02]  /*207e0*/  IMAD.SHL.U32 R17, R29, 0x2, RZ ;  /* 0x000000021d117824 */ /* 0x000fe400078e00ff */
[----:B------:R-:W-:-:S05]  /*207f0*/  IMAD R16, R28, 0x210, RZ ;  /* 0x000002101c107824 */ /* 0x000fca00078e02ff */
[----:B------:R-:W-:-:S04]  /*20800*/  LOP3.LUT R16, R16, 0x10, R17, 0x78, !PT ;  /* 0x0000001010107812 */ /* 0x000fc800078e7811 */
[----:B------:R-:W-:-:S04]  /*20810*/  LOP3.LUT R16, R16, R15, RZ, 0xfc, !PT ;  /* 0x0000000f10107212 */ /* 0x000fc800078efcff */
[----:B------:R-:W-:Y:S01]  /*20820*/  LOP3.LUT R16, R16, 0x40, RZ, 0x3c, !PT ;  /* 0x0000004010107812 */ /* 0x000fe200078e3cff */
[----:B0-----:R-:W-:Y:S04]  /*20830*/  STL.64 [R1+0x40], R8 ;  /* 0x0000400801007387 */ /* 0x001fe80000100a00 */
[----:B------:R0:W-:Y:S04]  /*20840*/  STL.64 [R1+0x48], R10 ;  /* 0x0000480a01007387 */ /* 0x0001e80000100a00 */
[----:B0-----:R-:W3:Y:S04]  /*20850*/  LDL.LU.64 R10, [R1+0x65c0] ;  /* 0x0065c000010a7983 */ /* 0x001ee80000300a00 */
[----:B------:R-:W4:Y:S04]  /*20860*/  LDL.LU.64 R8, [R1+0x65b8] ;  /* 0x0065b80001087983 */ /* 0x000f280000300a00 */
[----:B--2---:R-:W-:Y:S04]  /*20870*/  STL.64 [R1+0x30], R4 ;  /* 0x0000300401007387 */ /* 0x004fe80000100a00 */
[----:B------:R-:W-:Y:S04]  /*20880*/  STL.64 [R1+0x38], R6 ;  /* 0x0000380601007387 */ /* 0x000fe80000100a00 */
[----:B------:R-:W0:Y:S01]  /*20890*/  LDSM.16.MT88.4 R4, [R16] ;  /* 0x000000001004783b */ /* 0x000e220000004200 */
[----:B------:R-:W-:Y:S01]  /*208a0*/  IMAD R28, R28, 0x210, RZ ;  /* 0x000002101c1c7824 */ /* 0x000fe200078e02ff */
[----:B------:R-:W-:-:S04]  /*208b0*/  SHF.L.U32 R29, R29, 0x1, RZ ;  /* 0x000000011d1d7819 */ /* 0x000fc800000006ff */
[----:B------:R-:W-:-:S04]  /*208c0*/  LOP3.LUT R28, R28, 0x10, R29, 0x78, !PT ;  /* 0x000000101c1c7812 */ /* 0x000fc800078e781d */
[----:B------:R-:W-:Y:S02]  /*208d0*/  LOP3.LUT R28, R28, R15, RZ, 0xfc, !PT ;  /* 0x0000000f1c1c7212 */ /* 0x000fe400078efcff */
[----:B------:R-:W-:Y:S04]  /*208e0*/  LDSM.16.MT88.4 R12, [R16+0x100] ;  /* 0x00010000100c783b */ /* 0x000fe80000004200 */
[----:B0-----:R-:W-:Y:S04]  /*208f0*/  STL.64 [R1+0x20], R4 ;  /* 0x0000200401007387 */ /* 0x001fe80000100a00 */
[----:B------:R-:W-:Y:S04]  /*20900*/  STL.64 [R1+0x28], R6 ;  /* 0x0000280601007387 */ /* 0x000fe80000100a00 */
[----:B------:R-:W0:Y:S04]  /*20910*/  LDSM.16.MT88.4 R4, [R16+0x80] ;  /* 0x000080001004783b */ /* 0x000e280000004200 */
[----:B0-----:R-:W-:Y:S04]  /*20920*/  STL.64 [R1+0x10], R4 ;  /* 0x0000100401007387 */ /* 0x001fe80000100a00 */
[----:B------:R0:W-:Y:S04]  /*20930*/  STL.64 [R1+0x18], R6 ;  /* 0x0000180601007387 */ /* 0x0001e80000100a00 */
[----:B0-----:R-:W2:Y:S04]  /*20940*/  LDL.LU.64 R6, [R1+0x65b0] ;  /* 0x0065b00001067983 */ /* 0x001ea80000300a00 */
[----:B------:R-:W2:Y:S04]  /*20950*/  LDL.LU.64 R4, [R1+0x65a8] ;  /* 0x0065a80001047983 */ /* 0x000ea80000300a00 */
[----:B------:R-:W-:Y:S04]  /*20960*/  STL.64 [R1], R12 ;  /* 0x0000000c01007387 */ /* 0x000fe80000100a00 */
[----:B------:R0:W-:Y:S04]  /*20970*/  STL.64 [R1+0x8], R14 ;  /* 0x0000080e01007387 */ /* 0x0001e80000100a00 */
[----:B0-----:R-:W4:Y:S04]  /*20980*/  LDL.LU.64 R14, [R1+0x65a0] ;  /* 0x0065a000010e7983 */ /* 0x001f280000300a00 */
[----:B------:R-:W4:Y:S01]  /*20990*/  LDL.LU.64 R12, [R1+0x6598] ;  /* 0x00659800010c7983 */ /* 0x000f220000300a00 */
[----:B------:R-:W-:Y:S01]  /*209a0*/  LOP3.LUT R28, R28, 0x60, RZ, 0x3c, !PT ;  /* 0x000000601c1c7812 */ /* 0x000fe200078e3cff */
[----:B----4-:R-:W-:Y:S11]  /*209b0*/  HMMA.16816.F32.BF16 R12, R12, R8, RZ ;  /* 0x000000080c0c723c */ /* 0x010ff600000418ff */
[----:B------:R-:W-:Y:S11]  /*209c0*/  @!UPT UIADD3 URZ, URZ, URZ, URZ ;  /* 0x0000003f3f3ff290 */ /* 0x000ff6000fffe03f */
[----:B------:R-:W-:Y:S01]  /*209d0*/  @!UPT UIADD3 URZ, URZ, URZ, URZ ;  /* 0x0000003f3f3ff290 */ /* 0x000fe2000fffe03f */
[----:B------:R-:W-:Y:S04]  /*209e0*/  STL.64 [R1+0x6590], R14 ;  /* 0x0065900e01007387 */ /* 0x000fe80000100a00 */
[----:B------:R0:W-:Y:S04]  /*209f0*/  STL.64 [R1+0x6588], R12 ;  /* 0x0065880c01007387 */ /* 0x0001e80000100a00 */
[----:B0-----:R-:W3:Y:S04]  /*20a00*/  LDL.LU R12, [R1+0xa0] ;  /* 0x0000a000010c7983 */ /* 0x001ee80000300800 */
[----:B------:R-:W3:Y:S01]  /*20a10*/  LDL.LU R13, [R1+0xa4] ;  /* 0x0000a400010d7983 */ /* 0x000ee20000300800 */
[----:B------:R-:W-:Y:S01]  /*20a20*/  IMAD.MOV.U32 R14, RZ, RZ, R19 ;  /* 0x000000ffff0e7224 */ /* 0x000fe200078e0013 */
[----:B------:R-:W-:-:S02]  /*20a30*/  MOV R15, R18 ;  /* 0x00000012000f7202 */ /* 0x000fc40000000f00 */
[----:B------:R-:W0:Y:S04]  /*20a40*/  LDSM.16.MT88.4 R16, [R16+0x180] ;  /* 0x000180001010783b */ /* 0x000e280000004200 */
[----:B0-----:R0:W-:Y:S04]  /*20a50*/  STL.64 [R1+0x6550], R18 ;  /* 0x0065501201007387 */ /* 0x0011e80000100a00 */
[----:B------:R1:W-:Y:S01]  /*20a60*/  STL.64 [R1+0x6548], R16 ;  /* 0x0065481001007387 */ /* 0x0003e20000100a00 */
[----:B0-----:R-:W-:Y:S01]  /*20a70*/  IMAD.MOV.U32 R18, RZ, RZ, R21 ;  /* 0x000000ffff127224 */ /* 0x001fe200078e0015 */
[----:B------:R-:W-:Y:S01]  /*20a80*/  MOV R19, R20 ;  /* 0x0000001400137202 */ /* 0x000fe20000000f00 */
[----:B-1----:R-:W-:Y:S01]  /*20a90*/  IMAD.MOV.U32 R16, RZ, RZ, R23 ;  /* 0x000000ffff107224 */ /* 0x002fe200078e0017 */
[----:B------:R-:W-:-:S02]  /*20aa0*/  MOV R17, R22 ;  /* 0x0000001600117202 */ /* 0x000fc40000000f00 */
[----:B------:R-:W0:Y:S01]  /*20ab0*/  LDSM.16.MT88.4 R20, [R28] ;  /* 0x000000001c14783b */ /* 0x000e220000004200 */
[----:B--2---:R-:W-:Y:S03]  /*20ac0*/  HMMA.16816.F32.BF16 R4, R4, R8, RZ ;  /* 0x000000080404723c */ /* 0x004fe600000418ff */
[----:B0-----:R0:W-:Y:S04]  /*20ad0*/  STL.64 [R1+0x6560], R22 ;  /* 0x0065601601007387 */ /* 0x0011e80000100a00 */
[----:B------:R1:W-:Y:S01]  /*20ae0*/  STL.64 [R1+0x6558], R20 ;  /* 0x0065581401007387 */ /* 0x0003e20000100a00 */
[----:B0-----:R-:W-:Y:S01]  /*20af0*/  IMAD.MOV.U32 R22, RZ, RZ, R25 ;  /* 0x000000ffff167224 */ /* 0x001fe200078e0019 */
[----:B------:R-:W-:Y:S01]  /*20b00*/  MOV R23, R24 ;  /* 0x0000001800177202 */ /* 0x000fe20000000f00 */
[----:B-1----:R-:W-:Y:S01]  /*20b10*/  IMAD.MOV.U32 R20, RZ, RZ, R27 ;  /* 0x000000ffff147224 */ /* 0x002fe200078e001b */
[----:B------:R-:W-:-:S02]  /*20b20*/  MOV R21, R26 ;  /* 0x0000001a00157202 */ /* 0x000fc40000000f00 */
[----:B------:R-:W0:Y:S04]  /*20b30*/  LDSM.16.MT88.4 R24, [R28+0x80] ;  /* 0x000080001c18783b */ /* 0x000e280000004200 */
[----:B0-----:R-:W-:Y:S04]  /*20b40*/  STL.64 [R1+0x6570], R26 ;  /* 0x0065701a01007387 */ /* 0x001fe80000100a00 */
[----:B------:R0:W-:Y:S04]  /*20b50*/  STL.64 [R1+0x6568], R24 ;  /* 0x0065681801007387 */ /* 0x0001e80000100a00 */
[----:B0-----:R-:W2:Y:S01]  /*20b60*/  LDL.LU R24, [R1+0x90] ;  /* 0x0000900001187983 */ /* 0x001ea20000300800 */
[-C--:B---3--:R-:W-:Y:S03]  /*20b70*/  HMMA.16816.F32.BF16 R4, R12, R10.reuse, R4 ;  /* 0x0000000a0c04723c */ /* 0x088fe60000041804 */
[----:B------:R-:W2:Y:S04]  /*20b80*/  LDL.LU.64 R14, [R1+0x6590] ;  /* 0x00659000010e7983 */ /* 0x000ea80000300a00 */
[----:B------:R-:W2:Y:S01]  /*20b90*/  LDL.LU.64 R12, [R1+0x6588] ;  /* 0x00658800010c7983 */ /* 0x000ea20000300a00 */
[----:B------:R-:W-:Y:S01]  /*20ba0*/  IMAD.MOV.U32 R25, RZ, RZ, R3 ;  /* 0x000000ffff197224 */ /* 0x000fe200078e0003 */
[----:B------:R-:W-:Y:S01]  /*20bb0*/  MOV R26, R2 ;  /* 0x00000002001a7202 */ /* 0x000fe20000000f00 */
[----:B------:R-:W-:Y:S11]  /*20bc0*/  IMAD.MOV.U32 R27, RZ, RZ, R0 ;  /* 0x000000ffff1b7224 */ /* 0x000ff600078e0000 */
[----:B------:R-:W-:Y:S02]  /*20bd0*/  @!UPT UIADD3 URZ, URZ, URZ, URZ ;  /* 0x0000003f3f3ff290 */ /* 0x000fe4000fffe03f */
[----:B------:R-:W-:Y:S04]  /*20be0*/  STL.64 [R1+0x1a0], R4 ;  /* 0x0001a00401007387 */ /* 0x000fe80000100a00 */
[----:B------:R2:W-:Y:S04]  /*20bf0*/  STL.64 [R1+0x1a8], R6 ;  /* 0x0001a80601007387 */ /* 0x0005e80000100a00 */
[----:B------:R-:W-:Y:S04]  /*20c00*/  STL [R1+0x6494], R10 ;  /* 0x0064940a01007387 */ /* 0x000fe80000100800 */
[----:B------:R-:W-:Y:S01]  /*20c10*/  STL [R1+0x6490], R11 ;  /* 0x0064900b01007387 */ /* 0x000fe20000100800 */
[----:B--2---:R-:W-:Y:S08]  /*20c20*/  HMMA.16816.F32.BF16 R4, R24, R10, R12 ;  /* 0x0000000a1804723c */ /* 0x004ff0000004180c */
[-C--:B------:R-:W-:Y:S11]  /*20c30*/  HMMA.16816.F32.BF16 R12, R16, R8.reuse, RZ ;  /* 0x00000008100c723c */ /* 0x080ff600000418ff */
[----:B------:R-:W-:Y:S04]  /*20c40*/  @!UPT UIADD3 URZ, URZ, URZ, URZ ;  /* 0x0000003f3f3ff290 */ /* 0x000fe8000fffe03f */
[----:B------:R-:W-:Y:S04]  /*20c50*/  STL.64 [R1+0x190], R4 ;  /* 0x0001900401007387 */ /* 0x000fe80000100a00 */
[----:B------:R0:W-:Y:S02]  /*20c60*/  STL.64 [R1+0x198], R6 ;  /* 0x0001980601007387 */ /* 0x0001e40000100a00 */
[-C--:B0-----:R-:W-:Y:S03]  /*20c70*/  HMMA.16816.F32.BF16 R4, R20, R8.reuse, RZ ;  /* 0x000000081404723c */ /* 0x081fe600000418ff */
[----:B------:R-:W-:Y:S01]  /*20c80*/  MOV R10, R14 ;  /* 0x0000000e000a7202 */ /* 0x000fe20000000f00 */
[----:B------:R-:W-:Y:S11]  /*20c90*/  IMAD.MOV.U32 R11, RZ, RZ, R15 ;  /* 0x000000ffff0b7224 */ /* 0x000ff600078e000f */
[----:B------:R-:W-:Y:S09]  /*20ca0*/  @!UPT UIADD3 URZ, URZ, URZ, URZ ;  /* 0x0000003f3f3ff290 */ /* 0x000ff2000fffe03f */
[----:B------:R-:W-:Y:S01]  /*20cb0*/  MOV R29, R4 ;  /* 0x00000004001d7202 */ /* 0x000fe20000000f00 */
[----:B------:R-:W-:Y:S01]  /*20cc0*/  IMAD.MOV.U32 R0, RZ, RZ, R7 ;  /* 0x000000ffff007224 */ /* 0x000fe200078e0007 */
[----:B------:R-:W-:Y:S01]  /*20cd0*/  MOV R2, R6 ;  /* 0x0000000600027202 */ /* 0x000fe20000000f00 */
[----:B------:R-:W-:Y:S01]  /*20ce0*/  IMAD.MOV.U32 R3, RZ, RZ, R5 ;  /* 0x000000ffff037224 */ /* 0x000fe200078e0005 */
[----:B------:R-:W2:Y:S04]  /*20cf0*/  LDL.LU R4, [R1+0x60] ;  /* 0x0000600001047983 */ /* 0x000ea80000300800 */
[----:B------:R-:W2:Y:S04]  /*20d00*/  LDL.LU R5, [R1+0x64] ;  /* 0x0000640001057983 */ /* 0x000ea80000300800 */
[----:B------:R-:W2:Y:S04]  /*20d10*/  LDL.LU R6, [R1+0x68] ;  /* 0x0000680001067983 */ /* 0x000ea80000300800 */
[----:B------:R-:W2:Y:S04]  /*20d20*/  LDL.LU R7, [R1+0x6c] ;  /* 0x00006c0001077983 */ /* 0x000ea80000300800 */
[----:B------:R-:W-:Y:S04]  /*20d30*/  STL [R1+0x64a4], R0 ;  /* 0x0064a40001007387 */ /* 0x000fe80000100800 */
[----:B------:R-:W-:Y:S04]  /*20d40*/  STL [R1+0x64a0], R2 ;  /* 0x0064a00201007387 */ /* 0x000fe80000100800 */
[----:B------:R-:W-:Y:S04]  /*20d50*/  STL [R1+0x649c], R3 ;  /* 0x00649c0301007387 */ /* 0x000fe80000100800 */
[----:B------:R-:W-:Y:S04]  /*20d60*/  STL [R1+0x6498], R29 ;  /* 0x0064981d01007387 */ /* 0x000fe80000100800 */
[----:B------:R0:W-:Y:S04]  /*20d70*/  STL.64 [R1+0x170], R12 ;  /* 0x0001700c01007387 */ /* 0x0001e80000100a00 */
[----:B0-----:R-:W3:Y:S04]  /*20d80*/  LDL.LU R12, [R1+0x40] ;  /* 0x00004000010c7983 */ /* 0x001ee80000300800 */
[----:B------:R-:W3:Y:S04]  /*20d90*/  LDL.LU R13, [R1+0x44] ;  /* 0x00004400010d7983 */ /* 0x000ee80000300800 */
[----:B------:R-:W4:Y:S04]  /*20da0*/  LDL.LU R14, [R1+0x48] ;  /* 0x00004800010e7983 */ /* 0x000f280000300800 */
[----:B------:R-:W4:Y:S04]  /*20db0*/  LDL.LU R15, [R1+0x4c] ;  /* 0x00004c00010f7983 */ /* 0x000f280000300800 */
[----:B----4-:R-:W-:Y:S04]  /*20dc0*/  STL.64 [R1+0x6580], R14 ;  /* 0x0065800e01007387 */ /* 0x010fe80000100a00 */
[----:B---3--:R0:W-:Y:S04]  /*20dd0*/  STL.64 [R1+0x6578], R12 ;  /* 0x0065780c01007387 */ /* 0x0081e80000100a00 */
[----:B0-----:R-:W3:Y:S04]  /*20de0*/  LDL.LU R12, [R1+0x50] ;  /* 0x00005000010c7983 */ /* 0x001ee80000300800 */
[----:B------:R-:W3:Y:S04]  /*20df0*/  LDL.LU R13, [R1+0x54] ;  /* 0x00005400010d7983 */ /* 0x000ee80000300800 */
[----:B------:R-:W3:Y:S04]  /*20e00*/  LDL.LU R14, [R1+0x58] ;  /* 0x00005800010e7983 */ /* 0x000ee80000300800 */
[----:B------:R-:W3:Y:S01]  /*20e10*/  LDL.LU R15, [R1+0x5c] ;  /* 0x00005c00010f7983 */ /* 0x000ee20000300800 */
[----:B--2---:R-:W-:Y:S03]  /*20e20*/  HMMA.16816.F32.BF16 R4, R4, R8, RZ ;  /* 0x000000080404723c */ /* 0x004fe600000418ff */
[----:B------:R-:W5:Y:S04]  /*20e30*/  LDL.LU R16, [R1+0x10] ;  /* 0x0000100001107983 */ /* 0x000f680000300800 */
[----:B------:R-:W5:Y:S04]  /*20e40*/  LDL.LU R17, [R1+0x14] ;  /* 0x0000140001117983 */ /* 0x000f680000300800 */
[----:B------:R-:W5:Y:S04]  /*20e50*/  LDL.LU R18, [R1+0x18] ;  /* 0x0000180001127983 */ /* 0x000f680000300800 */
[----:B------:R-:W5:Y:S04]  /*20e60*/  LDL.LU R19, [R1+0x1c] ;  /* 0x00001c0001137983 */ /* 0x000f680000300800 */
[----:B------:R-:W4:Y:S04]  /*20e70*/  LDL.LU R20, [R1+0x20] ;  /* 0x0000200001147983 */ /* 0x000f280000300800 */
[----:B------:R-:W4:Y:S04]  /*20e80*/  LDL.LU R21, [R1+0x24] ;  /* 0x0000240001157983 */ /* 0x000f280000300800 */
[----:B------:R-:W4:Y:S04]  /*20e90*/  LDL.LU R22, [R1+0x28] ;  /* 0x0000280001167983 */ /* 0x000f280000300800 */
[----:B------:R-:W4:Y:S04]  /*20ea0*/  LDL.LU R23, [R1+0x2c] ;  /* 0x00002c0001177983 */ /* 0x000f280000300800 */
[----:B------:R-:W5:Y:S04]  /*20eb0*/  LDL.LU R24, [R1+0x30] ;  /* 0x0000300001187983 */ /* 0x000f680000300800 */
[----:B------:R-:W5:Y:S01]  /*20ec0*/  LDL.LU R25, [R1+0x34] ;  /* 0x0000340001197983 */ /* 0x000f620000300800 */
[----:B------:R-:W-:-:S03]  /*20ed0*/  MOV R0, R4 ;  /* 0x0000000400007202 */ /* 0x000fc60000000f00 */
[----:B------:R-:W5:Y:S01]  /*20ee0*/  LDL.LU R26, [R1+0x38] ;  /* 0x00003800011a7983 */ /* 0x000f620000300800 */
[----:B------:R-:W-:-:S03]  /*20ef0*/  IMAD.MOV.U32 R29, RZ, RZ, R7 ;  /* 0x000000ffff1d7224 */ /* 0x000fc600078e0007 */
[----:B------:R-:W5:Y:S01]  /*20f00*/  LDL.LU R27, [R1+0x3c] ;  /* 0x00003c00011b7983 */ /* 0x000f620000300800 */
[----:B------:R-:W-:Y:S01]  /*20f10*/  IMAD.MOV.U32 R2, RZ, RZ, R5 ;  /* 0x000000ffff027224 */ /* 0x000fe200078e0005 */
[----:B------:R-:W-:Y:S02]  /*20f20*/  MOV R3, R6 ;  /* 0x0000000600037202 */ /* 0x000fe40000000f00 */
[----:B------:R0:W-:Y:S04]  /*20f30*/  STL [R1+0x64ac], R11 ;  /* 0x0064ac0b01007387 */ /* 0x0001e80000100800 */
[----:B------:R1:W-:Y:S04]  /*20f40*/  STL [R1+0x64a8], R10 ;  /* 0x0064a80a01007387 */ /* 0x0003e80000100800 */
[----:B------:R-:W5:Y:S04]  /*20f50*/  LDL.LU R4, [R1] ;  /* 0x0000000001047983 */ /* 0x000f680000300800 */
[----:B------:R-:W5:Y:S04]  /*20f60*/  LDL.LU R5, [R1+0x4] ;  /* 0x0000040001057983 */ /* 0x000f680000300800 */
[----:B------:R-:W5:Y:S04]  /*20f70*/  LDL.LU R6, [R1+0x8] ;  /* 0x0000080001067983 */ /* 0x000f680000300800 */
[----:B------:R-:W5:Y:S04]  /*20f80*/  LDL.LU R7, [R1+0xc] ;  /* 0x00000c0001077983 */ /* 0x000f680000300800 */
[----:B------:R-:W-:Y:S04]  /*20f90*/  STL [R1+0x64bc], R29 ;  /* 0x0064bc1d01007387 */ /* 0x000fe80000100800 */
[----:B------:R-:W-:Y:S04]  /*20fa0*/  STL [R1+0x64b8], R3 ;  /* 0x0064b80301007387 */ /* 0x000fe80000100800 */
[----:B------:R-:W-:Y:S04]  /*20fb0*/  STL [R1+0x64b4], R2 ;  /* 0x0064b40201007387 */ /* 0x000fe80000100800 */
[----:B------:R-:W-:Y:S01]  /*20fc0*/  STL [R1+0x64b0], R0 ;  /* 0x0064b00001007387 */ /* 0x000fe20000100800 */
[-C--:B---3--:R-:W-:Y:S11]  /*20fd0*/  HMMA.16816.F32.BF16 R12, R12, R8.reuse, RZ ;  /* 0x000000080c0c723c */ /* 0x088ff600000418ff */
[----:B------:R-:W-:Y:S11]  /*20fe0*/  @!UPT UIADD3 URZ, URZ, URZ, URZ ;  /* 0x0000003f3f3ff290 */ /* 0x000ff6000fffe03f */
[----:B------:R-:W-:Y:S01]  /*20ff0*/  @!UPT UIADD3 URZ, URZ, URZ, URZ ;  /* 0x0000003f3f3ff290 */ /* 0x000fe2000fffe03f */
[----:B------:R3:W-:Y:S01]  /*21000*/  STL.64 [R1+0x150], R12 ;  /* 0x0001500c01007387 */ /* 0x0007e20000100a00 */
[----:B0-----:R-:W-:Y:S01]  /*21010*/  MOV R11, R14 ;  /* 0x0000000e000b7202 */ /* 0x001fe20000000f00 */
[----:B-1----:R-:W-:Y:S02]  /*21020*/  IMAD.MOV.U32 R10, RZ, RZ, R15 ;  /* 0x000000ffff0a7224 */ /* 0x002fe400078e000f */
[----:B------:R-:W2:Y:S04]  /*21030*/  LDL.LU.64 R14, [R1+0x6580] ;  /* 0x00658000010e7983 */ /* 0x000ea80000300a00 */
[----:B---3--:R-:W2:Y:S01]  /*21040*/  LDL.LU.64 R12, [R1+0x6578] ;  /* 0x00657800010c7983 */ /* 0x008ea20000300a00 */
[-C--:B----4-:R-:W-:Y:S08]  /*21050*/  HMMA.16816.F32.BF16 R20, R20, R8.reuse, RZ ;  /* 0x000000081414723c */ /* 0x090ff000000418ff */
[-C--:B-----5:R-:W-:Y:S08]  /*21060*/  HMMA.16816.F32.BF16 R24, R24, R8.reuse, RZ ;  /* 0x000000081818723c */ /* 0x0a0ff000000418ff */
[-C--:B------:R-:W-:Y:S01]  /*21070*/  HMMA.16816.F32.BF16 R16, R16, R8.reuse, RZ ;  /* 0x000000081010723c */ /* 0x080fe200000418ff */
[----:B------:R-:W-:Y:S04]  /*21080*/  STL [R1+0x64c4], R10 ;  /* 0x0064c40a01007387 */ /* 0x000fe80000100800 */
[----:B------:R-:W-:Y:S03]  /*21090*/  STL [R1+0x64c0], R11 ;  /* 0x0064c00b01007387 */ /* 0x000fe60000100800 */
[-C--:B--2---:R-:W-:Y:S11]  /*210a0*/  HMMA.16816.F32.BF16 R12, R12, R8.reuse, RZ ;  /* 0x000000080c0c723c */ /* 0x084ff600000418ff */
[----:B------:R-:W-:Y:S11]  /*210b0*/  @!UPT UIADD3 URZ, URZ, URZ, URZ ;  /* 0x0000003f3f3ff290 */ /* 0x000ff6000fffe03f */
[----:B------:R-:W-:Y:S02]  /*210c0*/  @!UPT UIADD3 URZ, URZ, URZ, URZ ;  /* 0x0000003f3f3ff290 */ /* 0x000fe4000fffe03f */
[----:B------:R-:W-:Y:S01]  /*210d0*/  IMAD.MOV.U32 R0, RZ, RZ, R15 ;  /* 0x000000ffff007224 */ /* 0x000fe200078e000f */
[----:B------:R-:W-:Y:S01]  /*210e0*/  MOV R29, R12 ;  /* 0x0000000c001d7202 */ /* 0x000fe20000000f00 */
[----:B------:R-:W-:Y:S01]  /*210f0*/  IMAD.MOV.U32 R3, RZ, RZ, R13 ;  /* 0x000000ffff037224 */ /* 0x000fe200078e000d */
[----:B------:R-:W-:Y:S02]  /*21100*/  MOV R2, R14 ;  /* 0x0000000e00027202 */ /* 0x000fe40000000f00 */
[----:B------:R-:W2:Y:S04]  /*21110*/  LDL R14, [R1+0x3a0] ;  /* 0x0003a000010e7983 */ /* 0x000ea80000100800 */
[----:B------:R-:W-:Y:S04]  /*21120*/  STL [R1+0x64d4], R0 ;  /* 0x0064d40001007387 */ /* 0x000fe80000100800 */
[----:B------:R-:W-:Y:S04]  /*21130*/  STL [R1+0x64d0], R29 ;  /* 0x0064d01d01007387 */ /* 0x000fe80000100800 */
[----:B------:R-:W-:Y:S04]  /*21140*/  STL [R1+0x64cc], R3 ;  /* 0x0064cc0301007387 */ /* 0x000fe80000100800 */
[----:B------:R-:W-:Y:S04]  /*21150*/  STL [R1+0x64c8], R2 ;  /* 0x0064c80201007387 */ /* 0x000fe80000100800 */
[----:B------:R-:W-:Y:S04]  /*21160*/  STL.64 [R1+0x130], R24 ;  /* 0x0001301801007387 */ /* 0x000fe80000100a00 */
[----:B------:R0:W-:Y:S04]  /*21170*/  STL.64 [R1+0x138], R26 ;  /* 0x0001381a01007387 */ /* 0x0001e80000100a00 */
[----:B0-----:R-:W3:Y:S04]  /*21180*/  LDL.LU.64 R26, [R1+0x6570] ;  /* 0x00657000011a7983 */ /* 0x001ee80000300a00 */
[----:B------:R-:W3:Y:S04]  /*21190*/  LDL.LU.64 R24, [R1+0x6568] ;  /* 0x0065680001187983 */ /* 0x000ee80000300a00 */
[----:B------:R-:W-:Y:S04]  /*211a0*/  STL.64 [R1+0x120], R20 ;  /* 0x0001201401007387 */ /* 0x000fe80000100a00 */
[----:B------:R0:W-:Y:S04]  /*211b0*/  STL.64 [R1+0x128], R22 ;  /* 0x0001281601007387 */ /* 0x0001e80000100a00 */
[----:B0-----:R-:W4:Y:S04]  /*211c0*/  LDL.LU.64 R22, [R1+0x6560] ;  /* 0x0065600001167983 */ /* 0x001f280000300a00 */
[----:B------:R-:W4:Y:S04]  /*211d0*/  LDL.LU.64 R20, [R1+0x6558] ;  /* 0x0065580001147983 */ /* 0x000f280000300a00 */
[----:B------:R-:W-:Y:S04]  /*211e0*/  STL.64 [R1+0x110], R16 ;  /* 0x0001101001007387 */ /* 0x000fe80000100a00 */
[----:B------:R-:W-:Y:S04]  /*211f0*/  STL.64 [R1+0x118], R18 ;  /* 0x0001181201007387 */ /* 0x000fe80000100a00 */
[----:B------:R-:W0:Y:S02]  /*21200*/  LDSM.16.MT88.4 R16, [R28+0x100] ;  /* 0x000100001c10783b */ /* 0x000e240000004200 */
[----:B0-----:R-:W-:Y:S01]  /*21210*/  MOV R10, R18 ;  /* 0x00000012000a7202 */ /* 0x001fe20000000f00 */
[----:B------:R-:W-:Y:S01]  /*21220*/  IMAD.MOV.U32 R11, RZ, RZ, R19 ;  /* 0x000000ffff0b7224 */ /* 0x000fe200078e0013 */
[----:B------:R-:W-:Y:S01]  /*21230*/  MOV R3, R16 ;  /* 0x0000001000037202 */ /* 0x000fe20000000f00 */
[----:B------:R-:W-:Y:S01]  /*21240*/  IMAD.MOV.U32 R2, RZ, RZ, R17 ;  /* 0x000000ffff027224 */ /* 0x000fe200078e0011 */
[----:B------:R-:W5:Y:S04]  /*21250*/  LDL.LU.64 R18, [R1+0x6550] ;  /* 0x0065500001127983 */ /* 0x000f680000300a00 */
[----:B------:R-:W5:Y:S01]  /*21260*/  LDL.LU.64 R16, [R1+0x6548] ;  /* 0x0065480001107983 */ /* 0x000f620000300a00 */
[----:B------:R-:W-:Y:S03]  /*21270*/  HMMA.16816.F32.BF16 R4, R4, R8, RZ ;  /* 0x000000080404723c */ /* 0x000fe600000418ff */
[----:B------:R-:W-:Y:S04]  /*21280*/  STL [R1+0x64e4], R2 ;  /* 0x0064e40201007387 */ /* 0x000fe80000100800 */
[----:B------:R-:W-:Y:S04]  /*21290*/  STL [R1+0x64e0], R3 ;  /* 0x0064e00301007387 */ /* 0x000fe80000100800 */
[----:B------:R-:W-:Y:S04]  /*212a0*/  STL [R1+0x64dc], R10 ;  /* 0x0064dc0a01007387 */ /* 0x000fe80000100800 */
[----:B------:R-:W-:Y:S08]  /*212b0*/  STL [R1+0x64d8], R11 ;  /* 0x0064d80b01007387 */ /* 0x000ff00000100800 */
[----:B------:R-:W-:Y:S04]  /*212c0*/  STL.64 [R1+0x100], R4 ;  /* 0x0001000401007387 */ /* 0x000fe80000100a00 */
[----:B------:R-:W-:Y:S04]  /*212d0*/  STL.64 [R1+0x108], R6 ;  /* 0x0001080601007387 */ /* 0x000fe80000100a00 */
[----:B------:R-:W0:Y:S04]  /*212e0*/  LDSM.16.MT88.4 R4, [R28+0x180] ;  /* 0x000180001c04783b */ /* 0x000e280000004200 */
[----:B------:R-:W3:Y:S01]  /*212f0*/  LDL R15, [R1+0xe78] ;  /* 0x000e7800010f7983 */ /* 0x000ee20000100800 */
[----:B0-----:R-:W-:Y:S01]  /*21300*/  MOV R10, R4 ;  /* 0x00000004000a7202 */ /* 0x001fe20000000f00 */
[----:B------:R-:W-:Y:S01]  /*21310*/  IMAD.MOV.U32 R11, RZ, RZ, R5 ;  /* 0x000000ffff0b7224 */ /* 0x000fe200078e0005 */
[----:B------:R-:W-:Y:S01]  /*21320*/  MOV R0, R6 ;  /* 0x0000000600007202 */ /* 0x000fe20000000f00 */
[----:B------:R-:W-:-:S05]  /*21330*/  IMAD.MOV.U32 R29, RZ, RZ, R7 ;  /* 0x000000ffff1d7224 */ /* 0x000fca00078e0007 */
[----:B------:R-:W-:Y:S04]  /*21340*/  STL [R1+0x64f4], R29 ;  /* 0x0064f41d01007387 */ /* 0x000fe80000100800 */
[----:B------:R-:W-:Y:S04]  /*21350*/  STL [R1+0x64f0], R0 ;  /* 0x0064f00001007387 */ /* 0x000fe80000100800 */
[----:B------:R-:W-:Y:S04]  /*21360*/  STL [R1+0x64ec], R11 ;  /* 0x0064ec0b01007387 */ /* 0x000fe80000100800 */
[----:B------:R-:W-:Y:S01]  /*21370*/  STL [R1+0x64e8], R10 ;  /* 0x0064e80a01007387 */ /* 0x000fe20000100800 */
[-C--:B-----5:R-:W-:Y:S08]  /*21380*/  HMMA.16816.F32.BF16 R4, R16, R8.reuse, RZ ;  /* 0x000000081004723c */ /* 0x0a0ff000000418ff */
[-C--:B----4-:R-:W-:Y:S01]  /*21390*/  HMMA.16816.F32.BF16 R16, R20, R8.reuse, RZ ;  /* 0x000000081410723c */ /* 0x090fe200000418ff */
[----:B--2---:R-:W0:Y:S11]  /*213a0*/  LDSM.16.MT88.4 R20, [R14+0x2100] ;  /* 0x002100000e14783b */ /* 0x004e360000004200 */
[----:B------:R-:W-:Y:S03]  /*213b0*/  @!UPT UIADD3 URZ, URZ, URZ, URZ ;  /* 0x0000003f3f3ff290 */ /* 0x000fe6000fffe03f */
[----:B------:R-:W-:Y:S04]  /*213c0*/  STL.64 [R1+0xd0], R4 ;  /* 0x0000d00401007387 */ /* 0x000fe80000100a00 */
[----:B------:R3:W-:Y:S02]  /*213d0*/  STL.64 [R1+0xd8], R6 ;  /* 0x0000d80601007387 */ /* 0x0007e40000100a00 */
[----:B---3--:R-:W-:Y:S02]  /*213e0*/  HMMA.16816.F32.BF16 R4, R24, R8, RZ ;  /* 0x000000081804723c */ /* 0x008fe400000418ff */
[----:B------:R-:W-:Y:S04]  /*213f0*/  STL [R1+0x64fc], R8 ;  /* 0x0064fc0801007387 */ /* 0x000fe80000100800 */
[----:B------:R0:W-:Y:S04]  /*21400*/  STL.64 [R1+0xc0], R16 ;  /* 0x0000c01001007387 */ /* 0x0001e80000100a00 */
[----:B------:R1:W-:Y:S04]  /*21410*/  STL.64 [R1+0xc8], R18 ;  /* 0x0000c81201007387 */ /* 0x0003e80000100a00 */
[----:B------:R-:W-:Y:S01]  /*21420*/  STL [R1+0x64f8], R9 ;  /* 0x0064f80901007387 */ /* 0x000fe20000100800 */
[----:B0-----:R-:W-:Y:S01]  /*21430*/  IMAD.MOV.U32 R16, RZ, RZ, R23 ;  /* 0x000000ffff107224 */ /* 0x001fe200078e0017 */
[----:B------:R-:W-:-:S02]  /*21440*/  MOV R17, R22 ;  /* 0x0000001600117202 */ /* 0x000fc40000000f00 */
[----:B------:R-:W-:Y:S05]  /*21450*/  LDSM.16.MT88.4 R8, [R15+0x2000] ;  /* 0x002000000f08783b */ /* 0x000fea0000004200 */
[----:B------:R-:W-:Y:S04]  /*21460*/  STL.64 [R1+0x6338], R6 ;  /* 0x0063380601007387 */ /* 0x000fe80000100a00 */
[----:B------:R-:W-:Y:S04]  /*21470*/  STL.64 [R1+0x6330], R4 ;  /* 0x0063300401007387 */ /* 0x000fe80000100a00 */
[----:B------:R-:W0:Y:S01]  /*21480*/  LDSM.16.MT88.4 R4, [R14+0x2180] ;  /* 0x002180000e04783b */ /* 0x000e220000004200 */
[----:B-1----:R-:W-:Y:S01]  /*21490*/  IMAD.MOV.U32 R18, RZ, RZ, R21 ;  /* 0x000000ffff127224 */ /* 0x002fe200078e0015 */
[----:B------:R-:W-:-:S02]  /*214a0*/  MOV R19, R20 ;  /* 0x0000001400137202 */ /* 0x000fc40000000f00 */
[----:B------:R-:W-:Y:S04]  /*214b0*/  STL [R1+0x650c], R16 ;  /* 0x00650c1001007387 */ /* 0x000fe80000100800 */
[----:B------:R-:W-:Y:S04]  /*214c0*/  STL [R1+0x6508], R17 ;  /* 0x0065081101007387 */ /* 0x000fe80000100800 */
[----:B------:R-:W-:Y:S04]  /*214d0*/  STL [R1+0x6504], R18 ;  /* 0x0065041201007387 */ /* 0x000fe80000100800 */
[----:B------:R-:W-:Y:S04]  /*214e0*/  STL [R1+0x6500], R19 ;  /* 0x0065001301007387 */ /* 0x000fe80000100800 */
[----:B------:R-:W1:Y:S01]  /*214f0*/  LDSM.16.MT88.4 R16, [R15+0x2080] ;  /* 0x002080000f10783b */ /* 0x000e620000004200 */
[----:B0-----:R-:W-:-:S03]  /*21500*/  IMAD.MOV.U32 R20, RZ, RZ, R7 ;  /* 0x000000ffff147224 */ /* 0x001fc600078e0007 */
[----:B------:R-:W2:Y:S01]  /*21510*/  LDL R7, [R1+0xe74] ;  /* 0x000e740001077983 */ /* 0x000ea20000100800 */
[----:B------:R-:W-:Y:S01]  /*21520*/  MOV R25, R10 ;  /* 0x0000000a00197202 */ /* 0x000fe20000000f00 */
[----:B------:R-:W-:Y:S01]  /*21530*/  IMAD.MOV.U32 R24, RZ, RZ, R11 ;  /* 0x000000ffff187224 */ /* 0x000fe200078e000b */
[----:B-1----:R-:W-:Y:S01]  /*21540*/  MOV R11, R16 ;  /* 0x00000010000b7202 */ /* 0x002fe20000000f00 */
[----:B------:R-:W-:Y:S01]  /*21550*/  IMAD.MOV.U32 R10, RZ, RZ, R17 ;  /* 0x000000ffff0a7224 */ /* 0x000fe200078e0011 */
[----:B------:R-:W-:Y:S01]  /*21560*/  MOV R2, R18 ;  /* 0x0000001200027202 */ /* 0x000fe20000000f00 */
[----:B------:R-:W-:Y:S02]  /*21570*/  IMAD.MOV.U32 R3, RZ, RZ, R19 ;  /* 0x000000ffff037224 */ /* 0x000fe400078e0013 */
[----:B------:R-:W0:Y:S01]  /*21580*/  LDSM.16.MT88.4 R16, [R15+0x2100] ;  /* 0x002100000f10783b */ /* 0x000e220000004200 */
[----:B------:R-:W-:Y:S01]  /*21590*/  MOV R21, R6 ;  /* 0x0000000600157202 */ /* 0x000fe20000000f00 */
[----:B------:R-:W-:Y:S01]  /*215a0*/  IMAD.MOV.U32 R22, RZ, RZ, R5 ;  /* 0x000000ffff167224 */ /* 0x000fe200078e0005 */
[----:B------:R-:W-:Y:S01]  /*215b0*/  MOV R23, R4 ;  /* 0x0000000400177202 */ /* 0x000fe20000000f00 */
[----:B------:R-:W-:Y:S01]  /*215c0*/  STL [R1+0x651c], R20 ;  /* 0x00651c1401007387 */ /* 0x000fe20000100800 */
[----:B------:R-:W-:Y:S01]  /*215d0*/  IMAD.MOV.U32 R26, RZ, RZ, R9 ;  /* 0x000000ffff1a7224 */ /* 0x000fe200078e0009 */
[----:B------:R-:W-:-:S02]  /*215e0*/  MOV R27, R8 ;  /* 0x00000008001b7202 */ /* 0x000fc40000000f00 */
[----:B------:R-:W-:Y:S04]  /*215f0*/  STL [R1+0x6518], R21 ;  /* 0x0065181501007387 */ /* 0x000fe80000100800 */
[----:B------:R-:W-:Y:S04]  /*21600*/  STL [R1+0x6514], R22 ;  /* 0x0065141601007387 */ /* 0x000fe80000100800 */
[----:B------:R-:W-:Y:S04]  /*21610*/  STL [R1+0x6510], R23 ;  /* 0x0065101701007387 */ /* 0x000fe80000100800 */
[----:B------:R-:W-:Y:S04]  /*21620*/  STL [R1+0x652c], R24 ;  /* 0x00652c1801007387 */ /* 0x000fe80000100800 */
[----:B------:R-:W-:Y:S04]  /*21630*/  STL [R1+0x6528], R25 ;  /* 0x0065281901007387 */ /* 0x000fe80000100800 */
[----:B------:R-:W-:Y:S04]  /*21640*/  STL [R1+0x6524], R26 ;  /* 0x0065241a01007387 */ /* 0x000fe80000100800 */
[----:B------:R-:W-:Y:S04]  /*21650*/  STL [R1+0x6520], R27 ;  /* 0x0065201b01007387 */ /* 0x000fe80000100800 */
[----:B------:R-:W-:Y:S01]  /*21660*/  STL [R1+0x653c], R3 ;  /* 0x00653c0301007387 */ /* 0x000fe20000100800 */
[----:B0-----:R-:W-:Y:S01]  /*21670*/  MOV R8, R16 ;  /* 0x0000001000087202 */ /* 0x001fe20000000f00 */
[----:B------:R-:W-:-:S02]  /*21680*/  IMAD.MOV.U32 R9, RZ, RZ, R17 ;  /* 0x000000ffff097224 */ /* 0x000fc400078e0011 */
[----:B------:R-:W-:Y:S04]  /*21690*/  STL [R1+0x6538], R2 ;  /* 0x0065380201007387 */ /* 0x000fe80000100800 */
[----:B------:R-:W-:Y:S04]  /*216a0*/  STL [R1+0x6534], R10 ;  /* 0x0065340a01007387 */ /* 0x000fe80000100800 */
[----:B------:R-:W-:Y:S04]  /*216b0*/  STL [R1+0x6530], R11 ;  /* 0x0065300b01007387 */ /* 0x000fe80000100800 */
[----:B------:R-:W-:Y:S04]  /*216c0*/  STL.64 [R1+0x6540], R8 ;  /* 0x0065400801007387 */ /* 0x000fe80000100a00 */
[----:B------:R-:W0:Y:S01]  /*216d0*/  LDSM.16.MT88.4 R12, [R15+0x2180] ;  /* 0x002180000f0c783b */ /* 0x000e220000004200 */
[----:B------:R-:W-:-:S02]  /*216e0*/  MOV R29, R18 ;  /* 0x00000012001d7202 */ /* 0x000fc40000000f00 */
[----:B0-----:R-:W-:Y:S01]  /*216f0*/  MOV R16, R12 ;  /* 0x0000000c00107202 */ /* 0x001fe20000000f00 */
[----:B------:R-:W-:Y:S01]  /*21700*/  IMAD.MOV.U32 R17, RZ, RZ, R13 ;  /* 0x000000ffff117224 */ /* 0x000fe200078e000d */
[----:B------:R-:W-:Y:S01]  /*21710*/  MOV R18, R14 ;  /* 0x0000000e00127202 */ /* 0x000fe20000000f00 */
[----:B------:R-:W-:Y:S02]  /*21720*/  IMAD.MOV.U32 R0, RZ, RZ, R19 ;  /* 0x000000ffff007224 */ /* 0x000fe400078e0013 */
[----:B------:R-:W-:Y:S01]  /*21730*/  IMAD.MOV.U32 R19, RZ, RZ, R15 ;  /* 0x000000ffff137224 */ /* 0x000fe200078e000f */
[----:B--2---:R-:W0:Y:S02]  /*21740*/  LDSM.16.MT88.4 R8, [R7+0x2000] ;  /* 0x002000000708783b */ /* 0x004e240000004200 */
[----:B0-----:R-:W-:Y:S01]  /*21750*/  MOV R20, R8 ;  /* 0x0000000800147202 */ /* 0x001fe20000000f00 */
[----:B------:R-:W-:Y:S01]  /*21760*/  IMAD.MOV.U32 R21, RZ, RZ, R9 ;  /* 0x000000ffff157224 */ /* 0x000fe200078e0009 */
[----:B------:R-:W-:Y:S01]  /*21770*/  MOV R22, R10 ;  /* 0x0000000a00167202 */ /* 0x000fe20000000f00 */
[----:B------:R-:W-:-:S02]  /*21780*/  IMAD.MOV.U32 R23, RZ, RZ, R11 ;  /* 0x000000ffff177224 */ /* 0x000fc400078e000b */
[----:B------:R-:W0:Y:S02]  /*21790*/  LDSM.16.MT88.4 R8, [R7+0x2080] ;  /* 0x002080000708783b */ /* 0x000e240000004200 */
[----:B0-----:R-:W-:Y:S01]  /*217a0*/  MOV R14, R9 ;  /* 0x00000009000e7202 */ /* 0x001fe20000000f00 */
[----:B------:R-:W-:Y:S01]  /*217b0*/  IMAD.MOV.U32 R13, RZ, RZ, R10 ;  /* 0x000000ffff0d7224 */ /* 0x000fe200078e000a */
[----:B------:R-:W-:Y:S01]  /*217c0*/  MOV R12, R8 ;  /* 0x00000008000c7202 */ /* 0x000fe20000000f00 */
[----:B------:R-:W-:Y:S02]  /*217d0*/  IMAD.MOV.U32 R27, RZ, RZ, R11 ;  /* 0x000000ffff1b7224 */ /* 0x000fe400078e000b */
[----:B------:R-:W0:Y:S04]  /*217e0*/  LDSM.16.MT88.4 R8, [R7+0x2100] ;  /* 0x002100000708783b */ /* 0x000e280000004200 */
[----:B------:R-:W1:Y:S01]  /*217f0*/  LDSM.16.MT88.4 R4, [R7+0x2180] ;  /* 0x002180000704783b */ /* 0x000e620000004200 */
[----:B0-----:R-:W-:Y:S01]  /*21800*/  MOV R24, R10 ;  /* 0x0000000a00187202 */ /* 0x001fe20000000f00 */
[----:B------:R-:W-:Y:S01]  /*21810*/  IMAD.MOV.U32 R15, RZ, RZ, R11 ;  /* 0x000000ffff0f7224 */ /* 0x000fe200078e000b */
[----:B-1----:R-:W-:Y:S01]  /*21820*/  MOV R3, R4 ;  /* 0x0000000400037202 */ /* 0x002fe20000000f00 */
[----:B------:R-:W-:Y:S01]  /*21830*/  IMAD.MOV.U32 R2, RZ, RZ, R5 ;  /* 0x000000ffff027224 */ /* 0x000fe200078e0005 */
[----:B------:R-:W-:Y:S01]  /*21840*/  MOV R10, R6 ;  /* 0x00000006000a7202 */ /* 0x000fe20000000f00 */
[----:B------:R-:W-:-:S02]  /*21850*/  IMAD.MOV.U32 R11, RZ, RZ, R7 ;  /* 0x000000ffff0b7224 */ /* 0x000fc400078e0007 */
[----:B------:R-:W0:Y:S01]  /*21860*/  LDSM.16.MT88.4 R4, [R28+0x2000] ;  /* 0x002000001c04783b */ /* 0x000e220000004200 */
[----:B------:R-:W-:Y:S01]  /*21870*/  MOV R26, R8 ;  /* 0x00000008001a7202 */ /* 0x000fe20000000f00 */
[----:B------:R-:W-:Y:S02]  /*21880*/  IMAD.MOV.U32 R25, RZ, RZ, R9 ;  /* 0x000000ffff197224 */ /* 0x000fe400078e0009 */
[----:B------:R-:W2:Y:S04]  /*21890*/  LDL.LU.64 R8, [R1+0x6540] ;  /* 0x0065400001087983 */ /* 0x000ea80000300a00 */
[----:B0-----:R0:W-:Y:S04]  /*218a0*/  STL.64 [R1+0x6358], R6 ;  /* 0x0063580601007387 */ /* 0x0011e80000100a00 */
[----:B------:R1:W-:Y:S01]  /*218b0*/  STL.64 [R1+0x6350], R4 ;  /* 0x0063500401007387 */ /* 0x0003e20000100a00 */
[----:B0-----:R-:W-:Y:S01]  /*218c0*/  MOV R6, R10 ;  /* 0x0000000a00067202 */ /* 0x001fe20000000f00 */
[----:B------:R-:W-:Y:S01]  /*218d0*/  IMAD.MOV.U32 R7, RZ, RZ, R11 ;  /* 0x000000ffff077224 */ /* 0x000fe200078e000b */
[----:B-1----:R-:W-:Y:S01]  /*218e0*/  MOV R4, R3 ;  /* 0x0000000300047202 */ /* 0x002fe20000000f00 */
[----:B------:R-:W-:Y:S01]  /*218f0*/  IMAD.MOV.U32 R5, RZ, RZ, R2 ;  /* 0x000000ffff057224 */ /* 0x000fe200078e0002 */
[----:B------:R-:W3:Y:S04]  /*21900*/  LDL.LU R3, [R1+0x653c] ;  /* 0x00653c0001037983 */ /* 0x000ee80000300800 */
[----:B------:R-:W4:Y:S04]  /*21910*/  LDL.LU R2, [R1+0x6538] ;  /* 0x0065380001027983 */ /* 0x000f280000300800 */
[----:B------:R-:W5:Y:S04]  /*21920*/  LDL.LU R10, [R1+0x6534] ;  /* 0x00653400010a7983 */ /* 0x000f680000300800 */
[----:B------:R-:W2:Y:S04]  /*21930*/  LDL.LU R11, [R1+0x6530] ;  /* 0x00653000010b7983 */ /* 0x000ea80000300800 */
[----:B------:R0:W-:Y:S04]  /*21940*/  STL.64 [R1+0x6378], R6 ;  /* 0x0063780601007387 */ /* 0x0001e80000100a00 */
[----:B------:R1:W-:Y:S01]  /*21950*/  STL.64 [R1+0x6370], R4 ;  /* 0x0063700401007387 */ /* 0x0003e20000100a00 */
[----:B0-----:R-:W-:Y:S01]  /*21960*/  MOV R6, R24 ;  /* 0x0000001800067202 */ /* 0x001fe20000000f00 */
[----:B------:R-:W-:Y:S01]  /*21970*/  IMAD.MOV.U32 R7, RZ, RZ, R15 ;  /* 0x000000ffff077224 */ /* 0x000fe200078e000f */
[----:B-1----:R-:W-:Y:S01]  /*21980*/  MOV R4, R26 ;  /* 0x0000001a00047202 */ /* 0x002fe20000000f00 */
[----:B------:R-:W-:-:S03]  /*21990*/  IMAD.MOV.U32 R5, RZ, RZ, R25 ;  /* 0x000000ffff057224 */ /* 0x000fc600078e0019 */
[----:B------:R0:W-:Y:S04]  /*219a0*/  STL.64 [R1+0x6398], R6 ;  /* 0x0063980601007387 */ /* 0x0001e80000100a00 */
[----:B------:R1:W-:Y:S01]  /*219b0*/  STL.64 [R1+0x6390], R4 ;  /* 0x0063900401007387 */ /* 0x0003e20000100a00 */
[----:B0-----:R-:W-:Y:S01]  /*219c0*/  MOV R6, R14 ;  /* 0x0000000e00067202 */ /* 0x001fe20000000f00 */
[----:B------:R-:W-:Y:S01]  /*219d0*/  IMAD.MOV.U32 R7, RZ, RZ, R13 ;  /* 0x000000ffff077224 */ /* 0x000fe200078e000d */
[----:B-1----:R-:W-:Y:S02]  /*219e0*/  MOV R5, R12 ;  /* 0x0000000c00057202 */ /* 0x002fe40000000f00 */
[----:B------:R-:W0:Y:S02]  /*219f0*/  LDSM.16.MT88.4 R12, [R28+0x2080] ;  /* 0x002080001c0c783b */ /* 0x000e240000004200 */
[----:B0-----:R-:W-:Y:S01]  /*21a00*/  IMAD.MOV.U32 R24, RZ, RZ, R12 ;  /* 0x000000ffff187224 */ /* 0x001fe200078e000c */
[----:B------:R-:W-:Y:S01]  /*21a10*/  MOV R25, R13 ;  /* 0x0000000d00197202 */ /* 0x000fe20000000f00 */
[----:B------:R-:W-:Y:S01]  /*21a20*/  IMAD.MOV.U32 R26, RZ, RZ, R14 ;  /* 0x000000ffff1a7224 */ /* 0x000fe200078e000e */
[----:B------:R-:W-:-:S02]  /*21a30*/  MOV R4, R15 ;  /* 0x0000000f00047202 */ /* 0x000fc40000000f00 */
[----:B------:R-:W0:Y:S04]  /*21a40*/  LDSM.16.MT88.4 R12, [R28+0x2100] ;  /* 0x002100001c0c783b */ /* 0x000e280000004200 */
[----:B0-----:R0:W-:Y:S04]  /*21a50*/  STL.64 [R1+0x6328], R14 ;  /* 0x0063280e01007387 */ /* 0x0011e80000100a00 */
[----:B------:R1:W-:Y:S01]  /*21a60*/  STL.64 [R1+0x6320], R12 ;  /* 0x0063200c01007387 */ /* 0x0003e20000100a00 */
[----:B0-----:R-:W-:Y:S01]  /*21a70*/  MOV R15, R4 ;  /* 0x00000004000f7202 */ /* 0x001fe20000000f00 */
[----:B------:R-:W-:Y:S01]  /*21a80*/  IMAD.MOV.U32 R4, RZ, RZ, R5 ;  /* 0x000000ffff047224 */ /* 0x000fe200078e0005 */
[----:B------:R-:W-:Y:S01]  /*21a90*/  MOV R5, R6 ;  /* 0x0000000600057202 */ /* 0x000fe20000000f00 */
[----:B------:R-:W-:Y:S01]  /*21aa0*/  IMAD.MOV.U32 R6, RZ, RZ, R7 ;  /* 0x000000ffff067224 */ /* 0x000fe200078e0007 */
[----:B------:R-:W-:Y:S01]  /*21ab0*/  MOV R7, R27 ;  /* 0x0000001b00077202 */ /* 0x000fe20000000f00 */
[----:B-1----:R-:W-:Y:S01]  /*21ac0*/  IMAD.MOV.U32 R12, RZ, RZ, R24 ;  /* 0x000000ffff0c7224 */ /* 0x002fe200078e0018 */
[----:B------:R-:W-:Y:S01]  /*21ad0*/  MOV R13, R25 ;  /* 0x00000019000d7202 */ /* 0x000fe20000000f00 */
[----:B------:R-:W2:Y:S01]  /*21ae0*/  LDL.LU R24, [R1+0x652c] ;  /* 0x00652c0001187983 */ /* 0x000ea20000300800 */
[----:B------:R-:W-:-:S03]  /*21af0*/  IMAD.MOV.U32 R14, RZ, RZ, R26 ;  /* 0x000000ffff0e7224 */ /* 0x000fc600078e001a */
[----:B------:R-:W2:Y:S04]  /*21b00*/  LDL.LU R25, [R1+0x6528] ;  /* 0x0065280001197983 */ /* 0x000ea80000300800 */
[----:B------:R-:W2:Y:S04]  /*21b10*/  LDL.LU R26, [R1+0x6524] ;  /* 0x00652400011a7983 */ /* 0x000ea80000300800 */
[----:B------:R-:W2:Y:S04]  /*21b20*/  LDL.LU R27, [R1+0x6520] ;  /* 0x00652000011b7983 */ /* 0x000ea80000300800 */
[----:B------:R0:W-:Y:S04]  /*21b30*/  STL.64 [R1+0x63b8], R6 ;  /* 0x0063b80601007387 */ /* 0x0001e80000100a00 */
[----:B------:R1:W-:Y:S01]  /*21b40*/  STL.64 [R1+0x63b0], R4 ;  /* 0x0063b00401007387 */ /* 0x0003e20000100a00 */
[----:B0-----:R-:W-:Y:S01]  /*21b50*/  IMAD.MOV.U32 R6, RZ, RZ, R22 ;  /* 0x000000ffff067224 */ /* 0x001fe200078e0016 */
[----:B------:R-:W-:Y:S01]  /*21b60*/  MOV R7, R23 ;  /* 0x0000001700077202 */ /* 0x000fe20000000f00 */
[----:B-1----:R-:W-:Y:S01]  /*21b70*/  IMAD.MOV.U32 R4, RZ, RZ, R20 ;  /* 0x000000ffff047224 */ /* 0x002fe200078e0014 */
[----:B------:R-:W-:Y:S01]  /*21b80*/  MOV R5, R21 ;  /* 0x0000001500057202 */ /* 0x000fe20000000f00 */
[----:B------:R-:W2:Y:S04]  /*21b90*/  LDL.LU R20, [R1+0x651c] ;  /* 0x00651c0001147983 */ /* 0x000ea80000300800 */
[----:B------:R-:W2:Y:S04]  /*21ba0*/  LDL.LU R21, [R1+0x6518] ;  /* 0x0065180001157983 */ /* 0x000ea80000300800 */
[----:B------:R-:W2:Y:S04]  /*21bb0*/  LDL.LU R22, [R1+0x6514] ;  /* 0x0065140001167983 */ /* 0x000ea80000300800 */
[----:B------:R-:W2:Y:S04]  /*21bc0*/  LDL.LU R23, [R1+0x6510] ;  /* 0x0065100001177983 */ /* 0x000ea80000300800 */
[----:B------:R-:W-:Y:S04]  /*21bd0*/  STL.64 [R1+0x63d8], R6 ;  /* 0x0063d80601007387 */ /* 0x000fe80000100a00 */
[----:B------:R-:W-:Y:S04]  /*21be0*/  STL.64 [R1+0x63d0], R4 ;  /* 0x0063d00401007387 */ /* 0x000fe80000100a00 */
[----:B------:R-:W-:Y:S04]  /*21bf0*/  STL.64 [R1+0x6348], R14 ;  /* 0x0063480e01007387 */ /* 0x000fe80000100a00 */
[----:B------:R0:W-:Y:S04]  /*21c00*/  STL.64 [R1+0x6340], R12 ;  /* 0x0063400c01007387 */ /* 0x0001e80000100a00 */
[----:B0-----:R-:W2:Y:S04]  /*21c10*/  LDL.LU R12, [R1+0xc0] ;  /* 0x0000c000010c7983 */ /* 0x001ea80000300800 */
[----:B------:R-:W2:Y:S04]  /*21c20*/  LDL.LU R13, [R1+0xc4] ;  /* 0x0000c400010d7983 */ /* 0x000ea80000300800 */
[----:B------:R-:W2:Y:S04]  /*21c30*/  LDL.LU R14, [R1+0xc8] ;  /* 0x0000c800010e7983 */ /* 0x000ea80000300800 */
[----:B------:R-:W2:Y:S01]  /*21c40*/  LDL.LU R15, [R1+0xcc] ;  /* 0x0000cc00010f7983 */ /* 0x000ea20000300800 */
[----:B------:R-:W-:Y:S01]  /*21c50*/  IMAD.MOV.U32 R4, RZ, RZ, R16 ;  /* 0x000000ffff047224 */ /* 0x000fe200078e0010 */
[----:B------:R-:W-:Y:S01]  /*21c60*/  MOV R7, R19 ;  /* 0x0000001300077202 */ /* 0x000fe20000000f00 */
[----:B------:R-:W-:Y:S01]  /*21c70*/  IMAD.MOV.U32 R6, RZ, RZ, R18 ;  /* 0x000000ffff067224 */ /* 0x000fe200078e0012 */
[----:B------:R-:W3:Y:S01]  /*21c80*/  LDL.LU R16, [R1+0x650c] ;  /* 0x00650c0001107983 */ /* 0x000ee20000300800 */
[----:B------:R-:W-:-:S03]  /*21c90*/  MOV R5, R17 ;  /* 0x0000001100057202 */ /* 0x000fc60000000f00 */
[----:B------:R-:W3:Y:S04]  /*21ca0*/  LDL.LU R17, [R1+0x6508] ;  /* 0x0065080001117983 */ /* 0x000ee80000300800 */
[----:B------:R-:W3:Y:S04]  /*21cb0*/  LDL.LU R18, [R1+0x6504] ;  /* 0x0065040001127983 */ /* 0x000ee80000300800 */
[----:B------:R-:W3:Y:S04]  /*21cc0*/  LDL.LU R19, [R1+0x6500] ;  /* 0x0065000001137983 */ /* 0x000ee80000300800 */
[----:B------:R-:W-:Y:S04]  /*21cd0*/  STL.64 [R1+0x63f8], R6 ;  /* 0x0063f80601007387 */ /* 0x000fe80000100a00 */
[----:B------:R-:W-:Y:S04]  /*21ce0*/  STL.64 [R1+0x63f0], R4 ;  /* 0x0063f00401007387 */ /* 0x000fe80000100a00 */
[----:B--2---:R-:W-:Y:S04]  /*21cf0*/  STL.64 [R1+0x6368], R14 ;  /* 0x0063680e01007387 */ /* 0x004fe80000100a00 */
        /* <DEDUP_REMOVED lines=22> */
[----:B---3--:R-:W-:Y:S01]  /*21e60*/  MOV R7, R3 ;  /* 0x0000000300077202 */ /* 0x008fe20000000f00 */
[----:B----4-:R-:W-:Y:S01]  /*21e70*/  IMAD.MOV.U32 R6, RZ, RZ, R2 ;  /* 0x000000ffff067224 */ /* 0x010fe200078e0002 */
[----:B------:R-:W3:Y:S01]  /*21e80*/  LDL.LU R11, [R1+0x64ec] ;  /* 0x0064ec00010b7983 */ /* 0x000ee20000300800 */
[----:B-----5:R-:W-:-:S03]  /*21e90*/  MOV R5, R10 ;  /* 0x0000000a00057202 */ /* 0x020fc60000000f00 */
[----:B------:R-:W4:Y:S04]  /*21ea0*/  LDL.LU R10, [R1+0x64e8] ;  /* 0x0064e800010a7983 */ /* 0x000f280000300800 */
[----:B------:R-:W5:Y:S04]  /*21eb0*/  LDL.LU R2, [R1+0x64e4] ;  /* 0x0064e40001027983 */ /* 0x000f680000300800 */
        /* <DEDUP_REMOVED lines=12> */
[----:B------:R-:W-:-:S03]  /*21f80*/  MOV R5, R26 ;  /* 0x0000001a00057202 */ /* 0x000fc60000000f00 */
        /* <DEDUP_REMOVED lines=13> */
[----:B------:R-:W-:Y:S01]  /*22060*/  STL.64 [R1+0x6470], R4 ;  /* 0x0064700401007387 */ /* 0x000fe20000100a00 */
[----:B----4-:R-:W-:Y:S01]  /*22070*/  IMAD.MOV.U32 R24, RZ, RZ, R10 ;  /* 0x000000ffff187224 */ /* 0x010fe200078e000a */
[----:B---3--:R-:W-:Y:S01]  /*22080*/  MOV R25, R11 ;  /* 0x0000000b00197202 */ /* 0x008fe20000000f00 */
[----:B------:R-:W-:Y:S01]  /*22090*/  IMAD.MOV.U32 R26, RZ, RZ, R0 ;  /* 0x000000ffff1a7224 */ /* 0x000fe200078e0000 */
[----:B------:R-:W-:Y:S01]  /*220a0*/  MOV R27, R29 ;  /* 0x0000001d001b7202 */ /* 0x000fe20000000f00 */
[----:B--2---:R-:W-:Y:S04]  /*220b0*/  STL.64 [R1+0x63e8], R14 ;  /* 0x0063e80e01007387 */ /* 0x004fe80000100a00 */
[----:B------:R0:W-:Y:S04]  /*220c0*/  STL.64 [R1+0x63e0], R12 ;  /* 0x0063e00c01007387 */ /* 0x0001e80000100a00 */
[----:B0-----:R-:W2:Y:S04]  /*220d0*/  LDL.LU R12, [R1+0x130] ;  /* 0x00013000010c7983 */ /* 0x001ea80000300800 */
[----:B------:R-:W2:Y:S04]  /*220e0*/  LDL.LU R13, [R1+0x134] ;  /* 0x00013400010d7983 */ /* 0x000ea80000300800 */
[----:B------:R-:W3:Y:S04]  /*220f0*/  LDL.LU R14, [R1+0x138] ;  /* 0x00013800010e7983 */ /* 0x000ee80000300800 */
[----:B------:R-:W3:Y:S04]  /*22100*/  LDL.LU R15, [R1+0x13c] ;  /* 0x00013c00010f7983 */ /* 0x000ee80000300800 */
[----:B------:R-:W4:Y:S04]  /*22110*/  LDL.LU R10, [R1+0x64dc] ;  /* 0x0064dc00010a7983 */ /* 0x000f280000300800 */
[----:B------:R-:W2:Y:S01]  /*22120*/  LDL.LU R11, [R1+0x64d8] ;  /* 0x0064d800010b7983 */ /* 0x000ea20000300800 */
[----:B------:R-:W-:Y:S01]  /*22130*/  IMAD.MOV.U32 R20, RZ, RZ, R3 ;  /* 0x000000ffff147224 */ /* 0x000fe200078e0003 */
[----:B-----5:R-:W-:-:S02]  /*22140*/  MOV R21, R2 ;  /* 0x0000000200157202 */ /* 0x020fc40000000f00 */
[----:B------:R-:W5:Y:S04]  /*22150*/  LDL.LU R0, [R1+0x64d4] ;  /* 0x0064d40001007983 */ /* 0x000f680000300800 */
[----:B------:R-:W5:Y:S04]  /*22160*/  LDL.LU R29, [R1+0x64d0] ;  /* 0x0064d000011d7983 */ /* 0x000f680000300800 */
[----:B------:R-:W5:Y:S04]  /*22170*/  LDL.LU R3, [R1+0x64cc] ;  /* 0x0064cc0001037983 */ /* 0x000f680000300800 */
[----:B------:R-:W5:Y:S01]  /*22180*/  LDL.LU R2, [R1+0x64c8] ;  /* 0x0064c80001027983 */ /* 0x000f620000300800 */
[----:B----4-:R-:W-:-:S03]  /*22190*/  IMAD.MOV.U32 R22, RZ, RZ, R10 ;  /* 0x000000ffff167224 */ /* 0x010fc600078e000a */
[----:B------:R-:W4:Y:S01]  /*221a0*/  LDL.LU R10, [R1+0x64c4] ;  /* 0x0064c400010a7983 */ /* 0x000f220000300800 */
[----:B--2---:R-:W-:-:S03]  /*221b0*/  MOV R23, R11 ;  /* 0x0000000b00177202 */ /* 0x004fc60000000f00 */
[----:B------:R-:W2:Y:S04]  /*221c0*/  LDL.LU R11, [R1+0x64c0] ;  /* 0x0064c000010b7983 */ /* 0x000ea80000300800 */
[----:B---3--:R5:W-:Y:S04]  /*221d0*/  STL.64 [R1+0x6408], R14 ;  /* 0x0064080e01007387 */ /* 0x008be80000100a00 */
[----:B------:R0:W-:Y:S01]  /*221e0*/  STL.64 [R1+0x6400], R12 ;  /* 0x0064000c01007387 */ /* 0x0001e20000100a00 */
[----:B-----5:R-:W-:Y:S01]  /*221f0*/  IMAD.MOV.U32 R14, RZ, RZ, R2 ;  /* 0x000000ffff0e7224 */ /* 0x020fe200078e0002 */
[----:B------:R-:W-:Y:S01]  /*22200*/  MOV R15, R0 ;  /* 0x00000000000f7202 */ /* 0x000fe20000000f00 */
[----:B0-----:R-:W-:Y:S01]  /*22210*/  IMAD.MOV.U32 R12, RZ, RZ, R29 ;  /* 0x000000ffff0c7224 */ /* 0x001fe200078e001d */
[----:B------:R-:W-:Y:S01]  /*22220*/  MOV R13, R3 ;  /* 0x00000003000d7202 */ /* 0x000fe20000000f00 */
[----:B------:R-:W3:Y:S04]  /*22230*/  LDL.LU R29, [R1+0x64bc] ;  /* 0x0064bc00011d7983 */ /* 0x000ee80000300800 */
[----:B------:R-:W5:Y:S04]  /*22240*/  LDL.LU R3, [R1+0x64b8] ;  /* 0x0064b80001037983 */ /* 0x000f680000300800 */
[----:B------:R-:W5:Y:S04]  /*22250*/  LDL.LU R2, [R1+0x64b4] ;  /* 0x0064b40001027983 */ /* 0x000f680000300800 */
[----:B------:R-:W5:Y:S04]  /*22260*/  LDL.LU R0, [R1+0x64b0] ;  /* 0x0064b00001007983 */ /* 0x000f680000300800 */
[----:B------:R-:W-:Y:S04]  /*22270*/  STL.64 [R1+0x6428], R14 ;  /* 0x0064280e01007387 */ /* 0x000fe80000100a00 */
[----:B------:R0:W-:Y:S04]  /*22280*/  STL.64 [R1+0x6420], R12 ;  /* 0x0064200c01007387 */ /* 0x0001e80000100a00 */
[----:B0-----:R-:W5:Y:S04]  /*22290*/  LDL.LU R12, [R1+0x150] ;  /* 0x00015000010c7983 */ /* 0x001f680000300800 */
[----:B------:R-:W5:Y:S01]  /*222a0*/  LDL.LU R13, [R1+0x154] ;  /* 0x00015400010d7983 */ /* 0x000f620000300800 */
[----:B----4-:R-:W-:Y:S01]  /*222b0*/  MOV R15, R10 ;  /* 0x0000000a000f7202 */ /* 0x010fe20000000f00 */
[----:B--2---:R-:W-:-:S02]  /*222c0*/  IMAD.MOV.U32 R14, RZ, RZ, R11 ;  /* 0x000000ffff0e7224 */ /* 0x004fc400078e000b */
[----:B------:R-:W2:Y:S04]  /*222d0*/  LDL.LU R11, [R1+0x64ac] ;  /* 0x0064ac00010b7983 */ /* 0x000ea80000300800 */
[----:B------:R-:W4:Y:S04]  /*222e0*/  LDL.LU R10, [R1+0x64a8] ;  /* 0x0064a800010a7983 */ /* 0x000f280000300800 */
[----:B------:R3:W-:Y:S02]  /*222f0*/  STL.64 [R1+0x6448], R14 ;  /* 0x0064480e01007387 */ /* 0x0007e40000100a00 */
[----:B---3--:R-:W-:Y:S01]  /*22300*/  MOV R15, R29 ;  /* 0x0000001d000f7202 */ /* 0x008fe20000000f00 */
[----:B-----5:R-:W-:Y:S01]  /*22310*/  IMAD.MOV.U32 R14, RZ, RZ, R3 ;  /* 0x000000ffff0e7224 */ /* 0x020fe200078e0003 */
[----:B------:R0:W-:Y:S02]  /*22320*/  STL.64 [R1+0x6440], R12 ;  /* 0x0064400c01007387 */ /* 0x0001e40000100a00 */
        /* <DEDUP_REMOVED lines=10> */
[----:B--2---:R-:W-:Y:S01]  /*223d0*/  MOV R15, R11 ;  /* 0x0000000b000f7202 */ /* 0x004fe20000000f00 */
[----:B----4-:R-:W-:-:S02]  /*223e0*/  IMAD.MOV.U32 R14, RZ, RZ, R10 ;  /* 0x000000ffff0e7224 */ /* 0x010fc400078e000a */
[----:B------:R-:W2:Y:S04]  /*223f0*/  LDL.LU R10, [R1+0x6494] ;  /* 0x00649400010a7983 */ /* 0x000ea80000300800 */
[----:B------:R-:W2:Y:S01]  /*22400*/  LDL.LU R11, [R1+0x6490] ;  /* 0x00649000010b7983 */ /* 0x000ea20000300800 */
[----:B------:R-:W-:Y:S01]  /*22410*/  IMAD.MOV.U32 R4, RZ, RZ, R19 ;  /* 0x000000ffff047224 */ /* 0x000fe200078e0013 */
[----:B------:R-:W-:Y:S02]  /*22420*/  MOV R5, R18 ;  /* 0x0000001200057202 */ /* 0x000fe40000000f00 */
[----:B------:R3:W-:Y:S01]  /*22430*/  STL.64 [R1+0x6488], R14 ;  /* 0x0064880e01007387 */ /* 0x0007e20000100a00 */
[----:B------:R-:W-:Y:S01]  /*22440*/  IMAD.MOV.U32 R6, RZ, RZ, R17 ;  /* 0x000000ffff067224 */ /* 0x000fe200078e0011 */
[----:B------:R-:W-:Y:S01]  /*22450*/  MOV R7, R16 ;  /* 0x0000001000077202 */ /* 0x000fe20000000f00 */
[----:B------:R-:W-:Y:S01]  /*22460*/  HMMA.16816.F32.BF16 R20, R20, R8, RZ ;  /* 0x000000081414723c */ /* 0x000fe200000418ff */
[----:B------:R-:W0:Y:S01]  /*22470*/  LDSM.16.MT88.4 R16, [R28+0x2180] ;  /* 0x002180001c10783b */ /* 0x000e220000004200 */
[----:B---3--:R-:W-:Y:S01]  /*22480*/  MOV R15, R0 ;  /* 0x00000000000f7202 */ /* 0x008fe20000000f00 */
[----:B-----5:R-:W-:-:S02]  /*22490*/  IMAD.MOV.U32 R14, RZ, RZ, R2 ;  /* 0x000000ffff0e7224 */ /* 0x020fc400078e0002 */
[----:B------:R1:W-:Y:S04]  /*224a0*/  STL.64 [R1+0x6480], R12 ;  /* 0x0064800c01007387 */ /* 0x0003e80000100a00 */
[----:B------:R-:W3:Y:S01]  /*224b0*/  LDL R0, [R1+0x1228] ;  /* 0x0012280001007983 */ /* 0x000ee20000100800 */
[----:B-1----:R-:W-:Y:S01]  /*224c0*/  IMAD.MOV.U32 R12, RZ, RZ, R29 ;  /* 0x000000ffff0c7224 */ /* 0x002fe200078e001d */
[----:B------:R-:W-:-:S07]  /*224d0*/  MOV R13, R3 ;  /* 0x00000003000d7202 */ /* 0x000fce0000000f00 */
[----:B--2---:R-:W-:Y:S01]  /*224e0*/  HMMA.16816.F32.BF16 R4, R4, R10, R12 ;  /* 0x0000000a0404723c */ /* 0x004fe2000004180c */
[----:B------:R-:W2:Y:S04]  /*224f0*/  LDL.LU.64 R14, [R1+0x6488] ;  /* 0x00648800010e7983 */ /* 0x000ea80000300a00 */
[----:B------:R-:W2:Y:S11]  /*22500*/  LDL.LU.64 R12, [R1+0x6480] ;  /* 0x00648000010c7983 */ /* 0x000eb60000300a00 */
[----:B------:R-:W-:Y:S07]  /*22510*/  @!UPT UIADD3 URZ, URZ, URZ, URZ ;  /* 0x0000003f3f3ff290 */ /* 0x000fee000fffe03f */
[----:B------:R-:W-:Y:S01]  /*22520*/  STL.64 [R1+0x180], R4 ;  /* 0x0001800401007387 */ /* 0x000fe20000100a00 */
[----:B------:R-:W-:-:S03]  /*22530*/  IMAD.MOV.U32 R29, RZ, RZ, R7 ;  /* 0x000000ffff1d7224 */ /* 0x000fc600078e0007 */
[----:B------:R1:W-:Y:S04]  /*22540*/  STL [R1+0x188], R6 ;  /* 0x0001880601007387 */ /* 0x0003e80000100800 */
[----:B-1----:R-:W2:Y:S04]  /*22550*/  LDL.LU.64 R6, [R1+0x6478] ;  /* 0x0064780001067983 */ /* 0x002ea80000300a00 */
[----:B------:R-:W2:Y:S02]  /*22560*/  LDL.LU.64 R4, [R1+0x6470] ;  /* 0x0064700001047983 */ /* 0x000ea40000300a00 */
[-C--:B--2---:R-:W-:Y:S02]  /*22570*/  HMMA.16816.F32.BF16 R4, R4, R10.reuse, R12 ;  /* 0x0000000a0404723c */ /* 0x084fe4000004180c */
[----:B------:R-:W2:Y:S04]  /*22580*/  LDL.LU.64 R14, [R1+0x6468] ;  /* 0x00646800010e7983 */ /* 0x000ea80000300a00 */
[----:B------:R-:W2:Y:S11]  /*22590*/  LDL.LU.64 R12, [R1+0x6460] ;  /* 0x00646000010c7983 */ /* 0x000eb60000300a00 */
[----:B------:R-:W-:Y:S06]  /*225a0*/  @!UPT UIADD3 URZ, URZ, URZ, URZ ;  /* 0x0000003f3f3ff290 */ /* 0x000fec000fffe03f */
[----:B------:R-:W-:Y:S04]  /*225b0*/  STL.64 [R1+0x170], R4 ;  /* 0x0001700401007387 */ /* 0x000fe80000100a00 */
[----:B------:R1:W-:Y:S04]  /*225c0*/  STL.64 [R1+0x178], R6 ;  /* 0x0001780601007387 */ /* 0x0003e80000100a00 */
        /* <DEDUP_REMOVED lines=74> */
[----:B--2---:R-:W-:Y:S02]  /*22a70*/  HMMA.16816.F32.BF16 R4, R12, R10, R4 ;  /* 0x0000000a0c04723c */ /* 0x004fe40000041804 */
[----:B------:R-:W2:Y:S04]  /*22a80*/  LDL.LU.64 R14, [R1+0x6328] ;  /* 0x00632800010e7983 */ /* 0x000ea80000300a00 */
[----:B------:R-:W2:Y:S11]  /*22a90*/  LDL.LU.64 R12, [R1+0x6320] ;  /* 0x00632000010c7983 */ /* 0x000eb60000300a00 */
[----:B------:R-:W-:Y:S06]  /*22aa0*/  @!UPT UIADD3 URZ, URZ, URZ, URZ ;  /* 0x0000003f3f3ff290 */ /* 0x000fec000fffe03f */
[----:B------:R-:W-:Y:S04]  /*22ab0*/  STL.64 [R1+0xd0], R4 ;  /* 0x0000d00401007387 */ /* 0x000fe80000100a00 */
[----:B------:R0:W-:Y:S01]  /*22ac0*/  STL.64 [R1+0xd8], R6 ;  /* 0x0000d80601007387 */ /* 0x0001e20000100a00 */
[----:B------:R-:W-:Y:S11]  /*22ad0*/  HMMA.16816.F32.BF16 R24, R24, R8, RZ ;  /* 0x000000081818723c */ /* 0x000ff600000418ff */
[----:B------:R-:W-:Y:S11]  /*22ae0*/  @!UPT UIADD3 URZ, URZ, URZ, URZ ;  /* 0x0000003f3f3ff290 */ /* 0x000ff6000fffe03f */
[----:B------:R-:W-:Y:S02]  /*22af0*/  @!UPT UIADD3 URZ, URZ, URZ, URZ ;  /* 0x0000003f3f3ff290 */ /* 0x000fe4000fffe03f */
[-C--:B0-----:R-:W-:Y:S08]  /*22b00*/  HMMA.16816.F32.BF16 R4, R16, R10.reuse, R24 ;  /* 0x0000000a1004723c */ /* 0x081ff00000041818 */
[----:B--2---:R-:W-:Y:S01]  /*22b10*/  HMMA.16816.F32.BF16 R12, R12, R10, R20 ;  /* 0x0000000a0c0c723c */ /* 0x004fe20000041814 */
[----:B---3--:R-:W-:Y:S11]  /*22b20*/  LDSM.16.M88.4 R8, [R0+0x40000] ;  /* 0x040000000008783b */ /* 0x008ff60000000200 */
[----:B------:R-:W-:Y:S11]  /*22b30*/  @!UPT UIADD3 URZ, URZ, URZ, URZ ;  /* 0x0000003f3f3ff290 */ /* 0x000ff6000fffe03f */
[----:B------:R-:W-:Y:S01]  /*22b40*/  @!UPT UIADD3 URZ, URZ, URZ, URZ ;  /* 0x0000003f3f3ff290 */ /* 0x000fe2000fffe03f */
[----:B------:R-:W-:Y:S01]  /*22b50*/  IMAD.MOV.U32 R2, RZ, RZ, R15 ;  /* 0x000000ffff027224 */ /* 0x000fe200078e000f */
[----:B------:R-:W-:Y:S04]  /*22b60*/  STL.64 [R1+0xc0], R12 ;  /* 0x0000c00c01007387 */ /* 0x000fe80000100a00 */
[----:B------:R0:W-:Y:S04]  /*22b70*/  STL [R1+0x6274], R2 ;  /* 0x0062740201007387 */ /* 0x0001e80000100800 */
[----:B0-----:R-:W2:Y:S01]  /*22b80*/  LDL R2, [R1+0x3a0] ;  /* 0x0003a00001027983 */ /* 0x001ea20000100800 */
[----:B------:R-:W-:-:S05]  /*22b90*/  MOV R3, R14 ;  /* 0x0000000e00037202 */ /* 0x000fca0000000f00 */
[----:B------:R-:W-:Y:S04]  /*22ba0*/  STL [R1+0x6270], R3 ;  /* 0x0062700301007387 */ /* 0x000fe80000100800 */
[----:B------:R-:W3:Y:S04]  /*22bb0*/  LDL R26, [R1+0xe78] ;  /* 0x000e7800011a7983 */ /* 0x000ee80000100800 */
[----:B------:R-:W-:Y:S04]  /*22bc0*/  STL.64 [R1+0x6148], R6 ;  /* 0x0061480601007387 */ /* 0x000fe80000100a00 */
[----:B------:R-:W-:Y:S04]  /*22bd0*/  STL.64 [R1+0x6140], R4 ;  /* 0x0061400401007387 */ /* 0x000fe80000100a00 */
[----:B--2---:R-:W0:Y:S04]  /*22be0*/  LDSM.16.MT88.4 R20, [R2+0x4000] ;  /* 0x004000000214783b */ /* 0x004e280000004200 */
[----:B------:R-:W1:Y:S01]  /*22bf0*/  LDSM.16.MT88.4 R4, [R2+0x4080] ;  /* 0x004080000204783b */ /* 0x000e620000004200 */
[----:B0-----:R-:W-:Y:S01]  /*22c00*/  MOV R15, R20 ;  /* 0x00000014000f7202 */ /* 0x001fe20000000f00 */
[----:B------:R-:W-:Y:S01]  /*22c10*/  IMAD.MOV.U32 R14, RZ, RZ, R21 ;  /* 0x000000ffff0e7224 */ /* 0x000fe200078e0015 */
[----:B------:R-:W-:Y:S01]  /*22c20*/  MOV R13, R22 ;  /* 0x00000016000d7202 */ /* 0x000fe20000000f00 */
[----:B------:R-:W-:-:S03]  /*22c30*/  IMAD.MOV.U32 R12, RZ, RZ, R23 ;  /* 0x000000ffff0c7224 */ /* 0x000fc600078e0017 */
[----:B------:R-:W-:Y:S04]  /*22c40*/  STL.64 [R1+0x6318], R14 ;  /* 0x0063180e01007387 */ /* 0x000fe80000100a00 */
[----:B------:R-:W-:Y:S04]  /*22c50*/  STL.64 [R1+0x6310], R12 ;  /* 0x0063100c01007387 */ /* 0x000fe80000100a00 */
[----:B------:R-:W-:Y:S04]  /*22c60*/  STL [R1+0x609c], R10 ;  /* 0x00609c0a01007387 */ /* 0x000fe80000100800 */
[----:B------:R-:W-:Y:S04]  /*22c70*/  STL [R1+0x6098], R11 ;  /* 0x0060980b01007387 */ /* 0x000fe80000100800 */
[----:B------:R-:W-:Y:S04]  /*22c80*/  STL [R1+0x5ad8], R0 ;  /* 0x005ad80001007387 */ /* 0x000fe80000100800 */
[----:B------:R-:W2:Y:S01]  /*22c90*/  LDL R27, [R1+0xe74] ;  /* 0x000e7400011b7983 */ /* 0x000ea20000100800 */
[----:B-1----:R-:W-:Y:S01]  /*22ca0*/  MOV R23, R4 ;  /* 0x0000000400177202 */ /* 0x002fe20000000f00 */
[----:B------:R-:W-:Y:S01]  /*22cb0*/  IMAD.MOV.U32 R22, RZ, RZ, R5 ;  /* 0x000000ffff167224 */ /* 0x000fe200078e0005 */
[----:B------:R-:W-:Y:S01]  /*22cc0*/  MOV R21, R6 ;  /* 0x0000000600157202 */ /* 0x000fe20000000f00 */
[----:B------:R-:W-:Y:S01]  /*22cd0*/  IMAD.MOV.U32 R20, RZ, RZ, R7 ;  /* 0x000000ffff147224 */ /* 0x000fe200078e0007 */
[----:B---3--:R-:W-:Y:S04]  /*22ce0*/  LDSM.16.MT88.4 R12, [R26+0x4000] ;  /* 0x004000001a0c783b */ /* 0x008fe80000004200 */
[----:B------:R-:W0:Y:S02]  /*22cf0*/  LDSM.16.MT88.4 R4, [R2+0x4100] ;  /* 0x004100000204783b */ /* 0x000e240000004200 */
[----:B0-----:R-:W-:Y:S01]  /*22d00*/  MOV R25, R4 ;  /* 0x0000000400197202 */ /* 0x001fe20000000f00 */
[----:B------:R-:W-:Y:S01]  /*22d10*/  IMAD.MOV.U32 R24, RZ, RZ, R5 ;  /* 0x000000ffff187224 */ /* 0x000fe200078e0005 */
[----:B------:R-:W-:Y:S01]  /*22d20*/  MOV R11, R6 ;  /* 0x00000006000b7202 */ /* 0x000fe20000000f00 */
[----:B------:R-:W-:-:S02]  /*22d30*/  IMAD.MOV.U32 R10, RZ, RZ, R7 ;  /* 0x000000ffff0a7224 */ /* 0x000fc400078e0007 */
[----:B------:R-:W0:Y:S01]  /*22d40*/  LDSM.16.MT88.4 R4, [R2+0x4180] ;  /* 0x004180000204783b */ /* 0x000e220000004200 */
[----:B------:R-:W-:Y:S01]  /*22d50*/  IMAD.MOV.U32 R0, RZ, RZ, R15 ;  /* 0x000000ffff007224 */ /* 0x000fe200078e000f */
[----:B0-----:R-:W-:Y:S01]  /*22d60*/  MOV R19, R4 ;  /* 0x0000000400137202 */ /* 0x001fe20000000f00 */
[----:B------:R-:W-:Y:S01]  /*22d70*/  IMAD.MOV.U32 R18, RZ, RZ, R5 ;  /* 0x000000ffff127224 */ /* 0x000fe200078e0005 */
[----:B------:R-:W-:Y:S01]  /*22d80*/  MOV R17, R6 ;  /* 0x0000000600117202 */ /* 0x000fe20000000f00 */
[----:B------:R-:W-:Y:S01]  /*22d90*/  IMAD.MOV.U32 R5, RZ, RZ, R13 ;  /* 0x000000ffff057224 */ /* 0x000fe200078e000d */
[----:B------:R-:W-:Y:S02]  /*22da0*/  MOV R6, R12 ;  /* 0x0000000c00067202 */ /* 0x000fe40000000f00 */
[----:B------:R-:W-:Y:S02]  /*22db0*/  MOV R4, R14 ;  /* 0x0000000e00047202 */ /* 0x000fe40000000f00 */
[----:B------:R-:W0:Y:S01]  /*22dc0*/  LDSM.16.MT88.4 R12, [R26+0x4080] ;  /* 0x004080001a0c783b */ /* 0x000e220000004200 */
[----:B------:R-:W-:-:S03]  /*22dd0*/  IMAD.MOV.U32 R16, RZ, RZ, R7 ;  /* 0x000000ffff107224 */ /* 0x000fc600078e0007 */
[----:B------:R-:W-:Y:S04]  /*22de0*/  STL [R1+0x6284], R0 ;  /* 0x0062840001007387 */ /* 0x000fe80000100800 */
[----:B------:R-:W-:Y:S04]  /*22df0*/  STL [R1+0x6280], R4 ;  /* 0x0062800401007387 */ /* 0x000fe80000100800 */
[----:B------:R-:W-:Y:S04]  /*22e00*/  STL [R1+0x627c], R5 ;  /* 0x00627c0501007387 */ /* 0x000fe80000100800 */
[----:B------:R-:W-:Y:S01]  /*22e10*/  STL [R1+0x6278], R6 ;  /* 0x0062780601007387 */ /* 0x000fe20000100800 */
[----:B0-----:R-:W-:Y:S01]  /*22e20*/  MOV R2, R13 ;  /* 0x0000000d00027202 */ /* 0x001fe20000000f00 */
[----:B------:R-:W-:-:S02]  /*22e30*/  IMAD.MOV.U32 R3, RZ, RZ, R14 ;  /* 0x000000ffff037224 */ /* 0x000fc400078e000e */
[----:B------:R-:W-:Y:S01]  /*22e40*/  STL [R1+0x60], R12 ;  /* 0x0000600c01007387 */ /* 0x000fe20000100800 */
[----:B------:R-:W-:-:S03]  /*22e50*/  MOV R7, R15 ;  /* 0x0000000f00077202 */ /* 0x000fc60000000f00 */
[----:B------:R-:W0:Y:S04]  /*22e60*/  LDSM.16.MT88.4 R12, [R26+0x4100] ;  /* 0x004100001a0c783b */ /* 0x000e280000004200 */
[----:B------:R-:W-:Y:S01]  /*22e70*/  STL [R1+0x6290], R7 ;  /* 0x0062900701007387 */ /* 0x000fe20000100800 */
[----:B0-----:R-:W-:Y:S01]  /*22e80*/  IMAD.MOV.U32 R0, RZ, RZ, R12 ;  /* 0x000000ffff007224 */ /* 0x001fe200078e000c */
[----:B------:R-:W-:Y:S01]  /*22e90*/  MOV R4, R13 ;  /* 0x0000000d00047202 */ /* 0x000fe20000000f00 */
[----:B------:R-:W-:Y:S01]  /*22ea0*/  IMAD.MOV.U32 R5, RZ, RZ, R14 ;  /* 0x000000ffff057224 */ /* 0x000fe200078e000e */
[----:B------:R-:W-:Y:S02]  /*22eb0*/  MOV R6, R15 ;  /* 0x0000000f00067202 */ /* 0x000fe40000000f00 */
[----:B------:R-:W0:Y:S04]  /*22ec0*/  LDSM.16.MT88.4 R12, [R26+0x4180] ;  /* 0x004180001a0c783b */ /* 0x000e280000004200 */
[----:B------:R1:W-:Y:S04]  /*22ed0*/  STL [R1+0x628c], R3 ;  /* 0x00628c0301007387 */ /* 0x0003e80000100800 */
[----:B------:R3:W-:Y:S04]  /*22ee0*/  STL [R1+0x6288], R2 ;  /* 0x0062880201007387 */ /* 0x0007e80000100800 */
[----:B------:R-:W-:Y:S04]  /*22ef0*/  STL [R1+0x62a0], R6 ;  /* 0x0062a00601007387 */ /* 0x000fe80000100800 */
[----:B------:R-:W-:Y:S04]  /*22f00*/  STL [R1+0x629c], R5 ;  /* 0x00629c0501007387 */ /* 0x000fe80000100800 */
[----:B------:R-:W-:Y:S04]  /*22f10*/  STL [R1+0x6298], R4 ;  /* 0x0062980401007387 */ /* 0x000fe80000100800 */
[----:B------:R-:W-:Y:S01]  /*22f20*/  STL [R1+0x6294], R0 ;  /* 0x0062940001007387 */ /* 0x000fe20000100800 */
[----:B0-----:R-:W-:Y:S01]  /*22f30*/  IMAD.MOV.U32 R7, RZ, RZ, R13 ;  /* 0x000000ffff077224 */ /* 0x001fe200078e000d */
[----:B-1----:R-:W-:-:S02]  /*22f40*/  MOV R3, R14 ;  /* 0x0000000e00037202 */ /* 0x002fc40000000f00 */
[----:B------:R-:W-:Y:S01]  /*22f50*/  STL [R1+0x40], R12 ;  /* 0x0000400c01007387 */ /* 0x000fe20000100800 */
[----:B---3--:R-:W-:-:S03]  /*22f60*/  IMAD.MOV.U32 R2, RZ, RZ, R15 ;  /* 0x000000ffff027224 */ /* 0x008fc600078e000f */
[----:B--2---:R-:W0:Y:S04]  /*22f70*/  LDSM.16.MT88.4 R12, [R27+0x4000] ;  /* 0x004000001b0c783b */ /* 0x004e280000004200 */
[----:B------:R-:W-:Y:S01]  /*22f80*/  STL [R1+0x62ac], R2 ;  /* 0x0062ac0201007387 */ /* 0x000fe20000100800 */
[----:B0-----:R-:W-:Y:S01]  /*22f90*/  MOV R6, R12 ;  /* 0x0000000c00067202 */ /* 0x001fe20000000f00 */
[----:B------:R-:W-:Y:S01]  /*22fa0*/  IMAD.MOV.U32 R5, RZ, RZ, R13 ;  /* 0x000000ffff057224 */ /* 0x000fe200078e000d */
[----:B------:R-:W-:Y:S01]  /*22fb0*/  MOV R4, R14 ;  /* 0x0000000e00047202 */ /* 0x000fe20000000f00 */
[----:B------:R-:W-:Y:S02]  /*22fc0*/  IMAD.MOV.U32 R0, RZ, RZ, R15 ;  /* 0x000000ffff007224 */ /* 0x000fe400078e000f */
[----:B------:R-:W0:Y:S04]  /*22fd0*/  LDSM.16.MT88.4 R12, [R27+0x4080] ;  /* 0x004080001b0c783b */ /* 0x000e280000004200 */
[----:B------:R1:W-:Y:S04]  /*22fe0*/  STL [R1+0x62a8], R3 ;  /* 0x0062a80301007387 */ /* 0x0003e80000100800 */
[----:B------:R2:W-:Y:S04]  /*22ff0*/  STL [R1+0x62a4], R7 ;  /* 0x0062a40701007387 */ /* 0x0005e80000100800 */
[----:B------:R-:W-:Y:S04]  /*23000*/  STL [R1+0x62bc], R0 ;  /* 0x0062bc0001007387 */ /* 0x000fe80000100800 */
[----:B------:R-:W-:Y:S04]  /*23010*/  STL [R1+0x62b8], R4 ;  /* 0x0062b80401007387 */ /* 0x000fe80000100800 */
[----:B------:R-:W-:Y:S04]  /*23020*/  STL [R1+0x62b4], R5 ;  /* 0x0062b40501007387 */ /* 0x000fe80000100800 */
[----:B------:R-:W-:Y:S01]  /*23030*/  STL [R1+0x62b0], R6 ;  /* 0x0062b00601007387 */ /* 0x000fe20000100800 */
[----:B0-----:R-:W-:Y:S01]  /*23040*/  MOV R2, R13 ;  /* 0x0000000d00027202 */ /* 0x001fe20000000f00 */
[----:B-1----:R-:W-:-:S02]  /*23050*/  IMAD.MOV.U32 R3, RZ, RZ, R14 ;  /* 0x000000ffff037224 */ /* 0x002fc400078e000e */
[----:B------:R-:W-:Y:S01]  /*23060*/  STL [R1+0x20], R12 ;  /* 0x0000200c01007387 */ /* 0x000fe20000100800 */
[----:B--2---:R-:W-:-:S03]  /*23070*/  MOV R7, R15 ;  /* 0x0000000f00077202 */ /* 0x004fc60000000f00 */
[----:B------:R-:W0:Y:S02]  /*23080*/  LDSM.16.MT88.4 R12, [R27+0x4100] ;  /* 0x004100001b0c783b */ /* 0x000e240000004200 */
[----:B0-----:R-:W-:Y:S01]  /*23090*/  IMAD.MOV.U32 R0, RZ, RZ, R12 ;  /* 0x000000ffff007224 */ /* 0x001fe200078e000c */
[----:B------:R-:W-:Y:S01]  /*230a0*/  MOV R4, R13 ;  /* 0x0000000d00047202 */ /* 0x000fe20000000f00 */
[----:B------:R-:W-:Y:S01]  /*230b0*/  IMAD.MOV.U32 R5, RZ, RZ, R14 ;  /* 0x000000ffff057224 */ /* 0x000fe200078e000e */
[----:B------:R-:W-:Y:S02]  /*230c0*/  MOV R6, R15 ;  /* 0x0000000f00067202 */ /* 0x000fe40000000f00 */
[----:B------:R-:W0:Y:S04]  /*230d0*/  LDSM.16.MT88.4 R12, [R27+0x4180] ;  /* 0x004180001b0c783b */ /* 0x000e280000004200 */
[----:B------:R-:W-:Y:S04]  /*230e0*/  STL [R1+0x62c8], R7 ;  /* 0x0062c80701007387 */ /* 0x000fe80000100800 */
[----:B------:R0:W-:Y:S04]  /*230f0*/  STL [R1+0x62c4], R3 ;  /* 0x0062c40301007387 */ /* 0x0001e80000100800 */
[----:B------:R1:W-:Y:S01]  /*23100*/  STL [R1+0x62c0], R2 ;  /* 0x0062c00201007387 */ /* 0x0003e20000100800 */
[----:B0-----:R-:W-:-:S03]  /*23110*/  MOV R3, R14 ;  /* 0x0000000e00037202 */ /* 0x001fc60000000f00 */
[----:B------:R0:W-:Y:S01]  /*23120*/  STL [R1], R12 ;  /* 0x0000000c01007387 */ /* 0x0001e20000100800 */
[----:B-1----:R-:W-:Y:S02]  /*23130*/  IMAD.MOV.U32 R2, RZ, RZ, R15 ;  /* 0x000000ffff027224 */ /* 0x002fe400078e000f */
[----:B------:R-:W-:Y:S01]  /*23140*/  IMAD.MOV.U32 R7, RZ, RZ, R13 ;  /* 0x000000ffff077224 */ /* 0x000fe200078e000d */
[----:B------:R-:W2:Y:S04]  /*23150*/  LDL.LU.64 R14, [R1+0x6318] ;  /* 0x00631800010e7983 */ /* 0x000ea80000300a00 */
[----:B0-----:R-:W3:Y:S04]  /*23160*/  LDL.LU.64 R12, [R1+0x6310] ;  /* 0x00631000010c7983 */ /* 0x001ee80000300a00 */
[----:B------:R0:W-:Y:S04]  /*23170*/  STL.64 [R1+0x62d8], R6 ;  /* 0x0062d80601007387 */ /* 0x0001e80000100a00 */
[----:B------:R1:W-:Y:S01]  /*23180*/  STL.64 [R1+0x62d0], R4 ;  /* 0x0062d00401007387 */ /* 0x0003e20000100a00 */
[----:B0-----:R-:W-:Y:S01]  /*23190*/  MOV R6, R21 ;  /* 0x0000001500067202 */ /* 0x001fe20000000f00 */
[----:B------:R-:W-:Y:S01]  /*231a0*/  IMAD.MOV.U32 R7, RZ, RZ, R20 ;  /* 0x000000ffff077224 */ /* 0x000fe200078e0014 */
[----:B-1----:R-:W-:Y:S01]  /*231b0*/  MOV R4, R23 ;  /* 0x0000001700047202 */ /* 0x002fe20000000f00 */
[----:B------:R-:W-:-:S03]  /*231c0*/  IMAD.MOV.U32 R5, RZ, RZ, R22 ;  /* 0x000000ffff057224 */ /* 0x000fc600078e0016 */
[----:B------:R-:W-:Y:S04]  /*231d0*/  STL.64 [R1+0x62f8], R6 ;  /* 0x0062f80601007387 */ /* 0x000fe80000100a00 */
[----:B------:R2:W-:Y:S04]  /*231e0*/  STL.64 [R1+0x62f0], R4 ;  /* 0x0062f00401007387 */ /* 0x0005e80000100a00 */
[----:B------:R-:W-:Y:S01]  /*231f0*/  LDSM.16.MT88.4 R20, [R28+0x4100] ;  /* 0x004100001c14783b */ /* 0x000fe20000004200 */
[----:B--2---:R-:W-:Y:S01]  /*23200*/  MOV R4, R15 ;  /* 0x0000000f00047202 */ /* 0x004fe20000000f00 */
[----:B------:R-:W-:Y:S01]  /*23210*/  IMAD.MOV.U32 R5, RZ, RZ, R14 ;  /* 0x000000ffff057224 */ /* 0x000fe200078e000e */
[----:B---3--:R-:W-:Y:S01]  /*23220*/  MOV R6, R13 ;  /* 0x0000000d00067202 */ /* 0x008fe20000000f00 */
[----:B------:R-:W-:-:S02]  /*23230*/  IMAD.MOV.U32 R7, RZ, RZ, R12 ;  /* 0x000000ffff077224 */ /* 0x000fc400078e000c */
[----:B------:R-:W0:Y:S04]  /*23240*/  LDSM.16.MT88.4 R12, [R28+0x4000] ;  /* 0x004000001c0c783b */ /* 0x000e280000004200 */
[----:B0-----:R0:W-:Y:S04]  /*23250*/  STL.64 [R1+0x6178], R14 ;  /* 0x0061780e01007387 */ /* 0x0011e80000100a00 */
[----:B------:R1:W-:Y:S01]  /*23260*/  STL.64 [R1+0x6170], R12 ;  /* 0x0061700c01007387 */ /* 0x0003e20000100a00 */
[----:B0-----:R-:W-:Y:S01]  /*23270*/  MOV R14, R17 ;  /* 0x00000011000e7202 */ /* 0x001fe20000000f00 */
[----:B------:R-:W-:Y:S01]  /*23280*/  IMAD.MOV.U32 R15, RZ, RZ, R16 ;  /* 0x000000ffff0f7224 */ /* 0x000fe200078e0010 */
[----:B-1----:R-:W-:Y:S01]  /*23290*/  MOV R12, R19 ;  /* 0x00000013000c7202 */ /* 0x002fe20000000f00 */
[----:B------:R-:W-:-:S03]  /*232a0*/  IMAD.MOV.U32 R13, RZ, RZ, R18 ;  /* 0x000000ffff0d7224 */ /* 0x000fc600078e0012 */
[----:B------:R-:W-:Y:S04]  /*232b0*/  STL.64 [R1+0x62e8], R14 ;  /* 0x0062e80e01007387 */ /* 0x000fe80000100a00 */
[----:B------:R0:W-:Y:S04]  /*232c0*/  STL.64 [R1+0x62e0], R12 ;  /* 0x0062e00c01007387 */ /* 0x0001e80000100a00 */
[----:B------:R-:W1:Y:S04]  /*232d0*/  LDSM.16.MT88.4 R16, [R28+0x4080] ;  /* 0x004080001c10783b */ /* 0x000e680000004200 */
[----:B0-----:R-:W2:Y:S04]  /*232e0*/  LDL.LU R12, [R1+0x190] ;  /* 0x00019000010c7983 */ /* 0x001ea80000300800 */
[----:B------:R-:W2:Y:S04]  /*232f0*/  LDL.LU R13, [R1+0x194] ;  /* 0x00019400010d7983 */ /* 0x000ea80000300800 */
[----:B------:R-:W3:Y:S04]  /*23300*/  LDL.LU R14, [R1+0x198] ;  /* 0x00019800010e7983 */ /* 0x000ee80000300800 */
[----:B------:R-:W3:Y:S04]  /*23310*/  LDL.LU R15, [R1+0x19c] ;  /* 0x00019c00010f7983 */ /* 0x000ee80000300800 */
[----:B---3--:R-:W-:Y:S04]  /*23320*/  STL.64 [R1+0x6308], R14 ;  /* 0x0063080e01007387 */ /* 0x008fe80000100a00 */
[----:B--2---:R0:W-:Y:S04]  /*23330*/  STL.64 [R1+0x6300], R12 ;  /* 0x0063000c01007387 */ /* 0x0041e80000100a00 */
[----:B0-----:R-:W2:Y:S04]  /*23340*/  LDL.LU R12, [R1+0x1a0] ;  /* 0x0001a000010c7983 */ /* 0x001ea80000300800 */
[----:B------:R-:W2:Y:S04]  /*23350*/  LDL.LU R13, [R1+0x1a4] ;  /* 0x0001a400010d7983 */ /* 0x000ea80000300800 */
[----:B------:R-:W2:Y:S04]  /*23360*/  LDL.LU R14, [R1+0x1a8] ;  /* 0x0001a800010e7983 */ /* 0x000ea80000300800 */
[----:B------:R-:W2:Y:S04]  /*23370*/  LDL.LU R15, [R1+0x1ac] ;  /* 0x0001ac00010f7983 */ /* 0x000ea80000300800 */
[----:B-1----:R-:W-:Y:S04]  /*23380*/  STL.64 [R1+0x6168], R18 ;  /* 0x0061681201007387 */ /* 0x002fe80000100a00 */
[----:B------:R0:W-:Y:S04]  /*23390*/  STL.64 [R1+0x6160], R16 ;  /* 0x0061601001007387 */ /* 0x0001e80000100a00 */
[----:B0-----:R-:W3:Y:S04]  /*233a0*/  LDL.LU R16, [R1+0x170] ;  /* 0x0001700001107983 */ /* 0x001ee80000300800 */
[----:B------:R-:W3:Y:S04]  /*233b0*/  LDL.LU R17, [R1+0x174] ;  /* 0x0001740001117983 */ /* 0x000ee80000300800 */
[----:B------:R-:W3:Y:S04]  /*233c0*/  LDL.LU R18, [R1+0x178] ;  /* 0x0001780001127983 */ /* 0x000ee80000300800 */
[----:B------:R-:W3:Y:S04]  /*233d0*/  LDL.LU R19, [R1+0x17c] ;  /* 0x00017c0001137983 */ /* 0x000ee80000300800 */
[----:B------:R-:W-:Y:S04]  /*233e0*/  STL.64 [R1+0x6158], R22 ;  /* 0x0061581601007387 */ /* 0x000fe80000100a00 */
[----:B------:R0:W-:Y:S02]  /*233f0*/  STL.64 [R1+0x6150], R20 ;  /* 0x0061501401007387 */ /* 0x0001e40000100a00 */
[----:B0-----:R-:W-:Y:S01]  /*23400*/  MOV R20, R25 ;  /* 0x0000001900147202 */ /* 0x001fe20000000f00 */
[----:B------:R-:W-:-:S02]  /*23410*/  IMAD.MOV.U32 R21, RZ, RZ, R24 ;  /* 0x000000ffff157224 */ /* 0x000fc400078e0018 */
[----:B------:R-:W0:Y:S04]  /*23420*/  LDSM.16.MT88.4 R24, [R28+0x4180] ;  /* 0x004180001c18783b */ /* 0x000e280000004200 */
[----:B0-----:R-:W-:Y:S04]  /*23430*/  STL.64 [R1+0x6188], R26 ;  /* 0x0061881a01007387 */ /* 0x001fe80000100a00 */
[----:B------:R0:W-:Y:S04]  /*23440*/  STL.64 [R1+0x6180], R24 ;  /* 0x0061801801007387 */ /* 0x0001e80000100a00 */
[----:B0-----:R-:W4:Y:S04]  /*23450*/  LDL.LU R24, [R1+0x180] ;  /* 0x0001800001187983 */ /* 0x001f280000300800 */
[----:B------:R-:W4:Y:S04]  /*23460*/  LDL.LU R25, [R1+0x184] ;  /* 0x0001840001197983 */ /* 0x000f280000300800 */
[----:B------:R-:W4:Y:S01]  /*23470*/  LDL.LU R26, [R1+0x188] ;  /* 0x00018800011a7983 */ /* 0x000f220000300800 */
[----:B------:R-:W-:-:S03]  /*23480*/  MOV R27, R29 ;  /* 0x0000001d001b7202 */ /* 0x000fc60000000f00 */
[----:B------:R-:W-:Y:S01]  /*23490*/  STL [R1+0x6100], R28 ;  /* 0x0061001c01007387 */ /* 0x000fe20000100800 */
[----:B--2---:R-:W-:Y:S03]  /*234a0*/  HMMA.16816.F32.BF16 R4, R4, R8, R12 ;  /* 0x000000080404723c */ /* 0x004fe6000004180c */
[----:B------:R-:W2:Y:S04]  /*234b0*/  LDL.LU.64 R14, [R1+0x6308] ;  /* 0x00630800010e7983 */ /* 0x000ea80000300a00 */
[----:B------:R-:W2:Y:S11]  /*234c0*/  LDL.LU.64 R12, [R1+0x6300] ;  /* 0x00630000010c7983 */ /* 0x000eb60000300a00 */
[----:B------:R-:W-:Y:S05]  /*234d0*/  @!UPT UIADD3 URZ, URZ, URZ, URZ ;  /* 0x0000003f3f3ff290 */ /* 0x000fea000fffe03f */
[----:B------:R-:W-:Y:S01]  /*234e0*/  STL.64 [R1+0x1a0], R4 ;  /* 0x0001a00401007387 */ /* 0x000fe20000100a00 */
[----:B------:R-:W-:-:S03]  /*234f0*/  IMAD.MOV.U32 R29, RZ, RZ, R7 ;  /* 0x000000ffff1d7224 */ /* 0x000fc600078e0007 */
[----:B------:R0:W-:Y:S04]  /*23500*/  STL [R1+0x1a8], R6 ;  /* 0x0001a80601007387 */ /* 0x0001e80000100800 */
[----:B0-----:R-:W2:Y:S04]  /*23510*/  LDL.LU.64 R6, [R1+0x62f8] ;  /* 0x0062f80001067983 */ /* 0x001ea80000300a00 */
[----:B------:R-:W2:Y:S04]  /*23520*/  LDL.LU.64 R4, [R1+0x62f0] ;  /* 0x0062f00001047983 */ /* 0x000ea80000300a00 */
[----:B------:R0:W-:Y:S01]  /*23530*/  STL [R1+0x60a0], R29 ;  /* 0x0060a01d01007387 */ /* 0x0001e20000100800 */
[----:B------:R-:W-:Y:S01]  /*23540*/  MOV R22, R11 ;  /* 0x0000000b00167202 */ /* 0x000fe20000000f00 */
[----:B------:R-:W-:Y:S01]  /*23550*/  IMAD.MOV.U32 R23, RZ, RZ, R10 ;  /* 0x000000ffff177224 */ /* 0x000fe200078e000a */
[-C--:B--2---:R-:W-:Y:S01]  /*23560*/  HMMA.16816.F32.BF16 R4, R4, R8.reuse, R12 ;  /* 0x000000080404723c */ /* 0x084fe2000004180c */
[----:B------:R-:W3:Y:S04]  /*23570*/  LDL.LU.64 R14, [R1+0x62e8] ;  /* 0x0062e800010e7983 */ /* 0x000ee80000300a00 */
[----:B------:R-:W3:Y:S03]  /*23580*/  LDL.LU.64 R12, [R1+0x62e0] ;  /* 0x0062e000010c7983 */ /* 0x000ee60000300a00 */
[-C--:B----4-:R-:W-:Y:S11]  /*23590*/  HMMA.16816.F32.BF16 R20, R20, R8.reuse, R24 ;  /* 0x000000081414723c */ /* 0x090ff60000041818 */
[----:B------:R-:W-:Y:S05]  /*235a0*/  @!UPT UIADD3 URZ, URZ, URZ, URZ ;  /* 0x0000003f3f3ff290 */ /* 0x000fea000fffe03f */
[----:B------:R-:W-:Y:S01]  /*235b0*/  IMAD.MOV.U32 R11, RZ, RZ, R7 ;  /* 0x000000ffff0b7224 */ /* 0x000fe200078e0007 */
[----:B------:R-:W-:Y:S01]  /*235c0*/  MOV R10, R6 ;  /* 0x00000006000a7202 */ /* 0x000fe20000000f00 */
[----:B------:R1:W-:Y:S04]  /*235d0*/  STL.64 [R1+0x190], R4 ;  /* 0x0001900401007387 */ /* 0x0003e80000100a00 */
[----:B------:R-:W2:Y:S02]  /*235e0*/  LDL.LU.64 R6, [R1+0x62d8] ;  /* 0x0062d80001067983 */ /* 0x000ea40000300a00 */
[----:B0-----:R-:W-:Y:S02]  /*235f0*/  MOV R29, R23 ;  /* 0x00000017001d7202 */ /* 0x001fe40000000f00 */
[----:B-1----:R-:W4:Y:S04]  /*23600*/  LDL.LU.64 R4, [R1+0x62d0] ;  /* 0x0062d00001047983 */ /* 0x002f280000300a00 */
[----:B------:R0:W-:Y:S04]  /*23610*/  STL [R1+0x60a8], R11 ;  /* 0x0060a80b01007387 */ /* 0x0001e80000100800 */
[----:B------:R1:W-:Y:S04]  /*23620*/  STL [R1+0x60a4], R10 ;  /* 0x0060a40a01007387 */ /* 0x0003e80000100800 */
[----:B------:R-:W-:Y:S04]  /*23630*/  STL.64 [R1+0x180], R20 ;  /* 0x0001801401007387 */ /* 0x000fe80000100a00 */
[----:B------:R-:W-:Y:S04]  /*23640*/  STL [R1+0x188], R22 ;  /* 0x0001881601007387 */ /* 0x000fe80000100800 */
[----:B------:R-:W-:Y:S01]  /*23650*/  STL [R1+0x60ac], R29 ;  /* 0x0060ac1d01007387 */ /* 0x000fe20000100800 */
[----:B---3--:R-:W-:Y:S11]  /*23660*/  HMMA.16816.F32.BF16 R12, R12, R8, R16 ;  /* 0x000000080c0c723c */ /* 0x008ff60000041810 */
[----:B------:R-:W-:Y:S11]  /*23670*/  @!UPT UIADD3 URZ, URZ, URZ, URZ ;  /* 0x0000003f3f3ff290 */ /* 0x000ff6000fffe03f */
[----:B------:R-:W-:Y:S01]  /*23680*/  @!UPT UIADD3 URZ, URZ, URZ, URZ ;  /* 0x0000003f3f3ff290 */ /* 0x000fe2000fffe03f */
[----:B------:R3:W-:Y:S04]  /*23690*/  STL.64 [R1+0x170], R12 ;  /* 0x0001700c01007387 */ /* 0x0007e80000100a00 */
[----:B------:R-:W5:Y:S04]  /*236a0*/  LDL.LU R16, [R1+0xe0] ;  /* 0x0000e00001107983 */ /* 0x000f680000300800 */
[----:B------:R-:W5:Y:S04]  /*236b0*/  LDL.LU R17, [R1+0xe4] ;  /* 0x0000e40001117983 */ /* 0x000f680000300800 */
[----:B------:R-:W2:Y:S04]  /*236c0*/  LDL.LU R18, [R1+0xe8] ;  /* 0x0000e80001127983 */ /* 0x000ea80000300800 */
[----:B------:R-:W2:Y:S01]  /*236d0*/  LDL.LU R19, [R1+0xec] ;  /* 0x0000ec0001137983 */ /* 0x000ea20000300800 */
[----:B0-----:R-:W-:Y:S01]  /*236e0*/  IMAD.MOV.U32 R11, RZ, RZ, R14 ;  /* 0x000000ffff0b7224 */ /* 0x001fe200078e000e */
[----:B-1----:R-:W-:Y:S01]  /*236f0*/  MOV R10, R15 ;  /* 0x0000000f000a7202 */ /* 0x002fe20000000f00 */
[----:B------:R-:W-:Y:S01]  /*23700*/  IMAD.MOV.U32 R15, RZ, RZ, R2 ;  /* 0x000000ffff0f7224 */ /* 0x000fe200078e0002 */
[----:B------:R-:W-:Y:S01]  /*23710*/  MOV R14, R3 ;  /* 0x00000003000e7202 */ /* 0x000fe20000000f00 */
[----:B--2---:R4:W-:Y:S04]  /*23720*/  STL.64 [R1+0x6198], R18 ;  /* 0x0061981201007387 */ /* 0x0049e80000100a00 */
[----:B-----5:R0:W-:Y:S04]  /*23730*/  STL.64 [R1+0x6190], R16 ;  /* 0x0061901001007387 */ /* 0x0201e80000100a00 */
[----:B---3--:R-:W2:Y:S01]  /*23740*/  LDL.LU R12, [R1] ;  /* 0x00000000010c7983 */ /* 0x008ea20000300800 */
[----:B------:R-:W-:-:S03]  /*23750*/  IMAD.MOV.U32 R13, RZ, RZ, R7 ;  /* 0x000000ffff0d7224 */ /* 0x000fc600078e0007 */
[----:B------:R-:W3:Y:S01]  /*23760*/  LDL.LU R7, [R1+0x62c8] ;  /* 0x0062c80001077983 */ /* 0x000ee20000300800 */
[----:B----4-:R-:W-:-:S03]  /*23770*/  MOV R18, R5 ;  /* 0x0000000500127202 */ /* 0x010fc60000000f00 */
[----:B------:R-:W4:Y:S01]  /*23780*/  LDL.LU R3, [R1+0x62c4] ;  /* 0x0062c40001037983 */ /* 0x000f220000300800 */
[----:B0-----:R-:W-:Y:S01]  /*23790*/  MOV R16, R0 ;  /* 0x0000000000107202 */ /* 0x001fe20000000f00 */
[----:B------:R-:W-:Y:S02]  /*237a0*/  IMAD.MOV.U32 R19, RZ, RZ, R6 ;  /* 0x000000ffff137224 */ /* 0x000fe400078e0006 */
[----:B------:R-:W5:Y:S01]  /*237b0*/  LDL.LU R2, [R1+0x62c0] ;  /* 0x0062c00001027983 */ /* 0x000f620000300800 */
[----:B------:R-:W-:-:S03]  /*237c0*/  IMAD.MOV.U32 R17, RZ, RZ, R4 ;  /* 0x000000ffff117224 */ /* 0x000fc600078e0004 */
[----:B------:R-:W-:Y:S04]  /*237d0*/  STL.64 [R1+0x61a8], R14 ;  /* 0x0061a80e01007387 */ /* 0x000fe80000100a00 */
[----:B--2---:R0:W-:Y:S04]  /*237e0*/  STL.64 [R1+0x61a0], R12 ;  /* 0x0061a00c01007387 */ /* 0x0041e80000100a00 */
[----:B------:R-:W2:Y:S04]  /*237f0*/  LDL.LU R0, [R1+0x62bc] ;  /* 0x0062bc0001007983 */ /* 0x000ea80000300800 */
[----:B------:R-:W2:Y:S04]  /*23800*/  LDL.LU R4, [R1+0x62b8] ;  /* 0x0062b80001047983 */ /* 0x000ea80000300800 */
[----:B------:R-:W2:Y:S04]  /*23810*/  LDL.LU R5, [R1+0x62b4] ;  /* 0x0062b40001057983 */ /* 0x000ea80000300800 */
[----:B------:R-:W2:Y:S04]  /*23820*/  LDL.LU R6, [R1+0x62b0] ;  /* 0x0062b00001067983 */ /* 0x000ea80000300800 */
[----:B------:R4:W-:Y:S04]  /*23830*/  STL.64 [R1+0x61b8], R18 ;  /* 0x0061b81201007387 */ /* 0x0009e80000100a00 */
[----:B------:R1:W-:Y:S04]  /*23840*/  STL.64 [R1+0x61b0], R16 ;  /* 0x0061b01001007387 */ /* 0x0003e80000100a00 */
[----:B0-----:R-:W2:Y:S04]  /*23850*/  LDL.LU R12, [R1+0x100] ;  /* 0x00010000010c7983 */ /* 0x001ea80000300800 */
[----:B------:R-:W2:Y:S04]  /*23860*/  LDL.LU R13, [R1+0x104] ;  /* 0x00010400010d7983 */ /* 0x000ea80000300800 */
[----:B------:R-:W2:Y:S04]  /*23870*/  LDL.LU R14, [R1+0x108] ;  /* 0x00010800010e7983 */ /* 0x000ea80000300800 */
[----:B------:R-:W2:Y:S01]  /*23880*/  LDL.LU R15, [R1+0x10c] ;  /* 0x00010c00010f7983 */ /* 0x000ea20000300800 */
[----:B----4-:R-:W-:Y:S01]  /*23890*/  IMAD.MOV.U32 R18, RZ, RZ, R3 ;  /* 0x000000ffff127224 */ /* 0x010fe200078e0003 */
[----:B---3--:R-:W-:-:S02]  /*238a0*/  MOV R19, R7 ;  /* 0x0000000700137202 */ /* 0x008fc40000000f00 */
[----:B--2---:R-:W-:Y:S04]  /*238b0*/  STL.64 [R1+0x61c8], R14 ;  /* 0x0061c80e01007387 */ /* 0x004fe80000100a00 */
[----:B------:R0:W-:Y:S04]  /*238c0*/  STL.64 [R1+0x61c0], R12 ;  /* 0x0061c00c01007387 */ /* 0x0001e80000100a00 */
[----:B-1----:R-:W2:Y:S01]  /*238d0*/  LDL.LU R16, [R1+0x20] ;  /* 0x0000200001107983 */ /* 0x002ea20000300800 */
[----:B-----5:R-:W-:-:S03]  /*238e0*/  MOV R17, R2 ;  /* 0x0000000200117202 */ /* 0x020fc60000000f00 */
[----:B------:R-:W3:Y:S04]  /*238f0*/  LDL.LU R2, [R1+0x62ac] ;  /* 0x0062ac0001027983 */ /* 0x000ee80000300800 */
[----:B------:R-:W4:Y:S04]  /*23900*/  LDL.LU R3, [R1+0x62a8] ;  /* 0x0062a80001037983 */ /* 0x000f280000300800 */
[----:B------:R-:W5:Y:S04]  /*23910*/  LDL.LU R7, [R1+0x62a4] ;  /* 0x0062a40001077983 */ /* 0x000f680000300800 */
[----:B------:R-:W-:Y:S04]  /*23920*/  STL.64 [R1+0x61d8], R18 ;  /* 0x0061d81201007387 */ /* 0x000fe80000100a00 */
[----:B--2---:R1:W-:Y:S04]  /*23930*/  STL.64 [R1+0x61d0], R16 ;  /* 0x0061d01001007387 */ /* 0x0043e80000100a00 */
[----:B0-----:R-:W2:Y:S04]  /*23940*/  LDL.LU R12, [R1+0x110] ;  /* 0x00011000010c7983 */ /* 0x001ea80000300800 */
[----:B------:R-:W2:Y:S04]  /*23950*/  LDL.LU R13, [R1+0x114] ;  /* 0x00011400010d7983 */ /* 0x000ea80000300800 */
[----:B------:R-:W2:Y:S04]  /*23960*/  LDL.LU R14, [R1+0x118] ;  /* 0x00011800010e7983 */ /* 0x000ea80000300800 */
[----:B------:R-:W2:Y:S01]  /*23970*/  LDL.LU R15, [R1+0x11c] ;  /* 0x00011c00010f7983 */ /* 0x000ea20000300800 */
[----:B-1----:R-:W-:Y:S01]  /*23980*/  IMAD.MOV.U32 R16, RZ, RZ, R6 ;  /* 0x000000ffff107224 */ /* 0x002fe200078e0006 */
[----:B------:R-:W-:Y:S01]  /*23990*/  MOV R19, R0 ;  /* 0x0000000000137202 */ /* 0x000fe20000000f00 */
[----:B------:R-:W-:Y:S01]  /*239a0*/  IMAD.MOV.U32 R18, RZ, RZ, R4 ;  /* 0x000000ffff127224 */ /* 0x000fe200078e0004 */
[----:B------:R-:W-:Y:S01]  /*239b0*/  MOV R17, R5 ;  /* 0x0000000500117202 */ /* 0x000fe20000000f00 */
[----:B--2---:R-:W-:Y:S04]  /*239c0*/  STL.64 [R1+0x61e8], R14 ;  /* 0x0061e80e01007387 */ /* 0x004fe80000100a00 */
[----:B------:R-:W-:Y:S04]  /*239d0*/  STL.64 [R1+0x61e0], R12 ;  /* 0x0061e00c01007387 */ /* 0x000fe80000100a00 */
[----:B------:R-:W2:Y:S04]  /*239e0*/  LDL.LU R6, [R1+0x62a0] ;  /* 0x0062a00001067983 */ /* 0x000ea80000300800 */
[----:B------:R-:W2:Y:S04]  /*239f0*/  LDL.LU R5, [R1+0x629c] ;  /* 0x00629c0001057983 */ /* 0x000ea80000300800 */
[----:B------:R-:W2:Y:S04]  /*23a00*/  LDL.LU R4, [R1+0x6298] ;  /* 0x0062980001047983 */ /* 0x000ea80000300800 */
[----:B------:R-:W2:Y:S04]  /*23a10*/  LDL.LU R0, [R1+0x6294] ;  /* 0x0062940001007983 */ /* 0x000ea80000300800 */
[----:B------:R-:W-:Y:S04]  /*23a20*/  STL.64 [R1+0x61f8], R18 ;  /* 0x0061f81201007387 */ /* 0x000fe80000100a00 */
[----:B------:R0:W-:Y:S04]  /*23a30*/  STL.64 [R1+0x61f0], R16 ;  /* 0x0061f01001007387 */ /* 0x0001e80000100a00 */
[----:B0-----:R-:W2:Y:S01]  /*23a40*/  LDL.LU R16, [R1+0x40] ;  /* 0x0000400001107983 */ /* 0x001ea20000300800 */
[----:B----4-:R-:W-:Y:S01]  /*23a50*/  MOV R18, R3 ;  /* 0x0000000300127202 */ /* 0x010fe20000000f00 */
[----:B---3--:R-:W-:-:S02]  /*23a60*/  IMAD.MOV.U32 R19, RZ, RZ, R2 ;  /* 0x000000ffff137224 */ /* 0x008fc400078e0002 */
[----:B-----5:R-:W-:Y:S02]  /*23a70*/  IMAD.MOV.U32 R17, RZ, RZ, R7 ;  /* 0x000000ffff117224 */ /* 0x020fe400078e0007 */
[----:B------:R-:W3:Y:S04]  /*23a80*/  LDL.LU R7, [R1+0x6290] ;  /* 0x0062900001077983 */ /* 0x000ee80000300800 */
[----:B------:R-:W4:Y:S04]  /*23a90*/  LDL.LU R3, [R1+0x628c] ;  /* 0x00628c0001037983 */ /* 0x000f280000300800 */
[----:B------:R-:W5:Y:S04]  /*23aa0*/  LDL.LU R2, [R1+0x6288] ;  /* 0x0062880001027983 */ /* 0x000f680000300800 */
[----:B------:R2:W-:Y:S02]  /*23ab0*/  STL.64 [R1+0x6218], R18 ;  /* 0x0062181201007387 */ /* 0x0005e40000100a00 */
[----:B--2---:R-:W-:Y:S01]  /*23ac0*/  IMAD.MOV.U32 R19, RZ, RZ, R6 ;  /* 0x000000ffff137224 */ /* 0x004fe200078e0006 */
[----:B------:R-:W-:Y:S01]  /*23ad0*/  MOV R18, R5 ;  /* 0x0000000500127202 */ /* 0x000fe20000000f00 */
[----:B------:R0:W-:Y:S02]  /*23ae0*/  STL.64 [R1+0x6210], R16 ;  /* 0x0062101001007387 */ /* 0x0001e40000100a00 */
[----:B0-----:R-:W-:Y:S01]  /*23af0*/  MOV R16, R0 ;  /* 0x0000000000107202 */ /* 0x001fe20000000f00 */
[----:B------:R-:W-:Y:S01]  /*23b00*/  IMAD.MOV.U32 R17, RZ, RZ, R4 ;  /* 0x000000ffff117224 */ /* 0x000fe200078e0004 */
[----:B------:R-:W2:Y:S04]  /*23b10*/  LDL.LU R0, [R1+0x6284] ;  /* 0x0062840001007983 */ /* 0x000ea80000300800 */
[----:B------:R-:W2:Y:S04]  /*23b20*/  LDL.LU R4, [R1+0x6280] ;  /* 0x0062800001047983 */ /* 0x000ea80000300800 */
[----:B------:R-:W2:Y:S04]  /*23b30*/  LDL.LU R5, [R1+0x627c] ;  /* 0x00627c0001057983 */ /* 0x000ea80000300800 */
[----:B------:R-:W2:Y:S04]  /*23b40*/  LDL.LU R6, [R1+0x6278] ;  /* 0x0062780001067983 */ /* 0x000ea80000300800 */
[----:B------:R-:W-:Y:S04]  /*23b50*/  STL.64 [R1+0x6238], R18 ;  /* 0x0062381201007387 */ /* 0x000fe80000100a00 */
[----:B------:R0:W-:Y:S04]  /*23b60*/  STL.64 [R1+0x6230], R16 ;  /* 0x0062301001007387 */ /* 0x0001e80000100a00 */
[----:B0-----:R-:W2:Y:S01]  /*23b70*/  LDL.LU R16, [R1+0x60] ;  /* 0x0000600001107983 */ /* 0x001ea20000300800 */
[----:B----4-:R-:W-:Y:S01]  /*23b80*/  IMAD.MOV.U32 R18, RZ, RZ, R3 ;  /* 0x000000ffff127224 */ /* 0x010fe200078e0003 */
[----:B---3--:R-:W-:-:S02]  /*23b90*/  MOV R19, R7 ;  /* 0x0000000700137202 */ /* 0x008fc40000000f00 */
[----:B-----5:R-:W-:Y:S02]  /*23ba0*/  MOV R17, R2 ;  /* 0x0000000200117202 */ /* 0x020fe40000000f00 */
[----:B------:R-:W3:Y:S04]  /*23bb0*/  LDL.LU R2, [R1+0x6274] ;  /* 0x0062740001027983 */ /* 0x000ee80000300800 */
[----:B------:R-:W4:Y:S04]  /*23bc0*/  LDL.LU R3, [R1+0x6270] ;  /* 0x0062700001037983 */ /* 0x000f280000300800 */
[----:B------:R-:W-:Y:S04]  /*23bd0*/  STL.64 [R1+0x6258], R18 ;  /* 0x0062581201007387 */ /* 0x000fe80000100a00 */
[----:B--2---:R-:W-:Y:S04]  /*23be0*/  STL.64 [R1+0x6250], R16 ;  /* 0x0062501001007387 */ /* 0x004fe80000100a00 */
[----:B------:R-:W2:Y:S04]  /*23bf0*/  LDL.LU R12, [R1+0x120] ;  /* 0x00012000010c7983 */ /* 0x000ea80000300800 */
[----:B------:R-:W2:Y:S04]  /*23c00*/  LDL.LU R13, [R1+0x124] ;  /* 0x00012400010d7983 */ /* 0x000ea80000300800 */
[----:B------:R-:W5:Y:S04]  /*23c10*/  LDL.LU R14, [R1+0x128] ;  /* 0x00012800010e7983 */ /* 0x000f680000300800 */
[----:B------:R-:W5:Y:S04]  /*23c20*/  LDL.LU R15, [R1+0x12c] ;  /* 0x00012c00010f7983 */ /* 0x000f680000300800 */
[----:B-----5:R-:W-:Y:S04]  /*23c30*/  STL.64 [R1+0x6208], R14 ;  /* 0x0062080e01007387 */ /* 0x020fe80000100a00 */
[----:B--2---:R0:W-:Y:S04]  /*23c40*/  STL.64 [R1+0x6200], R12 ;  /* 0x0062000c01007387 */ /* 0x0041e80000100a00 */
[----:B0-----:R-:W2:Y:S04]  /*23c50*/  LDL.LU R12, [R1+0x130] ;  /* 0x00013000010c7983 */ /* 0x001ea80000300800 */
        /* <DEDUP_REMOVED lines=14> */
[----:B------:R-:W5:Y:S01]  /*23d40*/  LDL.LU R15, [R1+0x15c] ;  /* 0x00015c00010f7983 */ /* 0x000f620000300800 */
[----:B------:R-:W-:Y:S01]  /*23d50*/  IMAD.MOV.U32 R16, RZ, RZ, R6 ;  /* 0x000000ffff107224 */ /* 0x000fe200078e0006 */
[----:B------:R-:W-:-:S02]  /*23d60*/  MOV R17, R5 ;  /* 0x0000000500117202 */ /* 0x000fc40000000f00 */
[----:B-----5:R-:W-:Y:S04]  /*23d70*/  STL.64 [R1+0x6268], R14 ;  /* 0x0062680e01007387 */ /* 0x020fe80000100a00 */
[----:B--2---:R0:W-:Y:S04]  /*23d80*/  STL.64 [R1+0x6260], R12 ;  /* 0x0062600c01007387 */ /* 0x0041e80000100a00 */
[----:B0-----:R-:W2:Y:S04]  /*23d90*/  LDL.LU R12, [R1+0x160] ;  /* 0x00016000010c7983 */ /* 0x001ea80000300800 */
[----:B------:R-:W2:Y:S04]  /*23da0*/  LDL.LU R13, [R1+0x164] ;  /* 0x00016400010d7983 */ /* 0x000ea80000300800 */
[----:B------:R-:W2:Y:S04]  /*23db0*/  LDL.LU R14, [R1+0x168] ;  /* 0x00016800010e7983 */ /* 0x000ea80000300800 */
[----:B------:R-:W2:Y:S01]  /*23dc0*/  LDL.LU R15, [R1+0x16c] ;  /* 0x00016c00010f7983 */ /* 0x000ea20000300800 */
[----:B------:R-:W-:Y:S01]  /*23dd0*/  IMAD.MOV.U32 R18, RZ, RZ, R4 ;  /* 0x000000ffff127224 */ /* 0x000fe200078e0004 */
[----:B------:R-:W-:-:S02]  /*23de0*/  MOV R19, R0 ;  /* 0x0000000000137202 */ /* 0x000fc40000000f00 */
[----:B------:R-:W5:Y:S04]  /*23df0*/  LDL.LU R24, [R1+0xf0] ;  /* 0x0000f00001187983 */ /* 0x000f680000300800 */
[----:B------:R-:W5:Y:S04]  /*23e00*/  LDL.LU R25, [R1+0xf4] ;  /* 0x0000f40001197983 */ /* 0x000f680000300800 */
[----:B------:R-:W5:Y:S04]  /*23e10*/  LDL.LU R26, [R1+0xf8] ;  /* 0x0000f800011a7983 */ /* 0x000f680000300800 */
[----:B------:R-:W5:Y:S04]  /*23e20*/  LDL.LU R27, [R1+0xfc] ;  /* 0x0000fc00011b7983 */ /* 0x000f680000300800 */
[----:B------:R-:W3:Y:S04]  /*23e30*/  LDL.LU R20, [R1+0xd0] ;  /* 0x0000d00001147983 */ /* 0x000ee80000300800 */
[----:B------:R-:W3:Y:S04]  /*23e40*/  LDL.LU R21, [R1+0xd4] ;  /* 0x0000d40001157983 */ /* 0x000ee80000300800 */
[----:B------:R-:W3:Y:S04]  /*23e50*/  LDL.LU R22, [R1+0xd8] ;  /* 0x0000d80001167983 */ /* 0x000ee80000300800 */
[----:B------:R-:W3:Y:S04]  /*23e60*/  LDL.LU R23, [R1+0xdc] ;  /* 0x0000dc0001177983 */ /* 0x000ee80000300800 */
[----:B------:R-:W3:Y:S04]  /*23e70*/  LDL.LU R4, [R1+0xc0] ;  /* 0x0000c00001047983 */ /* 0x000ee80000300800 */
[----:B------:R-:W3:Y:S04]  /*23e80*/  LDL.LU R5, [R1+0xc4] ;  /* 0x0000c40001057983 */ /* 0x000ee80000300800 */
[----:B------:R-:W-:Y:S04]  /*23e90*/  STL [R1+0x60b4], R10 ;  /* 0x0060b40a01007387 */ /* 0x000fe80000100800 */
        /* <DEDUP_REMOVED lines=10> */
[----:B------:R-:W-:Y:S01]  /*23f40*/  STL [R1+0x60b8], R29 ;  /* 0x0060b81d01007387 */ /* 0x000fe20000100800 */
[-C--:B--2---:R-:W-:Y:S03]  /*23f50*/  HMMA.16816.F32.BF16 R16, R16, R8.reuse, R12 ;  /* 0x000000081010723c */ /* 0x084fe6000004180c */
[----:B------:R-:W2:Y:S04]  /*23f60*/  LDL.LU.64 R14, [R1+0x6248] ;  /* 0x00624800010e7983 */ /* 0x000ea80000300a00 */
[----:B------:R-:W2:Y:S11]  /*23f70*/  LDL.LU.64 R12, [R1+0x6240] ;  /* 0x00624000010c7983 */ /* 0x000eb60000300a00 */
[----:B------:R-:W-:Y:S05]  /*23f80*/  @!UPT UIADD3 URZ, URZ, URZ, URZ ;  /* 0x0000003f3f3ff290 */ /* 0x000fea000fffe03f */
[----:B------:R0:W-:Y:S01]  /*23f90*/  STL.64 [R1+0x150], R16 ;  /* 0x0001501001007387 */ /* 0x0001e20000100a00 */
[----:B------:R-:W-:Y:S01]  /*23fa0*/  MOV R10, R18 ;  /* 0x00000012000a7202 */ /* 0x000fe20000000f00 */
[----:B------:R-:W-:Y:S02]  /*23fb0*/  IMAD.MOV.U32 R11, RZ, RZ, R19 ;  /* 0x000000ffff0b7224 */ /* 0x000fe400078e0013 */
[----:B------:R-:W2:Y:S04]  /*23fc0*/  LDL.LU.64 R18, [R1+0x6238] ;  /* 0x0062380001127983 */ /* 0x000ea80000300a00 */
[----:B0-----:R-:W2:Y:S04]  /*23fd0*/  LDL.LU.64 R16, [R1+0x6230] ;  /* 0x0062300001107983 */ /* 0x001ea80000300a00 */
[----:B------:R-:W-:Y:S04]  /*23fe0*/  STL [R1+0x60c0], R11 ;  /* 0x0060c00b01007387 */ /* 0x000fe80000100800 */
[----:B------:R-:W-:Y:S01]  /*23ff0*/  STL [R1+0x60bc], R10 ;  /* 0x0060bc0a01007387 */ /* 0x000fe20000100800 */
[----:B--2---:R-:W-:Y:S03]  /*24000*/  HMMA.16816.F32.BF16 R16, R16, R8, R12 ;  /* 0x000000081010723c */ /* 0x004fe6000004180c */
[----:B------:R-:W2:Y:S04]  /*24010*/  LDL.LU.64 R14, [R1+0x6228] ;  /* 0x00622800010e7983 */ /* 0x000ea80000300a00 */
[----:B------:R-:W2:Y:S11]  /*24020*/  LDL.LU.64 R12, [R1+0x6220] ;  /* 0x00622000010c7983 */ /* 0x000eb60000300a00 */
[----:B------:R-:W-:Y:S05]  /*24030*/  @!UPT UIADD3 URZ, URZ, URZ, URZ ;  /* 0x0000003f3f3ff290 */ /* 0x000fea000fffe03f */
[----:B------:R-:W-:Y:S01]  /*24040*/  STL.64 [R1+0x140], R16 ;  /* 0x0001401001007387 */ /* 0x000fe20000100a00 */
[----:B------:R-:W-:-:S03]  /*24050*/  MOV R29, R19 ;  /* 0x00000013001d7202 */ /* 0x000fc60000000f00 */
[----:B------:R0:W-:Y:S04]  /*24060*/  STL [R1+0x148], R18 ;  /* 0x0001481201007387 */ /* 0x0001e80000100800 */
[----:B0-----:R-:W2:Y:S04]  /*24070*/  LDL.LU.64 R18, [R1+0x6218] ;  /* 0x0062180001127983 */ /* 0x001ea80000300a00 */
[----:B------:R-:W2:Y:S04]  /*24080*/  LDL.LU.64 R16, [R1+0x6210] ;  /* 0x0062100001107983 */ /* 0x000ea80000300a00 */
[----:B------:R0:W-:Y:S04]  /*24090*/  STL [R1+0x60c4], R29 ;  /* 0x0060c41d01007387 */ /* 0x0001e80000100800 */
[----:B0-----:R-:W3:Y:S01]  /*240a0*/  LDL R29, [R1+0x3a0] ;  /* 0x0003a000011d7983 */ /* 0x001ee20000100800 */
[-C--:B--2---:R-:W-:Y:S03]  /*240b0*/  HMMA.16816.F32.BF16 R16, R16, R8.reuse, R12 ;  /* 0x000000081010723c */ /* 0x084fe6000004180c */
[----:B------:R-:W2:Y:S04]  /*240c0*/  LDL.LU.64 R14, [R1+0x6208] ;  /* 0x00620800010e7983 */ /* 0x000ea80000300a00 */
[----:B------:R-:W2:Y:S11]  /*240d0*/  LDL.LU.64 R12, [R1+0x6200] ;  /* 0x00620000010c7983 */ /* 0x000eb60000300a00 */
[----:B------:R-:W-:Y:S05]  /*240e0*/  @!UPT UIADD3 URZ, URZ, URZ, URZ ;  /* 0x0000003f3f3ff290 */ /* 0x000fea000fffe03f */
[----:B------:R0:W-:Y:S01]  /*240f0*/  STL.64 [R1+0x130], R16 ;  /* 0x0001301001007387 */ /* 0x0001e20000100a00 */
[----:B------:R-:W-:Y:S01]  /*24100*/  IMAD.MOV.U32 R11, RZ, RZ, R18 ;  /* 0x000000ffff0b7224 */ /* 0x000fe200078e0012 */
[----:B------:R-:W-:Y:S02]  /*24110*/  MOV R10, R19 ;  /* 0x00000013000a7202 */ /* 0x000fe40000000f00 */
[----:B------:R-:W2:Y:S04]  /*24120*/  LDL.LU.64 R18, [R1+0x61f8] ;  /* 0x0061f80001127983 */ /* 0x000ea80000300a00 */
[----:B0-----:R-:W2:Y:S04]  /*24130*/  LDL.LU.64 R16, [R1+0x61f0] ;  /* 0x0061f00001107983 */ /* 0x001ea80000300a00 */
[----:B------:R-:W-:Y:S04]  /*24140*/  STL [R1+0x60cc], R10 ;  /* 0x0060cc0a01007387 */ /* 0x000fe80000100800 */
[----:B------:R-:W-:Y:S01]  /*24150*/  STL [R1+0x60c8], R11 ;  /* 0x0060c80b01007387 */ /* 0x000fe20000100800 */
[-C--:B--2---:R-:W-:Y:S03]  /*24160*/  HMMA.16816.F32.BF16 R16, R16, R8.reuse, R12 ;  /* 0x000000081010723c */ /* 0x084fe6000004180c */
[----:B------:R-:W2:Y:S04]  /*24170*/  LDL.LU.64 R14, [R1+0x61e8] ;  /* 0x0061e800010e7983 */ /* 0x000ea80000300a00 */
[----:B------:R-:W2:Y:S11]  /*24180*/  LDL.LU.64 R12, [R1+0x61e0] ;  /* 0x0061e000010c7983 */ /* 0x000eb60000300a00 */
[----:B------:R-:W-:Y:S05]  /*24190*/  @!UPT UIADD3 URZ, URZ, URZ, URZ ;  /* 0x0000003f3f3ff290 */ /* 0x000fea000fffe03f */
[----:B------:R-:W-:Y:S04]  /*241a0*/  STL.64 [R1+0x120], R16 ;  /* 0x0001201001007387 */ /* 0x000fe80000100a00 */
[----:B------:R0:W-:Y:S04]  /*241b0*/  STL.64 [R1+0x128], R18 ;  /* 0x0001281201007387 */ /* 0x0001e80000100a00 */
[----:B0-----:R-:W2:Y:S04]  /*241c0*/  LDL.LU.64 R18, [R1+0x61d8] ;  /* 0x0061d80001127983 */ /* 0x001ea80000300a00 */
[----:B------:R-:W2:Y:S02]  /*241d0*/  LDL.LU.64 R16, [R1+0x61d0] ;  /* 0x0061d00001107983 */ /* 0x000ea40000300a00 */
[-C--:B--2---:R-:W-:Y:S02]  /*241e0*/  HMMA.16816.F32.BF16 R16, R16, R8.reuse, R12 ;  /* 0x000000081010723c */ /* 0x084fe4000004180c */
[----:B------:R-:W2:Y:S04]  /*241f0*/  LDL.LU.64 R14, [R1+0x61c8] ;  /* 0x0061c800010e7983 */ /* 0x000ea80000300a00 */
[----:B------:R-:W2:Y:S11]  /*24200*/  LDL.LU.64 R12, [R1+0x61c0] ;  /* 0x0061c000010c7983 */ /* 0x000eb60000300a00 */
[----:B------:R-:W-:Y:S06]  /*24210*/  @!UPT UIADD3 URZ, URZ, URZ, URZ ;  /* 0x0000003f3f3ff290 */ /* 0x000fec000fffe03f */
[----:B------:R-:W-:Y:S04]  /*24220*/  STL.64 [R1+0x110], R16 ;  /* 0x0001101001007387 */ /* 0x000fe80000100a00 */
[----:B------:R0:W-:Y:S04]  /*24230*/  STL.64 [R1+0x118], R18 ;  /* 0x0001181201007387 */ /* 0x0001e80000100a00 */
[----:B0-----:R-:W2:Y:S04]  /*24240*/  LDL.LU.64 R18, [R1+0x61b8] ;  /* 0x0061b80001127983 */ /* 0x001ea80000300a00 */
[----:B------:R-:W2:Y:S02]  /*24250*/  LDL.LU.64 R16, [R1+0x61b0] ;  /* 0x0061b00001107983 */ /* 0x000ea40000300a00 */
[-C--:B--2---:R-:W-:Y:S02]  /*24260*/  HMMA.16816.F32.BF16 R16, R16, R8.reuse, R12 ;  /* 0x000000081010723c */ /* 0x084fe4000004180c */
[----:B------:R-:W5:Y:S04]  /*24270*/  LDL.LU.64 R14, [R1+0x61a8] ;  /* 0x0061a800010e7983 */ /* 0x000f680000300a00 */
[----:B------:R-:W5:Y:S11]  /*24280*/  LDL.LU.64 R12, [R1+0x61a0] ;  /* 0x0061a000010c7983 */ /* 0x000f760000300a00 */
[----:B------:R-:W-:Y:S06]  /*24290*/  @!UPT UIADD3 URZ, URZ, URZ, URZ ;  /* 0x0000003f3f3ff290 */ /* 0x000fec000fffe03f */
[----:B------:R-:W-:Y:S04]  /*242a0*/  STL.64 [R1+0x100], R16 ;  /* 0x0001001001007387 */ /* 0x000fe80000100a00 */
[----:B------:R0:W-:Y:S04]  /*242b0*/  STL.64 [R1+0x108], R18 ;  /* 0x0001081201007387 */ /* 0x0001e80000100a00 */
[----:B0-----:R-:W2:Y:S04]  /*242c0*/  LDL.LU.64 R18, [R1+0x6198] ;  /* 0x0061980001127983 */ /* 0x001ea80000300a00 */
[----:B------:R-:W2:Y:S01]  /*242d0*/  LDL.LU.64 R16, [R1+0x6190] ;  /* 0x0061900001107983 */ /* 0x000ea20000300a00 */
[-C--:B-----5:R-:W-:Y:S03]  /*242e0*/  HMMA.16816.F32.BF16 R12, R12, R8.reuse, R24 ;  /* 0x000000080c0c723c */ /* 0x0a0fe60000041818 */
[----:B------:R-:W5:Y:S04]  /*242f0*/  LDL.LU.64 R26, [R1+0x6188] ;  /* 0x00618800011a7983 */ /* 0x000f680000300a00 */
[----:B------:R-:W5:Y:S11]  /*24300*/  LDL.LU.64 R24, [R1+0x6180] ;  /* 0x0061800001187983 */ /* 0x000f760000300a00 */
[----:B------:R-:W-:Y:S05]  /*24310*/  @!UPT UIADD3 URZ, URZ, URZ, URZ ;  /* 0x0000003f3f3ff290 */ /* 0x000fea000fffe03f */
[----:B------:R-:W-:Y:S04]  /*24320*/  STL.64 [R1+0xf0], R12 ;  /* 0x0000f00c01007387 */ /* 0x000fe80000100a00 */
[----:B------:R0:W-:Y:S04]  /*24330*/  STL.64 [R1+0xf8], R14 ;  /* 0x0000f80e01007387 */ /* 0x0001e80000100a00 */
[----:B0-----:R-:W2:Y:S04]  /*24340*/  LDL.LU.64 R14, [R1+0x6178] ;  /* 0x00617800010e7983 */ /* 0x001ea80000300a00 */
[----:B------:R-:W2:Y:S02]  /*24350*/  LDL.LU.64 R12, [R1+0x6170] ;  /* 0x00617000010c7983 */ /* 0x000ea40000300a00 */
[-C--:B--2---:R-:W-:Y:S11]  /*24360*/  HMMA.16816.F32.BF16 R16, R12, R8.reuse, R16 ;  /* 0x000000080c10723c */ /* 0x084ff60000041810 */
[----:B------:R-:W-:Y:S11]  /*24370*/  @!UPT UIADD3 URZ, URZ, URZ, URZ ;  /* 0x0000003f3f3ff290 */ /* 0x000ff6000fffe03f */
[----:B------:R-:W-:Y:S02]  /*24380*/  @!UPT UIADD3 URZ, URZ, URZ, URZ ;  /* 0x0000003f3f3ff290 */ /* 0x000fe4000fffe03f */
[----:B------:R-:W-:Y:S01]  /*24390*/  IMAD.MOV.U32 R12, RZ, RZ, R18 ;  /* 0x000000ffff0c7224 */ /* 0x000fe200078e0012 */
[----:B------:R-:W-:Y:S01]  /*243a0*/  MOV R10, R19 ;  /* 0x00000013000a7202 */ /* 0x000fe20000000f00 */
[----:B------:R-:W-:Y:S01]  /*243b0*/  IMAD.MOV.U32 R14, RZ, RZ, R16 ;  /* 0x000000ffff0e7224 */ /* 0x000fe200078e0010 */
[----:B------:R-:W-:Y:S01]  /*243c0*/  MOV R13, R17 ;  /* 0x00000011000d7202 */ /* 0x000fe20000000f00 */
[----:B------:R-:W3:Y:S04]  /*243d0*/  LDL.LU.64 R18, [R1+0x6168] ;  /* 0x0061680001127983 */ /* 0x000ee80000300a00 */
[----:B------:R-:W3:Y:S02]  /*243e0*/  LDL.LU.64 R16, [R1+0x6160] ;  /* 0x0061600001107983 */ /* 0x000ee40000300a00 */
[----:B---3--:R-:W-:Y:S11]  /*243f0*/  HMMA.16816.F32.BF16 R20, R16, R8, R20 ;  /* 0x000000081014723c */ /* 0x008ff60000041814 */
[----:B------:R-:W-:Y:S11]  /*24400*/  @!UPT UIADD3 URZ, URZ, URZ, URZ ;  /* 0x0000003f3f3ff290 */ /* 0x000ff6000fffe03f */
[----:B------:R-:W-:Y:S02]  /*24410*/  @!UPT UIADD3 URZ, URZ, URZ, URZ ;  /* 0x0000003f3f3ff290 */ /* 0x000fe4000fffe03f */
[----:B------:R-:W-:Y:S01]  /*24420*/  MOV R18, R22 ;  /* 0x0000001600127202 */ /* 0x000fe20000000f00 */
[----:B------:R-:W-:Y:S01]  /*24430*/  IMAD.MOV.U32 R19, RZ, RZ, R21 ;  /* 0x000000ffff137224 */ /* 0x000fe200078e0015 */
[----:B------:R-:W-:Y:S01]  /*24440*/  MOV R15, R23 ;  /* 0x00000017000f7202 */ /* 0x000fe20000000f00 */
[----:B------:R-:W-:Y:S01]  /*24450*/  IMAD.MOV.U32 R11, RZ, RZ, R20 ;  /* 0x000000ffff0b7224 */ /* 0x000fe200078e0014 */
[----:B------:R-:W2:Y:S04]  /*24460*/  LDL.LU.64 R22, [R1+0x6158] ;  /* 0x0061580001167983 */ /* 0x000ea80000300a00 */
[----:B------:R-:W2:Y:S01]  /*24470*/  LDL.LU.64 R20, [R1+0x6150] ;  /* 0x0061500001147983 */ /* 0x000ea20000300a00 */
[----:B----4-:R-:W-:Y:S01]  /*24480*/  IMAD.MOV.U32 R6, RZ, RZ, R3 ;  /* 0x000000ffff067224 */ /* 0x010fe200078e0003 */
[----:B------:R-:W-:-:S07]  /*24490*/  MOV R7, R2 ;  /* 0x0000000200077202 */ /* 0x000fce0000000f00 */
[----:B--2---:R-:W-:Y:S01]  /*244a0*/  HMMA.16816.F32.BF16 R20, R20, R8, R4 ;  /* 0x000000081414723c */ /* 0x004fe20000041804 */
[----:B------:R-:W5:Y:S04]  /*244b0*/  LDL.LU.64 R6, [R1+0x6148] ;  /* 0x0061480001067983 */ /* 0x000f680000300a00 */
[----:B------:R-:W5:Y:S11]  /*244c0*/  LDL.LU.64 R4, [R1+0x6140] ;  /* 0x0061400001047983 */ /* 0x000f760000300a00 */
[----:B------:R-:W-:Y:S08]  /*244d0*/  @!UPT UIADD3 URZ, URZ, URZ, URZ ;  /* 0x0000003f3f3ff290 */ /* 0x000ff0000fffe03f */
[----:B------:R-:W-:Y:S01]  /*244e0*/  IMAD.MOV.U32 R0, RZ, RZ, R23 ;  /* 0x000000ffff007224 */ /* 0x000fe200078e0017 */
[----:B------:R-:W-:Y:S01]  /*244f0*/  MOV R2, R22 ;  /* 0x0000001600027202 */ /* 0x000fe20000000f00 */
[----:B------:R-:W-:Y:S01]  /*24500*/  IMAD.MOV.U32 R3, RZ, RZ, R21 ;  /* 0x000000ffff037224 */ /* 0x000fe200078e0015 */
[----:B------:R-:W-:Y:S04]  /*24510*/  STL [R1+0xc0], R20 ;  /* 0x0000c01401007387 */ /* 0x000fe80000100800 */
[----:B------:R0:W-:Y:S04]  /*24520*/  STL [R1+0x60d8], R0 ;  /* 0x0060d80001007387 */ /* 0x0001e80000100800 */
[----:B------:R1:W-:Y:S04]  /*24530*/  STL [R1+0x60d4], R2 ;  /* 0x0060d40201007387 */ /* 0x0003e80000100800 */
[----:B------:R-:W-:Y:S04]  /*24540*/  STL [R1+0x60d0], R3 ;  /* 0x0060d00301007387 */ /* 0x000fe80000100800 */
[----:B------:R-:W2:Y:S01]  /*24550*/  LDSM.16.MT88.4 R20, [R29+0x6000] ;  /* 0x006000001d14783b */ /* 0x000ea20000004200 */
[----:B0-----:R-:W-:Y:S01]  /*24560*/  IMAD.MOV.U32 R0, RZ, RZ, R18 ;  /* 0x000000ffff007224 */ /* 0x001fe200078e0012 */
[----:B-1----:R-:W-:-:S02]  /*24570*/  MOV R2, R19 ;  /* 0x0000001300027202 */ /* 0x002fc40000000f00 */
[----:B--2---:R-:W-:Y:S01]  /*24580*/  MOV R17, R20 ;  /* 0x0000001400117202 */ /* 0x004fe20000000f00 */
[----:B------:R-:W-:Y:S01]  /*24590*/  IMAD.MOV.U32 R16, RZ, RZ, R21 ;  /* 0x000000ffff107224 */ /* 0x000fe200078e0015 */
[----:B------:R-:W-:Y:S01]  /*245a0*/  MOV R3, R11 ;  /* 0x0000000b00037202 */ /* 0x000fe20000000f00 */
[----:B-----5:R-:W-:Y:S11]  /*245b0*/  HMMA.16816.F32.BF16 R4, R24, R8, R4 ;  /* 0x000000081804723c */ /* 0x020ff60000041804 */
[----:B------:R-:W-:Y:S11]  /*245c0*/  @!UPT UIADD3 URZ, URZ, URZ, URZ ;  /* 0x0000003f3f3ff290 */ /* 0x000ff6000fffe03f */
[----:B------:R-:W-:Y:S01]  /*245d0*/  @!UPT UIADD3 URZ, URZ, URZ, URZ ;  /* 0x0000003f3f3ff290 */ /* 0x000fe2000fffe03f */
[----:B------:R-:W-:Y:S04]  /*245e0*/  STL.64 [R1+0x5f00], R6 ;  /* 0x005f000601007387 */ /* 0x000fe80000100a00 */
[----:B------:R-:W-:Y:S04]  /*245f0*/  STL.64 [R1+0x5ef8], R4 ;  /* 0x005ef80401007387 */ /* 0x000fe80000100a00 */
[----:B------:R-:W0:Y:S01]  /*24600*/  LDSM.16.MT88.4 R4, [R29+0x6080] ;  /* 0x006080001d04783b */ /* 0x000e220000004200 */
[----:B------:R-:W-:Y:S01]  /*24610*/  IMAD.MOV.U32 R8, RZ, RZ, R23 ;  /* 0x000000ffff087224 */ /* 0x000fe200078e0017 */
[----:B------:R-:W-:-:S04]  /*24620*/  MOV R9, R22 ;  /* 0x0000001600097202 */ /* 0x000fc80000000f00 */
[----:B------:R-:W-:Y:S04]  /*24630*/  STL [R1+0x60e8], R8 ;  /* 0x0060e80801007387 */ /* 0x000fe80000100800 */
[----:B------:R-:W-:Y:S04]  /*24640*/  STL [R1+0x60e4], R9 ;  /* 0x0060e40901007387 */ /* 0x000fe80000100800 */
[----:B------:R-:W-:Y:S04]  /*24650*/  STL [R1+0x60e0], R16 ;  /* 0x0060e01001007387 */ /* 0x000fe80000100800 */
[----:B------:R-:W-:Y:S04]  /*24660*/  STL [R1+0x60dc], R17 ;  /* 0x0060dc1101007387 */ /* 0x000fe80000100800 */
[----:B------:R-:W2:Y:S01]  /*24670*/  LDL R28, [R1+0xe78] ;  /* 0x000e7800011c7983 */ /* 0x000ea20000100800 */
[----:B0-----:R-:W-:Y:S01]  /*24680*/  IMAD.MOV.U32 R21, RZ, RZ, R4 ;  /* 0x000000ffff157224 */ /* 0x001fe200078e0004 */
[----:B------:R-:W-:Y:S01]  /*24690*/  MOV R20, R5 ;  /* 0x0000000500147202 */ /* 0x000fe20000000f00 */
[----:B------:R-:W-:Y:S01]  /*246a0*/  IMAD.MOV.U32 R19, RZ, RZ, R6 ;  /* 0x000000ffff137224 */ /* 0x000fe200078e0006 */
[----:B------:R-:W-:-:S02]  /*246b0*/  MOV R18, R7 ;  /* 0x0000000700127202 */ /* 0x000fc40000000f00 */
[----:B------:R-:W0:Y:S02]  /*246c0*/  LDSM.16.MT88.4 R4, [R29+0x6100] ;  /* 0x006100001d04783b */ /* 0x000e240000004200 */
[----:B0-----:R-:W-:Y:S01]  /*246d0*/  IMAD.MOV.U32 R25, RZ, RZ, R4 ;  /* 0x000000ffff197224 */ /* 0x001fe200078e0004 */
[----:B------:R-:W-:Y:S01]  /*246e0*/  MOV R24, R5 ;  /* 0x0000000500187202 */ /* 0x000fe20000000f00 */
[----:B------:R-:W-:Y:S01]  /*246f0*/  IMAD.MOV.U32 R23, RZ, RZ, R6 ;  /* 0x000000ffff177224 */ /* 0x000fe200078e0006 */
[----:B------:R-:W-:Y:S02]  /*24700*/  MOV R22, R7 ;  /* 0x0000000700167202 */ /* 0x000fe40000000f00 */
[----:B------:R-:W0:Y:S04]  /*24710*/  LDSM.16.MT88.4 R4, [R29+0x6180] ;  /* 0x006180001d04783b */ /* 0x000e280000004200 */
        /* <DEDUP_REMOVED lines=9> */
[----:B------:R-:W-:Y:S01]  /*247b0*/  IMAD.MOV.U32 R27, RZ, RZ, R6 ;  /* 0x000000ffff1b7224 */ /* 0x000fe200078e0006 */
[----:B------:R-:W-:Y:S01]  /*247c0*/  MOV R29, R5 ;  /* 0x00000005001d7202 */ /* 0x000fe20000000f00 */
[----:B------:R-:W-:Y:S01]  /*247d0*/  IMAD.MOV.U32 R11, RZ, RZ, R4 ;  /* 0x000000ffff0b7224 */ /* 0x000fe200078e0004 */
[----:B------:R-:W-:Y:S01]  /*247e0*/  MOV R7, R15 ;  /* 0x0000000f00077202 */ /* 0x000fe20000000f00 */
[----:B------:R-:W-:Y:S01]  /*247f0*/  IMAD.MOV.U32 R6, RZ, RZ, R0 ;  /* 0x000000ffff067224 */ /* 0x000fe200078e0000 */
[----:B------:R-:W-:Y:S01]  /*24800*/  STL [R1+0x611c], R26 ;  /* 0x00611c1a01007387 */ /* 0x000fe20000100800 */
[----:B------:R-:W-:-:S03]  /*24810*/  IMAD.MOV.U32 R4, RZ, RZ, R3 ;  /* 0x000000ffff047224 */ /* 0x000fc600078e0003 */
[----:B------:R-:W-:Y:S01]  /*24820*/  STL [R1+0x6118], R27 ;  /* 0x0061181b01007387 */ /* 0x000fe20000100800 */
[----:B------:R-:W-:-:S03]  /*24830*/  MOV R5, R2 ;  /* 0x0000000200057202 */ /* 0x000fc60000000f00 */
[----:B------:R-:W-:Y:S04]  /*24840*/  STL [R1+0x6114], R29 ;  /* 0x0061141d01007387 */ /* 0x000fe80000100800 */
[----:B------:R-:W-:Y:S04]  /*24850*/  STL [R1+0x6110], R11 ;  /* 0x0061100b01007387 */ /* 0x000fe80000100800 */
[----:B------:R0:W-:Y:S04]  /*24860*/  STL.64 [R1+0x5f10], R6 ;  /* 0x005f100601007387 */ /* 0x0001e80000100a00 */
[----:B------:R-:W-:Y:S01]  /*24870*/  STL.64 [R1+0x5f08], R4 ;  /* 0x005f080401007387 */ /* 0x000fe20000100a00 */
[----:B0-----:R-:W-:Y:S01]  /*24880*/  IMAD.MOV.U32 R6, RZ, RZ, R12 ;  /* 0x000000ffff067224 */ /* 0x001fe200078e000c */
[----:B------:R-:W-:-:S05]  /*24890*/  MOV R7, R10 ;  /* 0x0000000a00077202 */ /* 0x000fca0000000f00 */
[----:B------:R0:W-:Y:S04]  /*248a0*/  STL.64 [R1+0x5f20], R6 ;  /* 0x005f200601007387 */ /* 0x0001e80000100a00 */
[----:B0-----:R-:W3:Y:S01]  /*248b0*/  LDL R7, [R1+0xe74] ;  /* 0x000e740001077983 */ /* 0x001ee20000100800 */
[----:B------:R-:W-:Y:S01]  /*248c0*/  IMAD.MOV.U32 R4, RZ, RZ, R14 ;  /* 0x000000ffff047224 */ /* 0x000fe200078e000e */
[----:B------:R-:W-:-:S05]  /*248d0*/  MOV R5, R13 ;  /* 0x0000000d00057202 */ /* 0x000fca0000000f00 */
[----:B------:R-:W-:Y:S04]  /*248e0*/  STL.64 [R1+0x5f18], R4 ;  /* 0x005f180401007387 */ /* 0x000fe80000100a00 */
[----:B--2---:R-:W0:Y:S04]  /*248f0*/  LDSM.16.MT88.4 R8, [R28+0x6000] ;  /* 0x006000001c08783b */ /* 0x004e280000004200 */
[----:B------:R-:W1:Y:S04]  /*24900*/  LDSM.16.MT88.4 R12, [R28+0x6080] ;  /* 0x006080001c0c783b */ /* 0x000e680000004200 */
[----:B------:R-:W-:Y:S01]  /*24910*/  LDSM.16.MT88.4 R24, [R28+0x6180] ;  /* 0x006180001c18783b */ /* 0x000fe20000004200 */
[----:B0-----:R-:W-:Y:S01]  /*24920*/  IMAD.MOV.U32 R0, RZ, RZ, R8 ;  /* 0x000000ffff007224 */ /* 0x001fe200078e0008 */
[----:B------:R-:W-:Y:S01]  /*24930*/  MOV R2, R9 ;  /* 0x0000000900027202 */ /* 0x000fe20000000f00 */
[----:B-1----:R-:W-:Y:S01]  /*24940*/  IMAD.MOV.U32 R8, RZ, RZ, R12 ;  /* 0x000000ffff087224 */ /* 0x002fe200078e000c */
[----:B------:R-:W-:Y:S01]  /*24950*/  MOV R9, R13 ;  /* 0x0000000d00097202 */ /* 0x000fe20000000f00 */
[----:B------:R-:W-:Y:S01]  /*24960*/  IMAD.MOV.U32 R16, RZ, RZ, R14 ;  /* 0x000000ffff107224 */ /* 0x000fe200078e000e */
[----:B------:R-:W-:-:S02]  /*24970*/  MOV R17, R15 ;  /* 0x0000000f00117202 */ /* 0x000fc40000000f00 */
[----:B------:R-:W0:Y:S01]  /*24980*/  LDSM.16.MT88.4 R12, [R28+0x6100] ;  /* 0x006100001c0c783b */ /* 0x000e220000004200 */
[----:B------:R-:W-:-:S05]  /*24990*/  IMAD.MOV.U32 R3, RZ, RZ, R10 ;  /* 0x000000ffff037224 */ /* 0x000fca00078e000a */
[----:B------:R-:W-:Y:S04]  /*249a0*/  STL [R1+0x6128], R3 ;  /* 0x0061280301007387 */ /* 0x000fe80000100800 */
[----:B------:R-:W-:Y:S04]  /*249b0*/  STL [R1+0x6124], R2 ;  /* 0x0061240201007387 */ /* 0x000fe80000100800 */
[----:B------:R-:W-:Y:S01]  /*249c0*/  STL [R1+0x6120], R0 ;  /* 0x0061200001007387 */ /* 0x000fe20000100800 */
[----:B0-----:R-:W-:Y:S01]  /*249d0*/  IMAD.MOV.U32 R18, RZ, RZ, R12 ;  /* 0x000000ffff127224 */ /* 0x001fe200078e000c */
[----:B------:R-:W-:-:S05]  /*249e0*/  MOV R19, R13 ;  /* 0x0000000d00137202 */ /* 0x000fca0000000f00 */
[----:B------:R-:W-:Y:S04]  /*249f0*/  STL.64 [R1+0x6138], R18 ;  /* 0x0061381201007387 */ /* 0x000fe80000100a00 */
[----:B------:R-:W-:Y:S01]  /*24a00*/  STL.64 [R1+0x6130], R16 ;  /* 0x0061301001007387 */ /* 0x000fe20000100a00 */
[----:B------:R-:W-:Y:S01]  /*24a10*/  IMAD.MOV.U32 R20, RZ, RZ, R14 ;  /* 0x000000ffff147224 */ /* 0x000fe200078e000e */
[----:B------:R-:W-:Y:S01]  /*24a20*/  MOV R21, R15 ;  /* 0x0000000f00157202 */ /* 0x000fe20000000f00 */
[----:B------:R-:W-:Y:S01]  /*24a30*/  IMAD.MOV.U32 R15, RZ, RZ, R24 ;  /* 0x000000ffff0f7224 */ /* 0x000fe200078e0018 */
[----:B------:R-:W-:Y:S01]  /*24a40*/  MOV R14, R25 ;  /* 0x00000019000e7202 */ /* 0x000fe20000000f00 */
[----:B---3--:R-:W0:Y:S02]  /*24a50*/  LDSM.16.MT88.4 R16, [R7+0x6000] ;  /* 0x006000000710783b */ /* 0x008e240000004200 */
[----:B0-----:R-:W-:Y:S01]  /*24a60*/  IMAD.MOV.U32 R23, RZ, RZ, R16 ;  /* 0x000000ffff177224 */ /* 0x001fe200078e0010 */
[----:B------:R-:W-:Y:S01]  /*24a70*/  MOV R24, R17 ;  /* 0x0000001100187202 */ /* 0x000fe20000000f00 */
[----:B------:R-:W-:Y:S01]  /*24a80*/  IMAD.MOV.U32 R28, RZ, RZ, R18 ;  /* 0x000000ffff1c7224 */ /* 0x000fe200078e0012 */
[----:B------:R-:W-:-:S02]  /*24a90*/  MOV R25, R19 ;  /* 0x0000001300197202 */ /* 0x000fc40000000f00 */
[----:B------:R-:W0:Y:S01]  /*24aa0*/  LDSM.16.MT88.4 R16, [R7+0x6080] ;  /* 0x006080000710783b */ /* 0x000e220000004200 */
[----:B------:R-:W-:Y:S02]  /*24ab0*/  MOV R10, R11 ;  /* 0x0000000b000a7202 */ /* 0x000fe40000000f00 */
[----:B------:R-:W-:Y:S01]  /*24ac0*/  MOV R12, R27 ;  /* 0x0000001b000c7202 */ /* 0x000fe20000000f00 */
[----:B0-----:R-:W-:Y:S01]  /*24ad0*/  IMAD.MOV.U32 R27, RZ, RZ, R16 ;  /* 0x000000ffff1b7224 */ /* 0x001fe200078e0010 */
[----:B------:R-:W-:Y:S01]  /*24ae0*/  MOV R29, R17 ;  /* 0x00000011001d7202 */ /* 0x000fe20000000f00 */
[----:B------:R-:W-:Y:S01]  /*24af0*/  IMAD.MOV.U32 R11, RZ, RZ, R18 ;  /* 0x000000ffff0b7224 */ /* 0x000fe200078e0012 */
[----:B------:R-:W-:Y:S02]  /*24b00*/  MOV R22, R19 ;  /* 0x0000001300167202 */ /* 0x000fe40000000f00 */
[----:B------:R-:W0:Y:S04]  /*24b10*/  LDSM.16.MT88.4 R16, [R7+0x6100] ;  /* 0x006100000710783b */ /* 0x000e280000004200 */
[----:B------:R-:W1:Y:S01]  /*24b20*/  LDSM.16.MT88.4 R4, [R7+0x6180] ;  /* 0x006180000704783b */ /* 0x000e620000004200 */
[----:B------:R-:W-:-:S02]  /*24b30*/  IMAD.MOV.U32 R13, RZ, RZ, R26 ;  /* 0x000000ffff0d7224 */ /* 0x000fc400078e001a */
[----:B0-----:R-:W-:Y:S01]  /*24b40*/  IMAD.MOV.U32 R3, RZ, RZ, R16 ;  /* 0x000000ffff037224 */ /* 0x001fe200078e0010 */
[----:B------:R-:W-:Y:S01]  /*24b50*/  MOV R26, R19 ;  /* 0x00000013001a7202 */ /* 0x000fe20000000f00 */
[----:B------:R-:W-:Y:S01]  /*24b60*/  IMAD.MOV.U32 R0, RZ, RZ, R18 ;  /* 0x000000ffff007224 */ /* 0x000fe200078e0012 */
[----:B------:R-:W-:Y:S01]  /*24b70*/  MOV R2, R17 ;  /* 0x0000001100027202 */ /* 0x000fe20000000f00 */
[----:B------:R-:W2:Y:S04]  /*24b80*/  LDL.LU.64 R18, [R1+0x6138] ;  /* 0x0061380001127983 */ /* 0x000ea80000300a00 */
[----:B------:R-:W3:Y:S04]  /*24b90*/  LDL.LU.64 R16, [R1+0x6130] ;  /* 0x0061300001107983 */ /* 0x000ee80000300a00 */
[----:B-1----:R0:W-:Y:S04]  /*24ba0*/  STL.64 [R1+0x5f40], R6 ;  /* 0x005f400601007387 */ /* 0x0021e80000100a00 */
[----:B------:R1:W-:Y:S01]  /*24bb0*/  STL.64 [R1+0x5f38], R4 ;  /* 0x005f380401007387 */ /* 0x0003e20000100a00 */
[----:B0-----:R-:W-:Y:S01]  /*24bc0*/  IMAD.MOV.U32 R6, RZ, RZ, R0 ;  /* 0x000000ffff067224 */ /* 0x001fe200078e0000 */
[----:B------:R-:W-:Y:S01]  /*24bd0*/  MOV R7, R26 ;  /* 0x0000001a00077202 */ /* 0x000fe20000000f00 */
[----:B-1----:R-:W-:Y:S01]  /*24be0*/  IMAD.MOV.U32 R4, RZ, RZ, R3 ;  /* 0x000000ffff047224 */ /* 0x002fe200078e0003 */
[----:B------:R-:W-:Y:S01]  /*24bf0*/  MOV R5, R2 ;  /* 0x0000000200057202 */ /* 0x000fe20000000f00 */
[----:B------:R-:W4:Y:S04]  /*24c00*/  LDL.LU R3, [R1+0x6128] ;  /* 0x0061280001037983 */ /* 0x000f280000300800 */
[----:B------:R-:W5:Y:S04]  /*24c10*/  LDL.LU R2, [R1+0x6124] ;  /* 0x0061240001027983 */ /* 0x000f680000300800 */
        /* <DEDUP_REMOVED lines=12> */
[----:B------:R0:W-:Y:S04]  /*24ce0*/  STL.64 [R1+0x5f80], R6 ;  /* 0x005f800601007387 */ /* 0x0001e80000100a00 */
[----:B------:R1:W-:Y:S01]  /*24cf0*/  STL.64 [R1+0x5f78], R4 ;  /* 0x005f780401007387 */ /* 0x0003e20000100a00 */
[----:B0-----:R-:W-:-:S02]  /*24d00*/  IMAD.MOV.U32 R6, RZ, RZ, R28 ;  /* 0x000000ffff067224 */ /* 0x001fc400078e001c */
[----:B-1----:R-:W-:Y:S01]  /*24d10*/  IMAD.MOV.U32 R4, RZ, RZ, R23 ;  /* 0x000000ffff047224 */ /* 0x002fe200078e0017 */
[----:B------:R-:W-:Y:S01]  /*24d20*/  MOV R5, R24 ;  /* 0x0000001800057202 */ /* 0x000fe20000000f00 */
[----:B------:R-:W2:Y:S04]  /*24d30*/  LDL.LU R23, [R1+0x6108] ;  /* 0x0061080001177983 */ /* 0x000ea80000300800 */
[----:B------:R-:W2:Y:S04]  /*24d40*/  LDL.LU R24, [R1+0x6104] ;  /* 0x0061040001187983 */ /* 0x000ea80000300800 */
[----:B------:R-:W2:Y:S01]  /*24d50*/  LDL.LU R28, [R1+0x6100] ;  /* 0x00610000011c7983 */ /* 0x000ea20000300800 */
[----:B------:R-:W-:-:S03]  /*24d60*/  MOV R7, R25 ;  /* 0x0000001900077202 */ /* 0x000fc60000000f00 */
[----:B------:R-:W3:Y:S04]  /*24d70*/  LDL.LU R25, [R1+0x60fc] ;  /* 0x0060fc0001197983 */ /* 0x000ee80000300800 */
[----:B------:R0:W-:Y:S04]  /*24d80*/  STL.64 [R1+0x5fa0], R6 ;  /* 0x005fa00601007387 */ /* 0x0001e80000100a00 */
[----:B------:R1:W-:Y:S01]  /*24d90*/  STL.64 [R1+0x5f98], R4 ;  /* 0x005f980401007387 */ /* 0x0003e20000100a00 */
[----:B0-----:R-:W-:Y:S01]  /*24da0*/  IMAD.MOV.U32 R6, RZ, RZ, R13 ;  /* 0x000000ffff067224 */ /* 0x001fe200078e000d */
[----:B------:R-:W-:Y:S01]  /*24db0*/  MOV R7, R12 ;  /* 0x0000000c00077202 */ /* 0x000fe20000000f00 */
[----:B-1----:R-:W-:Y:S01]  /*24dc0*/  IMAD.MOV.U32 R4, RZ, RZ, R15 ;  /* 0x000000ffff047224 */ /* 0x002fe200078e000f */
[----:B------:R-:W-:-:S03]  /*24dd0*/  MOV R5, R14 ;  /* 0x0000000e00057202 */ /* 0x000fc60000000f00 */
[----:B------:R-:W-:Y:S04]  /*24de0*/  STL.64 [R1+0x5fc0], R6 ;  /* 0x005fc00601007387 */ /* 0x000fe80000100a00 */
[----:B------:R-:W-:Y:S04]  /*24df0*/  STL.64 [R1+0x5fb8], R4 ;  /* 0x005fb80401007387 */ /* 0x000fe80000100a00 */
[----:B--2---:R-:W0:Y:S04]  /*24e00*/  LDSM.16.MT88.4 R12, [R28+0x6000] ;  /* 0x006000001c0c783b */ /* 0x004e280000004200 */
[----:B0-----:R-:W-:Y:S04]  /*24e10*/  STL.64 [R1+0x5f30], R14 ;  /* 0x005f300e01007387 */ /* 0x001fe80000100a00 */
        /* <DEDUP_REMOVED lines=39> */
[----:B----4-:R-:W-:Y:S01]  /*25090*/  IMAD.MOV.U32 R6, RZ, RZ, R3 ;  /* 0x000000ffff067224 */ /* 0x010fe200078e0003 */
[----:B------:R-:W4:Y:S01]  /*250a0*/  LDL.LU R0, [R1+0x60d8] ;  /* 0x0060d80001007983 */ /* 0x000f220000300800 */
[----:B-----5:R-:W-:-:S03]  /*250b0*/  MOV R5, R2 ;  /* 0x0000000200057202 */ /* 0x020fc60000000f00 */
[----:B------:R-:W5:Y:S04]  /*250c0*/  LDL.LU R2, [R1+0x60d4] ;  /* 0x0060d40001027983 */ /* 0x000f680000300800 */
        /* <DEDUP_REMOVED lines=13> */
[----:B------:R-:W-:Y:S01]  /*251a0*/  MOV R5, R29 ;  /* 0x0000001d00057202 */ /* 0x000fe20000000f00 */
[----:B------:R-:W3:Y:S04]  /*251b0*/  LDL.LU R11, [R1+0x60c8] ;  /* 0x0060c800010b7983 */ /* 0x000ee80000300800 */
        /* <DEDUP_REMOVED lines=9> */
[----:B------:R-:W-:Y:S04]  /*25250*/  LDSM.16.MT88.4 R24, [R28+0x6180] ;  /* 0x006180001c18783b */ /* 0x000fe80000004200 */
[----:B--2---:R-:W-:Y:S04]  /*25260*/  STL.64 [R1+0x5fb0], R14 ;  /* 0x005fb00e01007387 */ /* 0x004fe80000100a00 */
[----:B------:R0:W-:Y:S04]  /*25270*/  STL.64 [R1+0x5fa8], R12 ;  /* 0x005fa80c01007387 */ /* 0x0001e80000100a00 */
[----:B0-----:R-:W2:Y:S04]  /*25280*/  LDL.LU R12, [R1+0x130] ;  /* 0x00013000010c7983 */ /* 0x001ea80000300800 */
[----:B------:R-:W2:Y:S01]  /*25290*/  LDL.LU R13, [R1+0x134] ;  /* 0x00013400010d7983 */ /* 0x000ea20000300800 */
[----:B------:R-:W-:Y:S01]  /*252a0*/  IMAD.MOV.U32 R6, RZ, RZ, R19 ;  /* 0x000000ffff067224 */ /* 0x000fe200078e0013 */
[----:B------:R-:W-:Y:S01]  /*252b0*/  MOV R7, R18 ;  /* 0x0000001200077202 */ /* 0x000fe20000000f00 */
[----:B------:R-:W-:Y:S01]  /*252c0*/  IMAD.MOV.U32 R4, RZ, RZ, R21 ;  /* 0x000000ffff047224 */ /* 0x000fe200078e0015 */
[----:B------:R-:W-:Y:S01]  /*252d0*/  MOV R5, R20 ;  /* 0x0000001400057202 */ /* 0x000fe20000000f00 */
[----:B---3--:R-:W-:Y:S01]  /*252e0*/  IMAD.MOV.U32 R14, RZ, RZ, R11 ;  /* 0x000000ffff0e7224 */ /* 0x008fe200078e000b */
[----:B------:R-:W-:Y:S01]  /*252f0*/  MOV R15, R10 ;  /* 0x0000000a000f7202 */ /* 0x000fe20000000f00 */
[----:B------:R-:W3:Y:S04]  /*25300*/  LDL.LU R11, [R1+0x60c0] ;  /* 0x0060c000010b7983 */ /* 0x000ee80000300800 */
[----:B------:R-:W3:Y:S04]  /*25310*/  LDL.LU R10, [R1+0x60bc] ;  /* 0x0060bc00010a7983 */ /* 0x000ee80000300800 */
[----:B------:R-:W-:Y:S04]  /*25320*/  STL.64 [R1+0x6080], R6 ;  /* 0x0060800601007387 */ /* 0x000fe80000100a00 */
[----:B------:R-:W-:Y:S04]  /*25330*/  STL.64 [R1+0x6078], R4 ;  /* 0x0060780401007387 */ /* 0x000fe80000100a00 */
[----:B------:R-:W-:Y:S04]  /*25340*/  STL.64 [R1+0x5fd0], R14 ;  /* 0x005fd00e01007387 */ /* 0x000fe80000100a00 */
[----:B------:R-:W-:Y:S04]  /*25350*/  LDSM.16.MT88.4 R20, [R28+0x6100] ;  /* 0x006100001c14783b */ /* 0x000fe80000004200 */
[----:B--2---:R0:W-:Y:S04]  /*25360*/  STL.64 [R1+0x5fc8], R12 ;  /* 0x005fc80c01007387 */ /* 0x0041e80000100a00 */
[----:B0-----:R-:W2:Y:S04]  /*25370*/  LDL.LU R12, [R1+0x140] ;  /* 0x00014000010c7983 */ /* 0x001ea80000300800 */
[----:B------:R-:W2:Y:S04]  /*25380*/  LDL.LU R13, [R1+0x144] ;  /* 0x00014400010d7983 */ /* 0x000ea80000300800 */
[----:B------:R-:W2:Y:S01]  /*25390*/  LDL.LU R14, [R1+0x148] ;  /* 0x00014800010e7983 */ /* 0x000ea20000300800 */
[----:B------:R-:W-:-:S03]  /*253a0*/  IMAD.MOV.U32 R15, RZ, RZ, R29 ;  /* 0x000000ffff0f7224 */ /* 0x000fc600078e001d */
[----:B------:R-:W3:Y:S04]  /*253b0*/  LDL.LU R29, [R1+0x60b8] ;  /* 0x0060b800011d7983 */ /* 0x000ee80000300800 */
[----:B--2---:R-:W-:Y:S04]  /*253c0*/  STL.64 [R1+0x5ff0], R14 ;  /* 0x005ff00e01007387 */ /* 0x004fe80000100a00 */
[----:B------:R0:W-:Y:S04]  /*253d0*/  STL.64 [R1+0x5fe8], R12 ;  /* 0x005fe80c01007387 */ /* 0x0001e80000100a00 */
[----:B0-----:R-:W2:Y:S04]  /*253e0*/  LDL.LU R12, [R1+0x150] ;  /* 0x00015000010c7983 */ /* 0x001ea80000300800 */
[----:B------:R-:W2:Y:S01]  /*253f0*/  LDL.LU R13, [R1+0x154] ;  /* 0x00015400010d7983 */ /* 0x000ea20000300800 */
[----:B---3--:R-:W-:Y:S01]  /*25400*/  MOV R14, R10 ;  /* 0x0000000a000e7202 */ /* 0x008fe20000000f00 */
[----:B------:R-:W-:-:S02]  /*25410*/  IMAD.MOV.U32 R15, RZ, RZ, R11 ;  /* 0x000000ffff0f7224 */ /* 0x000fc400078e000b */
[----:B------:R-:W3:Y:S04]  /*25420*/  LDL.LU R10, [R1+0x60b4] ;  /* 0x0060b400010a7983 */ /* 0x000ee80000300800 */
[----:B------:R-:W3:Y:S04]  /*25430*/  LDL.LU R11, [R1+0x60b0] ;  /* 0x0060b000010b7983 */ /* 0x000ee80000300800 */
[----:B------:R-:W-:Y:S04]  /*25440*/  STL.64 [R1+0x6010], R14 ;  /* 0x0060100e01007387 */ /* 0x000fe80000100a00 */
[----:B--2---:R0:W-:Y:S04]  /*25450*/  STL.64 [R1+0x6008], R12 ;  /* 0x0060080c01007387 */ /* 0x0041e80000100a00 */
[----:B0-----:R-:W2:Y:S04]  /*25460*/  LDL.LU R12, [R1+0x160] ;  /* 0x00016000010c7983 */ /* 0x001ea80000300800 */
[----:B------:R-:W2:Y:S04]  /*25470*/  LDL.LU R13, [R1+0x164] ;  /* 0x00016400010d7983 */ /* 0x000ea80000300800 */
[----:B------:R-:W2:Y:S01]  /*25480*/  LDL.LU R14, [R1+0x168] ;  /* 0x00016800010e7983 */ /* 0x000ea20000300800 */
[----:B------:R-:W-:-:S03]  /*25490*/  MOV R15, R29 ;  /* 0x0000001d000f7202 */ /* 0x000fc60000000f00 */
[----:B------:R-:W3:Y:S04]  /*254a0*/  LDL.LU R29, [R1+0x60ac] ;  /* 0x0060ac00011d7983 */ /* 0x000ee80000300800 */
[----:B--2---:R-:W-:Y:S04]  /*254b0*/  STL.64 [R1+0x6030], R14 ;  /* 0x0060300e01007387 */ /* 0x004fe80000100a00 */
[----:B------:R0:W-:Y:S04]  /*254c0*/  STL.64 [R1+0x6028], R12 ;  /* 0x0060280c01007387 */ /* 0x0001e80000100a00 */
[----:B0-----:R-:W2:Y:S04]  /*254d0*/  LDL.LU R12, [R1+0x170] ;  /* 0x00017000010c7983 */ /* 0x001ea80000300800 */
[----:B------:R-:W2:Y:S01]  /*254e0*/  LDL.LU R13, [R1+0x174] ;  /* 0x00017400010d7983 */ /* 0x000ea20000300800 */
[----:B---3--:R-:W-:Y:S01]  /*254f0*/  IMAD.MOV.U32 R14, RZ, RZ, R11 ;  /* 0x000000ffff0e7224 */ /* 0x008fe200078e000b */
[----:B------:R-:W-:-:S02]  /*25500*/  MOV R15, R10 ;  /* 0x0000000a000f7202 */ /* 0x000fc40000000f00 */
[----:B------:R-:W3:Y:S04]  /*25510*/  LDL.LU R11, [R1+0x60a8] ;  /* 0x0060a800010b7983 */ /* 0x000ee80000300800 */
[----:B------:R-:W3:Y:S04]  /*25520*/  LDL.LU R10, [R1+0x60a4] ;  /* 0x0060a400010a7983 */ /* 0x000ee80000300800 */
[----:B------:R-:W-:Y:S04]  /*25530*/  STL.64 [R1+0x6050], R14 ;  /* 0x0060500e01007387 */ /* 0x000fe80000100a00 */
        /* <DEDUP_REMOVED lines=16> */
[----:B0-----:R-:W3:Y:S04]  /*25640*/  LDL.LU R12, [R1+0x1a0] ;  /* 0x0001a000010c7983 */ /* 0x001ee80000300800 */
[----:B------:R-:W3:Y:S04]  /*25650*/  LDL.LU R13, [R1+0x1a4] ;  /* 0x0001a400010d7983 */ /* 0x000ee80000300800 */
[----:B------:R-:W3:Y:S01]  /*25660*/  LDL.LU R14, [R1+0x1a8] ;  /* 0x0001a800010e7983 */ /* 0x000ee20000300800 */
[----:B------:R-:W-:Y:S01]  /*25670*/  MOV R4, R17 ;  /* 0x0000001100047202 */ /* 0x000fe20000000f00 */
[----:B------:R-:W-:Y:S01]  /*25680*/  IMAD.MOV.U32 R5, RZ, RZ, R16 ;  /* 0x000000ffff057224 */ /* 0x000fe200078e0010 */
[----:B------:R-:W-:Y:S01]  /*25690*/  MOV R6, R9 ;  /* 0x0000000900067202 */ /* 0x000fe20000000f00 */
[----:B------:R-:W-:Y:S01]  /*256a0*/  IMAD.MOV.U32 R7, RZ, RZ, R8 ;  /* 0x000000ffff077224 */ /* 0x000fe200078e0008 */
[----:B------:R-:W-:Y:S01]  /*256b0*/  MOV R15, R29 ;  /* 0x0000001d000f7202 */ /* 0x000fe20000000f00 */
[----:B------:R-:W0:Y:S06]  /*256c0*/  LDSM.16.MT88.4 R16, [R28+0x6080] ;  /* 0x006080001c10783b */ /* 0x000e2c0000004200 */
[-C--:B---3--:R-:W-:Y:S01]  /*256d0*/  HMMA.16816.F32.BF16 R4, R4, R10.reuse, R12 ;  /* 0x0000000a0404723c */ /* 0x088fe2000004180c */
[----:B------:R-:W2:Y:S04]  /*256e0*/  LDL.LU.64 R14, [R1+0x6090] ;  /* 0x00609000010e7983 */ /* 0x000ea80000300a00 */
[----:B------:R-:W2:Y:S11]  /*256f0*/  LDL.LU.64 R12, [R1+0x6088] ;  /* 0x00608800010c7983 */ /* 0x000eb60000300a00 */
[----:B------:R-:W-:Y:S07]  /*25700*/  @!UPT UIADD3 URZ, URZ, URZ, URZ ;  /* 0x0000003f3f3ff290 */ /* 0x000fee000fffe03f */
        /* <DEDUP_REMOVED lines=94> */
[----:B------:R-:W0:Y:S04]  /*25cf0*/  LDL.LU.64 R6, [R1+0x5f10] ;  /* 0x005f100001067983 */ /* 0x000e280000300a00 */
[----:B------:R-:W0:Y:S11]  /*25d00*/  LDL.LU.64 R4, [R1+0x5f08] ;  /* 0x005f080001047983 */ /* 0x000e360000300a00 */
[----:B------:R-:W-:Y:S06]  /*25d10*/  @!UPT UIADD3 URZ, URZ, URZ, URZ ;  /* 0x0000003f3f3ff290 */ /* 0x000fec000fffe03f */
[----:B------:R1:W-:Y:S04]  /*25d20*/  STL.64 [R1+0xe0], R12 ;  /* 0x0000e00c01007387 */ /* 0x0003e80000100a00 */
[----:B------:R5:W-:Y:S04]  /*25d30*/  STL.64 [R1+0xe8], R14 ;  /* 0x0000e80e01007387 */ /* 0x000be80000100a00 */
[----:B-1----:R-:W2:Y:S01]  /*25d40*/  LDL.LU R12, [R1+0xc0] ;  /* 0x0000c000010c7983 */ /* 0x002ea20000300800 */
[----:B------:R-:W-:Y:S01]  /*25d50*/  MOV R13, R3 ;  /* 0x00000003000d7202 */ /* 0x000fe20000000f00 */
[----:B-----5:R-:W-:Y:S01]  /*25d60*/  IMAD.MOV.U32 R14, RZ, RZ, R2 ;  /* 0x000000ffff0e7224 */ /* 0x020fe200078e0002 */
[----:B----4-:R-:W-:Y:S01]  /*25d70*/  MOV R15, R0 ;  /* 0x00000000000f7202 */ /* 0x010fe20000000f00 */
[-C--:B0-----:R-:W-:Y:S01]  /*25d80*/  HMMA.16816.F32.BF16 R16, R16, R10.reuse, R4 ;  /* 0x0000000a1010723c */ /* 0x081fe20000041804 */
[----:B------:R-:W3:Y:S04]  /*25d90*/  LDL.LU.64 R6, [R1+0x5f00] ;  /* 0x005f000001067983 */ /* 0x000ee80000300a00 */
[----:B------:R-:W3:Y:S11]  /*25da0*/  LDL.LU.64 R4, [R1+0x5ef8] ;  /* 0x005ef80001047983 */ /* 0x000ef60000300a00 */
[----:B------:R-:W-:Y:S07]  /*25db0*/  @!UPT UIADD3 URZ, URZ, URZ, URZ ;  /* 0x0000003f3f3ff290 */ /* 0x000fee000fffe03f */
[----:B------:R-:W-:Y:S04]  /*25dc0*/  STL.64 [R1+0xd0], R16 ;  /* 0x0000d01001007387 */ /* 0x000fe80000100a00 */
[----:B------:R0:W-:Y:S04]  /*25dd0*/  STL.64 [R1+0xd8], R18 ;  /* 0x0000d81201007387 */ /* 0x0001e80000100a00 */
[----:B0-----:R-:W4:Y:S04]  /*25de0*/  LDL R19, [R1+0x3a0] ;  /* 0x0003a00001137983 */ /* 0x001f280000100800 */
[----:B------:R-:W5:Y:S01]  /*25df0*/  LDL R18, [R1+0xe24] ;  /* 0x000e240001127983 */ /* 0x000f620000100800 */
[-C--:B--2---:R-:W-:Y:S11]  /*25e00*/  HMMA.16816.F32.BF16 R12, R20, R10.reuse, R12 ;  /* 0x0000000a140c723c */ /* 0x084ff6000004180c */
[----:B------:R-:W-:Y:S11]  /*25e10*/  @!UPT UIADD3 URZ, URZ, URZ, URZ ;  /* 0x0000003f3f3ff290 */ /* 0x000ff6000fffe03f */
[----:B------:R-:W-:Y:S02]  /*25e20*/  @!UPT UIADD3 URZ, URZ, URZ, URZ ;  /* 0x0000003f3f3ff290 */ /* 0x000fe4000fffe03f */
[----:B------:R-:W-:Y:S01]  /*25e30*/  IMAD.MOV.U32 R0, RZ, RZ, R15 ;  /* 0x000000ffff007224 */ /* 0x000fe200078e000f */
[----:B------:R-:W-:Y:S01]  /*25e40*/  MOV R2, R14 ;  /* 0x0000000e00027202 */ /* 0x000fe20000000f00 */
[----:B------:R-:W-:Y:S01]  /*25e50*/  IMAD.MOV.U32 R3, RZ, RZ, R13 ;  /* 0x000000ffff037224 */ /* 0x000fe200078e000d */
[----:B------:R-:W-:Y:S04]  /*25e60*/  STL [R1+0xc0], R12 ;  /* 0x0000c00c01007387 */ /* 0x000fe80000100800 */
[----:B------:R-:W-:Y:S04]  /*25e70*/  STL [R1+0x5e50], R0 ;  /* 0x005e500001007387 */ /* 0x000fe80000100800 */
[----:B------:R-:W-:Y:S04]  /*25e80*/  STL [R1+0x5e4c], R2 ;  /* 0x005e4c0201007387 */ /* 0x000fe80000100800 */
[----:B------:R-:W-:Y:S01]  /*25e90*/  STL [R1+0x5e48], R3 ;  /* 0x005e480301007387 */ /* 0x000fe20000100800 */
[----:B---3--:R-:W-:Y:S03]  /*25ea0*/  HMMA.16816.F32.BF16 R8, R24, R10, R4 ;  /* 0x0000000a1808723c */ /* 0x008fe60000041804 */
[----:B------:R-:W2:Y:S04]  /*25eb0*/  LDL R26, [R1+0xe78] ;  /* 0x000e7800011a7983 */ /* 0x000ea80000100800 */
[----:B----4-:R-:W0:Y:S04]  /*25ec0*/  LDSM.16.MT88.4 R20, [R19+0x8000] ;  /* 0x008000001314783b */ /* 0x010e280000004200 */
[----:B-----5:R-:W1:Y:S11]  /*25ed0*/  LDSM.16.M88.4 R4, [R18+0x40080] ;  /* 0x040080001204783b */ /* 0x020e760000000200 */
[----:B------:R-:W-:Y:S01]  /*25ee0*/  @!UPT UIADD3 URZ, URZ, URZ, URZ ;  /* 0x0000003f3f3ff290 */ /* 0x000fe2000fffe03f */
[----:B------:R-:W-:Y:S04]  /*25ef0*/  STL.64 [R1+0x5d20], R10 ;  /* 0x005d200a01007387 */ /* 0x000fe80000100a00 */
[----:B------:R-:W-:Y:S04]  /*25f00*/  STL.64 [R1+0x5d18], R8 ;  /* 0x005d180801007387 */ /* 0x000fe80000100a00 */
[----:B------:R-:W3:Y:S01]  /*25f10*/  LDSM.16.MT88.4 R8, [R19+0x8080] ;  /* 0x008080001308783b */ /* 0x000ee20000004200 */
[----:B0-----:R-:W-:Y:S01]  /*25f20*/  MOV R15, R20 ;  /* 0x00000014000f7202 */ /* 0x001fe20000000f00 */
[----:B------:R-:W-:Y:S01]  /*25f30*/  IMAD.MOV.U32 R14, RZ, RZ, R21 ;  /* 0x000000ffff0e7224 */ /* 0x000fe200078e0015 */
[----:B------:R-:W-:Y:S01]  /*25f40*/  MOV R13, R22 ;  /* 0x00000016000d7202 */ /* 0x000fe20000000f00 */
[----:B------:R-:W-:-:S03]  /*25f50*/  IMAD.MOV.U32 R12, RZ, RZ, R23 ;  /* 0x000000ffff0c7224 */ /* 0x000fc600078e0017 */
[----:B------:R-:W-:Y:S04]  /*25f60*/  STL.64 [R1+0x5ef0], R14 ;  /* 0x005ef00e01007387 */ /* 0x000fe80000100a00 */
[----:B------:R-:W-:Y:S04]  /*25f70*/  STL.64 [R1+0x5ee8], R12 ;  /* 0x005ee80c01007387 */ /* 0x000fe80000100a00 */
[----:B-1----:R-:W-:Y:S04]  /*25f80*/  STL [R1+0x5c74], R6 ;  /* 0x005c740601007387 */ /* 0x002fe80000100800 */
[----:B------:R-:W-:Y:S04]  /*25f90*/  STL [R1+0x5c70], R7 ;  /* 0x005c700701007387 */ /* 0x000fe80000100800 */
[----:B------:R-:W4:Y:S01]  /*25fa0*/  LDL R27, [R1+0xe74] ;  /* 0x000e7400011b7983 */ /* 0x000f220000100800 */
[----:B---3--:R-:W-:Y:S01]  /*25fb0*/  MOV R23, R8 ;  /* 0x0000000800177202 */ /* 0x008fe20000000f00 */
        /* <DEDUP_REMOVED lines=8> */
[----:B------:R-:W0:Y:S02]  /*26040*/  LDSM.16.MT88.4 R8, [R19+0x8180] ;  /* 0x008180001308783b */ /* 0x000e240000004200 */
[----:B0-----:R-:W-:Y:S01]  /*26050*/  MOV R19, R8 ;  /* 0x0000000800137202 */ /* 0x001fe20000000f00 */
[----:B------:R-:W-:Y:S01]  /*26060*/  IMAD.MOV.U32 R18, RZ, RZ, R9 ;  /* 0x000000ffff127224 */ /* 0x000fe200078e0009 */
[----:B------:R-:W-:Y:S01]  /*26070*/  MOV R17, R10 ;  /* 0x0000000a00117202 */ /* 0x000fe20000000f00 */
[----:B------:R-:W-:Y:S01]  /*26080*/  IMAD.MOV.U32 R16, RZ, RZ, R11 ;  /* 0x000000ffff107224 */ /* 0x000fe200078e000b */
[----:B--2---:R-:W0:Y:S02]  /*26090*/  LDSM.16.MT88.4 R12, [R26+0x8000] ;  /* 0x008000001a0c783b */ /* 0x004e240000004200 */
[----:B0-----:R-:W-:Y:S01]  /*260a0*/  MOV R11, R12 ;  /* 0x0000000c000b7202 */ /* 0x001fe20000000f00 */
[----:B------:R-:W-:Y:S01]  /*260b0*/  IMAD.MOV.U32 R10, RZ, RZ, R13 ;  /* 0x000000ffff0a7224 */ /* 0x000fe200078e000d */
[----:B------:R-:W-:Y:S01]  /*260c0*/  MOV R9, R14 ;  /* 0x0000000e00097202 */ /* 0x000fe20000000f00 */
[----:B------:R-:W-:-:S02]  /*260d0*/  IMAD.MOV.U32 R8, RZ, RZ, R15 ;  /* 0x000000ffff087224 */ /* 0x000fc400078e000f */
[----:B------:R-:W0:Y:S04]  /*260e0*/  LDSM.16.MT88.4 R12, [R26+0x8080] ;  /* 0x008080001a0c783b */ /* 0x000e280000004200 */
        /* <DEDUP_REMOVED lines=24> */
[----:B--2---:R-:W-:-:S03]  /*26270*/  IMAD.MOV.U32 R0, RZ, RZ, R15 ;  /* 0x000000ffff007224 */ /* 0x004fc600078e000f */
[----:B----4-:R-:W0:Y:S04]  /*26280*/  LDSM.16.MT88.4 R12, [R27+0x8000] ;  /* 0x008000001b0c783b */ /* 0x010e280000004200 */
        /* <DEDUP_REMOVED lines=16> */
[----:B------:R-:W0:Y:S04]  /*26390*/  LDSM.16.MT88.4 R12, [R27+0x8100] ;  /* 0x008100001b0c783b */ /* 0x000e280000004200 */
[----:B------:R-:W-:Y:S04]  /*263a0*/  STL [R1+0x5ea4], R3 ;  /* 0x005ea40301007387 */ /* 0x000fe80000100800 */
[----:B------:R-:W-:Y:S04]  /*263b0*/  STL [R1+0x5ea0], R2 ;  /* 0x005ea00201007387 */ /* 0x000fe80000100800 */
[----:B------:R-:W-:Y:S01]  /*263c0*/  STL [R1+0x5e9c], R0 ;  /* 0x005e9c0001007387 */ /* 0x000fe20000100800 */
[----:B0-----:R-:W-:Y:S01]  /*263d0*/  IMAD.MOV.U32 R10, RZ, RZ, R14 ;  /* 0x000000ffff0a7224 */ /* 0x001fe200078e000e */
[----:B------:R-:W-:Y:S01]  /*263e0*/  MOV R11, R15 ;  /* 0x0000000f000b7202 */ /* 0x000fe20000000f00 */
[----:B------:R-:W-:Y:S01]  /*263f0*/  IMAD.MOV.U32 R8, RZ, RZ, R12 ;  /* 0x000000ffff087224 */ /* 0x000fe200078e000c */
[----:B------:R-:W-:Y:S01]  /*26400*/  MOV R9, R13 ;  /* 0x0000000d00097202 */ /* 0x000fe20000000f00 */
[----:B------:R-:W2:Y:S04]  /*26410*/  LDL.LU.64 R14, [R1+0x5ef0] ;  /* 0x005ef000010e7983 */ /* 0x000ea80000300a00 */
[----:B------:R-:W3:Y:S04]  /*26420*/  LDL.LU.64 R12, [R1+0x5ee8] ;  /* 0x005ee800010c7983 */ /* 0x000ee80000300a00 */
[----:B------:R-:W-:Y:S04]  /*26430*/  STL.64 [R1+0x5eb0], R10 ;  /* 0x005eb00a01007387 */ /* 0x000fe80000100a00 */
[----:B------:R-:W-:Y:S04]  /*26440*/  STL.64 [R1+0x5ea8], R8 ;  /* 0x005ea80801007387 */ /* 0x000fe80000100a00 */
[----:B------:R-:W0:Y:S02]  /*26450*/  LDSM.16.MT88.4 R8, [R27+0x8180] ;  /* 0x008180001b08783b */ /* 0x000e240000004200 */
[----:B0-----:R-:W-:Y:S01]  /*26460*/  MOV R2, R10 ;  /* 0x0000000a00027202 */ /* 0x001fe20000000f00 */
[----:B------:R-:W-:Y:S01]  /*26470*/  IMAD.MOV.U32 R0, RZ, RZ, R11 ;  /* 0x000000ffff007224 */ /* 0x000fe200078e000b */
[----:B------:R0:W-:Y:S01]  /*26480*/  STL [R1], R8 ;  /* 0x0000000801007387 */ /* 0x0001e20000100800 */
[----:B------:R-:W-:Y:S01]  /*26490*/  IMAD.MOV.U32 R3, RZ, RZ, R9 ;  /* 0x000000ffff037224 */ /* 0x000fe200078e0009 */
[----:B------:R-:W-:Y:S01]  /*264a0*/  MOV R10, R21 ;  /* 0x00000015000a7202 */ /* 0x000fe20000000f00 */
[----:B------:R-:W-:-:S02]  /*264b0*/  IMAD.MOV.U32 R11, RZ, RZ, R20 ;  /* 0x000000ffff0b7224 */ /* 0x000fc400078e0014 */
[----:B------:R-:W-:Y:S01]  /*264c0*/  IMAD.MOV.U32 R9, RZ, RZ, R22 ;  /* 0x000000ffff097224 */ /* 0x000fe200078e0016 */
[----:B0-----:R-:W-:Y:S02]  /*264d0*/  MOV R8, R23 ;  /* 0x0000001700087202 */ /* 0x001fe40000000f00 */
        /* <DEDUP_REMOVED lines=90> */
[----:B0-----:R-:W-:-:S03]  /*26a80*/  MOV R18, R10 ;  /* 0x0000000a00127202 */ /* 0x001fc60000000f00 */
[----:B------:R-:W5:Y:S01]  /*26a90*/  LDL.LU R2, [R1+0x5ea0] ;  /* 0x005ea00001027983 */ /* 0x000f620000300800 */
[----:B----4-:R-:W-:Y:S01]  /*26aa0*/  MOV R16, R8 ;  /* 0x0000000800107202 */ /* 0x010fe20000000f00 */
[----:B------:R-:W-:Y:S02]  /*26ab0*/  IMAD.MOV.U32 R19, RZ, RZ, R11 ;  /* 0x000000ffff137224 */ /* 0x000fe400078e000b */
[----:B------:R-:W4:Y:S01]  /*26ac0*/  LDL.LU R0, [R1+0x5e9c] ;  /* 0x005e9c0001007983 */ /* 0x000f220000300800 */
        /* <DEDUP_REMOVED lines=13> */
[----:B-----5:R-:W-:Y:S01]  /*26ba0*/  IMAD.MOV.U32 R18, RZ, RZ, R2 ;  /* 0x000000ffff127224 */ /* 0x020fe200078e0002 */
[----:B---3--:R-:W-:-:S02]  /*26bb0*/  MOV R19, R3 ;  /* 0x0000000300137202 */ /* 0x008fc40000000f00 */
[----:B--2---:R-:W-:Y:S04]  /*26bc0*/  STL.64 [R1+0x5da0], R14 ;  /* 0x005da00e01007387 */ /* 0x004fe80000100a00 */
[----:B------:R0:W-:Y:S04]  /*26bd0*/  STL.64 [R1+0x5d98], R12 ;  /* 0x005d980c01007387 */ /* 0x0001e80000100a00 */
[----:B-1----:R-:W2:Y:S01]  /*26be0*/  LDL.LU R16, [R1+0x20] ;  /* 0x0000200001107983 */ /* 0x002ea20000300800 */
[----:B----4-:R-:W-:-:S03]  /*26bf0*/  MOV R17, R0 ;  /* 0x0000000000117202 */ /* 0x010fc60000000f00 */
        /* <DEDUP_REMOVED lines=46> */
[----:B------:R-:W5:Y:S04]  /*26ee0*/  LDL.LU R3, [R1+0x5e48] ;  /* 0x005e480001037983 */ /* 0x000f680000300800 */
[----:B------:R-:W-:Y:S04]  /*26ef0*/  STL.64 [R1+0x5e30], R18 ;  /* 0x005e301201007387 */ /* 0x000fe80000100a00 */
[----:B--2---:R-:W-:Y:S04]  /*26f00*/  STL.64 [R1+0x5e28], R16 ;  /* 0x005e281001007387 */ /* 0x004fe80000100a00 */
[----:B------:R-:W2:Y:S04]  /*26f10*/  LDL.LU R12, [R1+0x120] ;  /* 0x00012000010c7983 */ /* 0x000ea80000300800 */
[----:B------:R-:W2:Y:S04]  /*26f20*/  LDL.LU R13, [R1+0x124] ;  /* 0x00012400010d7983 */ /* 0x000ea80000300800 */
[----:B------:R-:W2:Y:S04]  /*26f30*/  LDL.LU R14, [R1+0x128] ;  /* 0x00012800010e7983 */ /* 0x000ea80000300800 */
[----:B------:R-:W2:Y:S04]  /*26f40*/  LDL.LU R15, [R1+0x12c] ;  /* 0x00012c00010f7983 */ /* 0x000ea80000300800 */
[----:B--2---:R-:W-:Y:S04]  /*26f50*/  STL.64 [R1+0x5de0], R14 ;  /* 0x005de00e01007387 */ /* 0x004fe80000100a00 */
[----:B------:R0:W-:Y:S04]  /*26f60*/  STL.64 [R1+0x5dd8], R12 ;  /* 0x005dd80c01007387 */ /* 0x0001e80000100a00 */
[----:B0-----:R-:W2:Y:S04]  /*26f70*/  LDL.LU R12, [R1+0x130] ;  /* 0x00013000010c7983 */ /* 0x001ea80000300800 */
        /* <DEDUP_REMOVED lines=14> */
[----:B------:R-:W2:Y:S01]  /*27060*/  LDL.LU R15, [R1+0x15c] ;  /* 0x00015c00010f7983 */ /* 0x000ea20000300800 */
[----:B------:R-:W-:Y:S01]  /*27070*/  IMAD.MOV.U32 R16, RZ, RZ, R11 ;  /* 0x000000ffff107224 */ /* 0x000fe200078e000b */
[----:B------:R-:W-:-:S02]  /*27080*/  MOV R17, R10 ;  /* 0x0000000a00117202 */ /* 0x000fc40000000f00 */
        /* <DEDUP_REMOVED lines=79> */
[----:B------:R-:W3:Y:S04]  /*27580*/  LDL.LU.64 R14, [R1+0x5d80] ;  /* 0x005d8000010e7983 */ /* 0x000ee80000300a00 */
[----:B------:R-:W3:Y:S11]  /*27590*/  LDL.LU.64 R12, [R1+0x5d78] ;  /* 0x005d7800010c7983 */ /* 0x000ef60000300a00 */
[----:B------:R-:W-:Y:S06]  /*275a0*/  @!UPT UIADD3 URZ, URZ, URZ, URZ ;  /* 0x0000003f3f3ff290 */ /* 0x000fec000fffe03f */
[----:B------:R-:W-:Y:S04]  /*275b0*/  STL.64 [R1+0x100], R16 ;  /* 0x0001001001007387 */ /* 0x000fe80000100a00 */
[----:B------:R0:W-:Y:S04]  /*275c0*/  STL.64 [R1+0x108], R18 ;  /* 0x0001081201007387 */ /* 0x0001e80000100a00 */
[----:B0-----:R-:W2:Y:S04]  /*275d0*/  LDL.LU.64 R18, [R1+0x5d70] ;  /* 0x005d700001127983 */ /* 0x001ea80000300a00 */
[----:B------:R-:W2:Y:S01]  /*275e0*/  LDL.LU.64 R16, [R1+0x5d68] ;  /* 0x005d680001107983 */ /* 0x000ea20000300a00 */
[-C--:B---3--:R-:W-:Y:S03]  /*275f0*/  HMMA.16816.F32.BF16 R12, R12, R4.reuse, R24 ;  /* 0x000000040c0c723c */ /* 0x088fe60000041818 */
[----:B------:R-:W3:Y:S04]  /*27600*/  LDL.LU.64 R26, [R1+0x5d60] ;  /* 0x005d6000011a7983 */ /* 0x000ee80000300a00 */
[----:B------:R-:W3:Y:S11]  /*27610*/  LDL.LU.64 R24, [R1+0x5d58] ;  /* 0x005d580001187983 */ /* 0x000ef60000300a00 */
        /* <DEDUP_REMOVED lines=8> */
[----:B------:R-:W-:Y:S01]  /*276a0*/  MOV R12, R18 ;  /* 0x00000012000c7202 */ /* 0x000fe20000000f00 */
[----:B------:R-:W-:Y:S01]  /*276b0*/  IMAD.MOV.U32 R6, RZ, RZ, R19 ;  /* 0x000000ffff067224 */ /* 0x000fe200078e0013 */
[----:B------:R-:W-:Y:S01]  /*276c0*/  MOV R14, R16 ;  /* 0x00000010000e7202 */ /* 0x000fe20000000f00 */
[----:B------:R-:W-:Y:S01]  /*276d0*/  IMAD.MOV.U32 R13, RZ, RZ, R17 ;  /* 0x000000ffff0d7224 */ /* 0x000fe200078e0011 */
[----:B------:R-:W2:Y:S04]  /*276e0*/  LDL.LU.64 R18, [R1+0x5d40] ;  /* 0x005d400001127983 */ /* 0x000ea80000300a00 */
[----:B------:R-:W2:Y:S02]  /*276f0*/  LDL.LU.64 R16, [R1+0x5d38] ;  /* 0x005d380001107983 */ /* 0x000ea40000300a00 */
[----:B--2---:R-:W-:Y:S11]  /*27700*/  HMMA.16816.F32.BF16 R20, R16, R4, R20 ;  /* 0x000000041014723c */ /* 0x004ff60000041814 */
[----:B------:R-:W-:Y:S11]  /*27710*/  @!UPT UIADD3 URZ, URZ, URZ, URZ ;  /* 0x0000003f3f3ff290 */ /* 0x000ff6000fffe03f */
[----:B------:R-:W-:Y:S02]  /*27720*/  @!UPT UIADD3 URZ, URZ, URZ, URZ ;  /* 0x0000003f3f3ff290 */ /* 0x000fe4000fffe03f */
[----:B------:R-:W-:Y:S01]  /*27730*/  IMAD.MOV.U32 R18, RZ, RZ, R22 ;  /* 0x000000ffff127224 */ /* 0x000fe200078e0016 */
[----:B------:R-:W-:Y:S01]  /*27740*/  MOV R19, R21 ;  /* 0x0000001500137202 */ /* 0x000fe20000000f00 */
[----:B------:R-:W-:Y:S01]  /*27750*/  IMAD.MOV.U32 R15, RZ, RZ, R23 ;  /* 0x000000ffff0f7224 */ /* 0x000fe200078e0017 */
[----:B------:R-:W-:Y:S01]  /*27760*/  MOV R7, R20 ;  /* 0x0000001400077202 */ /* 0x000fe20000000f00 */
[----:B------:R-:W2:Y:S04]  /*27770*/  LDL.LU.64 R22, [R1+0x5d30] ;  /* 0x005d300001167983 */ /* 0x000ea80000300a00 */
[----:B------:R-:W2:Y:S01]  /*27780*/  LDL.LU.64 R20, [R1+0x5d28] ;  /* 0x005d280001147983 */ /* 0x000ea20000300a00 */
[----:B-----5:R-:W-:Y:S01]  /*27790*/  IMAD.MOV.U32 R9, RZ, RZ, R3 ;  /* 0x000000ffff097224 */ /* 0x020fe200078e0003 */
[----:B----4-:R-:W-:Y:S01]  /*277a0*/  MOV R10, R2 ;  /* 0x00000002000a7202 */ /* 0x010fe20000000f00 */
[----:B------:R-:W-:-:S07]  /*277b0*/  IMAD.MOV.U32 R11, RZ, RZ, R0 ;  /* 0x000000ffff0b7224 */ /* 0x000fce00078e0000 */
[----:B--2---:R-:W-:Y:S01]  /*277c0*/  HMMA.16816.F32.BF16 R20, R20, R4, R8 ;  /* 0x000000041414723c */ /* 0x004fe20000041808 */
[----:B------:R-:W3:Y:S04]  /*277d0*/  LDL.LU.64 R10, [R1+0x5d20] ;  /* 0x005d2000010a7983 */ /* 0x000ee80000300a00 */
[----:B------:R-:W3:Y:S11]  /*277e0*/  LDL.LU.64 R8, [R1+0x5d18] ;  /* 0x005d180001087983 */ /* 0x000ef60000300a00 */
[----:B------:R-:W-:Y:S08]  /*277f0*/  @!UPT UIADD3 URZ, URZ, URZ, URZ ;  /* 0x0000003f3f3ff290 */ /* 0x000ff0000fffe03f */
[----:B------:R-:W-:Y:S01]  /*27800*/  MOV R2, R23 ;  /* 0x0000001700027202 */ /* 0x000fe20000000f00 */
[----:B------:R-:W-:Y:S01]  /*27810*/  IMAD.MOV.U32 R3, RZ, RZ, R22 ;  /* 0x000000ffff037224 */ /* 0x000fe200078e0016 */
[----:B------:R-:W-:Y:S01]  /*27820*/  MOV R0, R21 ;  /* 0x0000001500007202 */ /* 0x000fe20000000f00 */
[----:B------:R-:W-:Y:S04]  /*27830*/  STL [R1+0xc0], R20 ;  /* 0x0000c01401007387 */ /* 0x000fe80000100800 */
[----:B------:R0:W-:Y:S04]  /*27840*/  STL [R1+0x5cb0], R2 ;  /* 0x005cb00201007387 */ /* 0x0001e80000100800 */
[----:B------:R1:W-:Y:S04]  /*27850*/  STL [R1+0x5cac], R3 ;  /* 0x005cac0301007387 */ /* 0x0003e80000100800 */
[----:B------:R-:W-:Y:S04]  /*27860*/  STL [R1+0x5ca8], R0 ;  /* 0x005ca80001007387 */ /* 0x000fe80000100800 */
[----:B------:R-:W2:Y:S01]  /*27870*/  LDSM.16.MT88.4 R20, [R29+0xa000] ;  /* 0x00a000001d14783b */ /* 0x000ea20000004200 */
[----:B0-----:R-:W-:Y:S01]  /*27880*/  MOV R2, R18 ;  /* 0x0000001200027202 */ /* 0x001fe20000000f00 */
[----:B-1----:R-:W-:-:S02]  /*27890*/  IMAD.MOV.U32 R3, RZ, RZ, R19 ;  /* 0x000000ffff037224 */ /* 0x002fc400078e0013 */
[----:B--2---:R-:W-:Y:S01]  /*278a0*/  IMAD.MOV.U32 R17, RZ, RZ, R20 ;  /* 0x000000ffff117224 */ /* 0x004fe200078e0014 */
[----:B------:R-:W-:Y:S01]  /*278b0*/  MOV R16, R21 ;  /* 0x0000001500107202 */ /* 0x000fe20000000f00 */
[----:B------:R-:W-:Y:S01]  /*278c0*/  IMAD.MOV.U32 R0, RZ, RZ, R7 ;  /* 0x000000ffff007224 */ /* 0x000fe200078e0007 */
[----:B---3--:R-:W-:Y:S11]  /*278d0*/  HMMA.16816.F32.BF16 R8, R24, R4, R8 ;  /* 0x000000041808723c */ /* 0x008ff60000041808 */
[----:B------:R-:W-:Y:S11]  /*278e0*/  @!UPT UIADD3 URZ, URZ, URZ, URZ ;  /* 0x0000003f3f3ff290 */ /* 0x000ff6000fffe03f */
[----:B------:R-:W-:Y:S01]  /*278f0*/  @!UPT UIADD3 URZ, URZ, URZ, URZ ;  /* 0x0000003f3f3ff290 */ /* 0x000fe2000fffe03f */
[----:B------:R-:W-:Y:S04]  /*27900*/  STL.64 [R1+0x5ad0], R10 ;  /* 0x005ad00a01007387 */ /* 0x000fe80000100a00 */
[----:B------:R-:W-:Y:S04]  /*27910*/  STL.64 [R1+0x5ac8], R8 ;  /* 0x005ac80801007387 */ /* 0x000fe80000100a00 */
[----:B------:R-:W0:Y:S01]  /*27920*/  LDSM.16.MT88.4 R8, [R29+0xa080] ;  /* 0x00a080001d08783b */ /* 0x000e220000004200 */
[----:B------:R-:W-:Y:S01]  /*27930*/  MOV R4, R23 ;  /* 0x0000001700047202 */ /* 0x000fe20000000f00 */
[----:B------:R-:W-:-:S04]  /*27940*/  IMAD.MOV.U32 R5, RZ, RZ, R22 ;  /* 0x000000ffff057224 */ /* 0x000fc800078e0016 */
[----:B------:R-:W-:Y:S04]  /*27950*/  STL [R1+0x5cc0], R4 ;  /* 0x005cc00401007387 */ /* 0x000fe80000100800 */
[----:B------:R-:W-:Y:S04]  /*27960*/  STL [R1+0x5cbc], R5 ;  /* 0x005cbc0501007387 */ /* 0x000fe80000100800 */
[----:B------:R-:W-:Y:S04]  /*27970*/  STL [R1+0x5cb8], R16 ;  /* 0x005cb81001007387 */ /* 0x000fe80000100800 */
[----:B------:R-:W-:Y:S04]  /*27980*/  STL [R1+0x5cb4], R17 ;  /* 0x005cb41101007387 */ /* 0x000fe80000100800 */
[----:B------:R-:W2:Y:S01]  /*27990*/  LDL R28, [R1+0xe78] ;  /* 0x000e7800011c7983 */ /* 0x000ea20000100800 */
        /* <DEDUP_REMOVED lines=18> */
[----:B0-----:R-:W-:Y:S01]  /*27ac0*/  IMAD.MOV.U32 R26, RZ, RZ, R11 ;  /* 0x000000ffff1a7224 */ /* 0x001fe200078e000b */
[----:B------:R-:W-:Y:S01]  /*27ad0*/  MOV R27, R10 ;  /* 0x0000000a001b7202 */ /* 0x000fe20000000f00 */
[----:B------:R-:W-:Y:S01]  /*27ae0*/  IMAD.MOV.U32 R29, RZ, RZ, R9 ;  /* 0x000000ffff1d7224 */ /* 0x000fe200078e0009 */
[----:B------:R-:W-:Y:S01]  /*27af0*/  MOV R7, R8 ;  /* 0x0000000800077202 */ /* 0x000fe20000000f00 */
[----:B------:R-:W-:Y:S01]  /*27b00*/  IMAD.MOV.U32 R11, RZ, RZ, R15 ;  /* 0x000000ffff0b7224 */ /* 0x000fe200078e000f */
[----:B------:R-:W-:Y:S01]  /*27b10*/  MOV R10, R2 ;  /* 0x00000002000a7202 */ /* 0x000fe20000000f00 */
[----:B------:R-:W-:Y:S01]  /*27b20*/  STL [R1+0x5cf4], R26 ;  /* 0x005cf41a01007387 */ /* 0x000fe20000100800 */
[----:B------:R-:W-:-:S03]  /*27b30*/  MOV R8, R0 ;  /* 0x0000000000087202 */ /* 0x000fc60000000f00 */
[----:B------:R-:W-:Y:S01]  /*27b40*/  STL [R1+0x5cf0], R27 ;  /* 0x005cf01b01007387 */ /* 0x000fe20000100800 */
[----:B------:R-:W-:-:S03]  /*27b50*/  IMAD.MOV.U32 R9, RZ, RZ, R3 ;  /* 0x000000ffff097224 */ /* 0x000fc600078e0003 */
[----:B------:R-:W-:Y:S04]  /*27b60*/  STL [R1+0x5cec], R29 ;  /* 0x005cec1d01007387 */ /* 0x000fe80000100800 */
[----:B------:R-:W-:Y:S04]  /*27b70*/  STL [R1+0x5ce8], R7 ;  /* 0x005ce80701007387 */ /* 0x000fe80000100800 */
[----:B------:R0:W-:Y:S04]  /*27b80*/  STL.64 [R1+0x5ae8], R10 ;  /* 0x005ae80a01007387 */ /* 0x0001e80000100a00 */
[----:B------:R-:W-:Y:S01]  /*27b90*/  STL.64 [R1+0x5ae0], R8 ;  /* 0x005ae00801007387 */ /* 0x000fe20000100a00 */
[----:B0-----:R-:W-:Y:S01]  /*27ba0*/  MOV R10, R12 ;  /* 0x0000000c000a7202 */ /* 0x001fe20000000f00 */
[----:B------:R-:W-:-:S05]  /*27bb0*/  IMAD.MOV.U32 R11, RZ, RZ, R6 ;  /* 0x000000ffff0b7224 */ /* 0x000fca00078e0006 */
[----:B------:R0:W-:Y:S04]  /*27bc0*/  STL.64 [R1+0x5af8], R10 ;  /* 0x005af80a01007387 */ /* 0x0001e80000100a00 */
[----:B0-----:R-:W3:Y:S01]  /*27bd0*/  LDL R11, [R1+0xe74] ;  /* 0x000e7400010b7983 */ /* 0x001ee20000100800 */
[----:B------:R-:W-:Y:S01]  /*27be0*/  MOV R8, R14 ;  /* 0x0000000e00087202 */ /* 0x000fe20000000f00 */
[----:B------:R-:W-:-:S05]  /*27bf0*/  IMAD.MOV.U32 R9, RZ, RZ, R13 ;  /* 0x000000ffff097224 */ /* 0x000fca00078e000d */
[----:B------:R-:W-:Y:S04]  /*27c00*/  STL.64 [R1+0x5af0], R8 ;  /* 0x005af00801007387 */ /* 0x000fe80000100a00 */
[----:B--2---:R-:W0:Y:S04]  /*27c10*/  LDSM.16.MT88.4 R4, [R28+0xa000] ;  /* 0x00a000001c04783b */ /* 0x004e280000004200 */
[----:B------:R-:W1:Y:S04]  /*27c20*/  LDSM.16.MT88.4 R12, [R28+0xa080] ;  /* 0x00a080001c0c783b */ /* 0x000e680000004200 */
[----:B------:R-:W-:Y:S01]  /*27c30*/  LDSM.16.MT88.4 R24, [R28+0xa180] ;  /* 0x00a180001c18783b */ /* 0x000fe20000004200 */
[----:B0-----:R-:W-:Y:S01]  /*27c40*/  MOV R2, R4 ;  /* 0x0000000400027202 */ /* 0x001fe20000000f00 */
[----:B------:R-:W-:Y:S01]  /*27c50*/  IMAD.MOV.U32 R3, RZ, RZ, R5 ;  /* 0x000000ffff037224 */ /* 0x000fe200078e0005 */
[----:B-1----:R-:W-:Y:S01]  /*27c60*/  MOV R4, R12 ;  /* 0x0000000c00047202 */ /* 0x002fe20000000f00 */
[----:B------:R-:W-:Y:S01]  /*27c70*/  IMAD.MOV.U32 R5, RZ, RZ, R13 ;  /* 0x000000ffff057224 */ /* 0x000fe200078e000d */
[----:B------:R-:W-:Y:S01]  /*27c80*/  MOV R16, R14 ;  /* 0x0000000e00107202 */ /* 0x000fe20000000f00 */
[----:B------:R-:W-:-:S02]  /*27c90*/  IMAD.MOV.U32 R17, RZ, RZ, R15 ;  /* 0x000000ffff117224 */ /* 0x000fc400078e000f */
[----:B------:R-:W0:Y:S01]  /*27ca0*/  LDSM.16.MT88.4 R12, [R28+0xa100] ;  /* 0x00a100001c0c783b */ /* 0x000e220000004200 */
[----:B------:R-:W-:-:S05]  /*27cb0*/  MOV R0, R6 ;  /* 0x0000000600007202 */ /* 0x000fca0000000f00 */
[----:B------:R-:W-:Y:S04]  /*27cc0*/  STL [R1+0x5d00], R0 ;  /* 0x005d000001007387 */ /* 0x000fe80000100800 */
[----:B------:R-:W-:Y:S04]  /*27cd0*/  STL [R1+0x5cfc], R3 ;  /* 0x005cfc0301007387 */ /* 0x000fe80000100800 */
[----:B------:R-:W-:Y:S01]  /*27ce0*/  STL [R1+0x5cf8], R2 ;  /* 0x005cf80201007387 */ /* 0x000fe20000100800 */
[----:B0-----:R-:W-:Y:S01]  /*27cf0*/  MOV R18, R12 ;  /* 0x0000000c00127202 */ /* 0x001fe20000000f00 */
[----:B------:R-:W-:-:S05]  /*27d00*/  IMAD.MOV.U32 R19, RZ, RZ, R13 ;  /* 0x000000ffff137224 */ /* 0x000fca00078e000d */
[----:B------:R-:W-:Y:S04]  /*27d10*/  STL.64 [R1+0x5d10], R18 ;  /* 0x005d101201007387 */ /* 0x000fe80000100a00 */
[----:B------:R-:W-:Y:S01]  /*27d20*/  STL.64 [R1+0x5d08], R16 ;  /* 0x005d081001007387 */ /* 0x000fe20000100a00 */
[----:B------:R-:W-:Y:S01]  /*27d30*/  MOV R20, R14 ;  /* 0x0000000e00147202 */ /* 0x000fe20000000f00 */
[----:B------:R-:W-:Y:S01]  /*27d40*/  IMAD.MOV.U32 R21, RZ, RZ, R15 ;  /* 0x000000ffff157224 */ /* 0x000fe200078e000f */
[----:B------:R-:W-:Y:S01]  /*27d50*/  MOV R15, R24 ;  /* 0x00000018000f7202 */ /* 0x000fe20000000f00 */
[----:B------:R-:W-:Y:S01]  /*27d60*/  IMAD.MOV.U32 R14, RZ, RZ, R25 ;  /* 0x000000ffff0e7224 */ /* 0x000fe200078e0019 */
[----:B---3--:R-:W0:Y:S02]  /*27d70*/  LDSM.16.MT88.4 R16, [R11+0xa000] ;  /* 0x00a000000b10783b */ /* 0x008e240000004200 */
[----:B0-----:R-:W-:Y:S01]  /*27d80*/  MOV R23, R16 ;  /* 0x0000001000177202 */ /* 0x001fe20000000f00 */
[----:B------:R-:W-:Y:S01]  /*27d90*/  IMAD.MOV.U32 R24, RZ, RZ, R17 ;  /* 0x000000ffff187224 */ /* 0x000fe200078e0011 */
[----:B------:R-:W-:Y:S01]  /*27da0*/  MOV R28, R18 ;  /* 0x00000012001c7202 */ /* 0x000fe20000000f00 */
[----:B------:R-:W-:-:S02]  /*27db0*/  IMAD.MOV.U32 R25, RZ, RZ, R19 ;  /* 0x000000ffff197224 */ /* 0x000fc400078e0013 */
[----:B------:R-:W0:Y:S01]  /*27dc0*/  LDSM.16.MT88.4 R16, [R11+0xa080] ;  /* 0x00a080000b10783b */ /* 0x000e220000004200 */
[----:B------:R-:W-:Y:S02]  /*27dd0*/  IMAD.MOV.U32 R6, RZ, RZ, R7 ;  /* 0x000000ffff067224 */ /* 0x000fe400078e0007 */
[----:B------:R-:W-:Y:S01]  /*27de0*/  IMAD.MOV.U32 R12, RZ, RZ, R27 ;  /* 0x000000ffff0c7224 */ /* 0x000fe200078e001b */
[----:B0-----:R-:W-:Y:S01]  /*27df0*/  MOV R27, R16 ;  /* 0x00000010001b7202 */ /* 0x001fe20000000f00 */
[----:B------:R-:W-:Y:S01]  /*27e00*/  IMAD.MOV.U32 R29, RZ, RZ, R17 ;  /* 0x000000ffff1d7224 */ /* 0x000fe200078e0011 */
[----:B------:R-:W-:Y:S01]  /*27e10*/  MOV R7, R18 ;  /* 0x0000001200077202 */ /* 0x000fe20000000f00 */
[----:B------:R-:W-:Y:S02]  /*27e20*/  IMAD.MOV.U32 R22, RZ, RZ, R19 ;  /* 0x000000ffff167224 */ /* 0x000fe400078e0013 */
[----:B------:R-:W0:Y:S04]  /*27e30*/  LDSM.16.MT88.4 R16, [R11+0xa100] ;  /* 0x00a100000b10783b */ /* 0x000e280000004200 */
[----:B------:R-:W1:Y:S01]  /*27e40*/  LDSM.16.MT88.4 R8, [R11+0xa180] ;  /* 0x00a180000b08783b */ /* 0x000e620000004200 */
[----:B------:R-:W-:-:S02]  /*27e50*/  MOV R13, R26 ;  /* 0x0000001a000d7202 */ /* 0x000fc40000000f00 */
[----:B0-----:R-:W-:Y:S01]  /*27e60*/  MOV R0, R16 ;  /* 0x0000001000007202 */ /* 0x001fe20000000f00 */
[----:B------:R-:W-:Y:S01]  /*27e70*/  IMAD.MOV.U32 R26, RZ, RZ, R19 ;  /* 0x000000ffff1a7224 */ /* 0x000fe200078e0013 */
[----:B------:R-:W-:Y:S01]  /*27e80*/  MOV R2, R18 ;  /* 0x0000001200027202 */ /* 0x000fe20000000f00 */
[----:B------:R-:W-:Y:S01]  /*27e90*/  IMAD.MOV.U32 R3, RZ, RZ, R17 ;  /* 0x000000ffff037224 */ /* 0x000fe200078e0011 */
[----:B------:R-:W2:Y:S04]  /*27ea0*/  LDL.LU.64 R18, [R1+0x5d10] ;  /* 0x005d100001127983 */ /* 0x000ea80000300a00 */
[----:B------:R-:W3:Y:S04]  /*27eb0*/  LDL.LU.64 R16, [R1+0x5d08] ;  /* 0x005d080001107983 */ /* 0x000ee80000300a00 */
[----:B-1----:R0:W-:Y:S04]  /*27ec0*/  STL.64 [R1+0x5b18], R10 ;  /* 0x005b180a01007387 */ /* 0x0021e80000100a00 */
[----:B------:R1:W-:Y:S01]  /*27ed0*/  STL.64 [R1+0x5b10], R8 ;  /* 0x005b100801007387 */ /* 0x0003e20000100a00 */
[----:B0-----:R-:W-:Y:S01]  /*27ee0*/  MOV R10, R2 ;  /* 0x00000002000a7202 */ /* 0x001fe20000000f00 */
[----:B------:R-:W-:Y:S01]  /*27ef0*/  IMAD.MOV.U32 R11, RZ, RZ, R26 ;  /* 0x000000ffff0b7224 */ /* 0x000fe200078e001a */
[----:B-1----:R-:W-:Y:S01]  /*27f00*/  MOV R8, R0 ;  /* 0x0000000000087202 */ /* 0x002fe20000000f00 */
[----:B------:R-:W-:Y:S01]  /*27f10*/  IMAD.MOV.U32 R9, RZ, RZ, R3 ;  /* 0x000000ffff097224 */ /* 0x000fe200078e0003 */
[----:B------:R-:W4:Y:S04]  /*27f20*/  LDL.LU R0, [R1+0x5d00] ;  /* 0x005d000001007983 */ /* 0x000f280000300800 */
[----:B------:R-:W5:Y:S04]  /*27f30*/  LDL.LU R3, [R1+0x5cfc] ;  /* 0x005cfc0001037983 */ /* 0x000f680000300800 */
[----:B------:R-:W2:Y:S04]  /*27f40*/  LDL.LU R2, [R1+0x5cf8] ;  /* 0x005cf80001027983 */ /* 0x000ea80000300800 */
[----:B------:R-:W2:Y:S04]  /*27f50*/  LDL.LU R26, [R1+0x5cf4] ;  /* 0x005cf400011a7983 */ /* 0x000ea80000300800 */
[----:B------:R0:W-:Y:S04]  /*27f60*/  STL.64 [R1+0x5b38], R10 ;  /* 0x005b380a01007387 */ /* 0x0001e80000100a00 */
[----:B------:R1:W-:Y:S01]  /*27f70*/  STL.64 [R1+0x5b30], R8 ;  /* 0x005b300801007387 */ /* 0x0003e20000100a00 */
[----:B0-----:R-:W-:Y:S01]  /*27f80*/  MOV R10, R7 ;  /* 0x00000007000a7202 */ /* 0x001fe20000000f00 */
[----:B------:R-:W-:Y:S01]  /*27f90*/  IMAD.MOV.U32 R11, RZ, RZ, R22 ;  /* 0x000000ffff0b7224 */ /* 0x000fe200078e0016 */
[----:B-1----:R-:W-:Y:S01]  /*27fa0*/  MOV R8, R27 ;  /* 0x0000001b00087202 */ /* 0x002fe20000000f00 */
[----:B------:R-:W-:Y:S01]  /*27fb0*/  IMAD.MOV.U32 R9, RZ, RZ, R29 ;  /* 0x000000ffff097224 */ /* 0x000fe200078e001d */
[----:B------:R-:W2:Y:S04]  /*27fc0*/  LDL.LU R27, [R1+0x5cf0] ;  /* 0x005cf000011b7983 */ /* 0x000ea80000300800 */
[----:B------:R-:W2:Y:S04]  /*27fd0*/  LDL.LU R29, [R1+0x5cec] ;  /* 0x005cec00011d7983 */ /* 0x000ea80000300800 */
[----:B------:R-:W2:Y:S04]  /*27fe0*/  LDL.LU R7, [R1+0x5ce8] ;  /* 0x005ce80001077983 */ /* 0x000ea80000300800 */
[----:B------:R-:W2:Y:S04]  /*27ff0*/  LDL.LU R22, [R1+0x5ce4] ;  /* 0x005ce40001167983 */ /* 0x000ea80000300800 */
[----:B------:R0:W-:Y:S04]  /*28000*/  STL.64 [R1+0x5b58], R10 ;  /* 0x005b580a01007387 */ /* 0x0001e80000100a00 */
[----:B------:R1:W-:Y:S01]  /*28010*/  STL.64 [R1+0x5b50], R8 ;  /* 0x005b500801007387 */ /* 0x0003e20000100a00 */
[----:B0-----:R-:W-:-:S02]  /*28020*/  MOV R10, R28 ;  /* 0x0000001c000a7202 */ /* 0x001fc40000000f00 */
[----:B-1----:R-:W-:Y:S01]  /*28030*/  MOV R8, R23 ;  /* 0x0000001700087202 */ /* 0x002fe20000000f00 */
[----:B------:R-:W-:Y:S01]  /*28040*/  IMAD.MOV.U32 R9, RZ, RZ, R24 ;  /* 0x000000ffff097224 */ /* 0x000fe200078e0018 */
[----:B------:R-:W2:Y:S04]  /*28050*/  LDL.LU R23, [R1+0x5ce0] ;  /* 0x005ce00001177983 */ /* 0x000ea80000300800 */
[----:B------:R-:W2:Y:S04]  /*28060*/  LDL.LU R24, [R1+0x5cdc] ;  /* 0x005cdc0001187983 */ /* 0x000ea80000300800 */
[----:B------:R-:W2:Y:S01]  /*28070*/  LDL.LU R28, [R1+0x5cd8] ;  /* 0x005cd800011c7983 */ /* 0x000ea20000300800 */
[----:B------:R-:W-:-:S03]  /*28080*/  IMAD.MOV.U32 R11, RZ, RZ, R25 ;  /* 0x000000ffff0b7224 */ /* 0x000fc600078e0019 */
[----:B------:R-:W3:Y:S04]  /*28090*/  LDL.LU R25, [R1+0x5cd4] ;  /* 0x005cd40001197983 */ /* 0x000ee80000300800 */
[----:B------:R0:W-:Y:S04]  /*280a0*/  STL.64 [R1+0x5b78], R10 ;  /* 0x005b780a01007387 */ /* 0x0001e80000100a00 */
[----:B------:R1:W-:Y:S01]  /*280b0*/  STL.64 [R1+0x5b70], R8 ;  /* 0x005b700801007387 */ /* 0x0003e20000100a00 */
[----:B0-----:R-:W-:Y:S01]  /*280c0*/  MOV R10, R13 ;  /* 0x0000000d000a7202 */ /* 0x001fe20000000f00 */
[----:B------:R-:W-:Y:S01]  /*280d0*/  IMAD.MOV.U32 R11, RZ, RZ, R12 ;  /* 0x000000ffff0b7224 */ /* 0x000fe200078e000c */
[----:B-1----:R-:W-:Y:S01]  /*280e0*/  MOV R8, R15 ;  /* 0x0000000f00087202 */ /* 0x002fe20000000f00 */
[----:B------:R-:W-:-:S03]  /*280f0*/  IMAD.MOV.U32 R9, RZ, RZ, R14 ;  /* 0x000000ffff097224 */ /* 0x000fc600078e000e */
        /* <DEDUP_REMOVED lines=9> */
[----:B------:R-:W-:Y:S01]  /*28190*/  MOV R8, R18 ;  /* 0x0000001200087202 */ /* 0x000fe20000000f00 */
[----:B------:R-:W-:Y:S01]  /*281a0*/  IMAD.MOV.U32 R11, RZ, RZ, R21 ;  /* 0x000000ffff0b7224 */ /* 0x000fe200078e0015 */
[----:B------:R-:W-:Y:S01]  /*281b0*/  MOV R10, R20 ;  /* 0x00000014000a7202 */ /* 0x000fe20000000f00 */
[----:B------:R-:W3:Y:S01]  /*281c0*/  LDL.LU R18, [R1+0x5cd0] ;  /* 0x005cd00001127983 */ /* 0x000ee20000300800 */
[----:B------:R-:W-:-:S03]  /*281d0*/  IMAD.MOV.U32 R9, RZ, RZ, R19 ;  /* 0x000000ffff097224 */ /* 0x000fc600078e0013 */
        /* <DEDUP_REMOVED lines=11> */
[----:B------:R-:W-:Y:S01]  /*28290*/  MOV R8, R4 ;  /* 0x0000000400087202 */ /* 0x000fe20000000f00 */
[----:B---3--:R-:W-:Y:S01]  /*282a0*/  IMAD.MOV.U32 R11, RZ, RZ, R17 ;  /* 0x000000ffff0b7224 */ /* 0x008fe200078e0011 */
        /* <DEDUP_REMOVED lines=15> */
[----:B------:R-:W-:Y:S01]  /*283a0*/  IMAD.MOV.U32 R11, RZ, RZ, R6 ;  /* 0x000000ffff0b7224 */ /* 0x000fe200078e0006 */
[----:B----4-:R-:W-:Y:S01]  /*283b0*/  MOV R10, R0 ;  /* 0x00000000000a7202 */ /* 0x010fe20000000f00 */
[----:B------:R-:W4:Y:S01]  /*283c0*/  LDL.LU R2, [R1+0x5cb0] ;  /* 0x005cb00001027983 */ /* 0x000f220000300800 */
[----:B-----5:R-:W-:-:S03]  /*283d0*/  IMAD.MOV.U32 R9, RZ, RZ, R3 ;  /* 0x000000ffff097224 */ /* 0x020fc600078e0003 */
        /* <DEDUP_REMOVED lines=14> */
[----:B------:R-:W-:Y:S01]  /*284c0*/  IMAD.MOV.U32 R9, RZ, RZ, R29 ;  /* 0x000000ffff097224 */ /* 0x000fe200078e001d */
[----:B------:R-:W3:Y:S04]  /*284d0*/  LDL.LU R7, [R1+0x5ca0] ;  /* 0x005ca00001077983 */ /* 0x000ee80000300800 */
        /* <DEDUP_REMOVED lines=9> */
[----:B------:R-:W-:Y:S04]  /*28570*/  LDSM.16.MT88.4 R24, [R28+0xa180] ;  /* 0x00a180001c18783b */ /* 0x000fe80000004200 */
[----:B--2---:R-:W-:Y:S04]  /*28580*/  STL.64 [R1+0x5b88], R14 ;  /* 0x005b880e01007387 */ /* 0x004fe80000100a00 */
[----:B------:R0:W-:Y:S04]  /*28590*/  STL.64 [R1+0x5b80], R12 ;  /* 0x005b800c01007387 */ /* 0x0001e80000100a00 */
[----:B0-----:R-:W2:Y:S04]  /*285a0*/  LDL.LU R12, [R1+0x130] ;  /* 0x00013000010c7983 */ /* 0x001ea80000300800 */
[----:B------:R-:W2:Y:S01]  /*285b0*/  LDL.LU R13, [R1+0x134] ;  /* 0x00013400010d7983 */ /* 0x000ea20000300800 */
[----:B------:R-:W-:Y:S01]  /*285c0*/  MOV R10, R19 ;  /* 0x00000013000a7202 */ /* 0x000fe20000000f00 */
[----:B------:R-:W-:Y:S01]  /*285d0*/  IMAD.MOV.U32 R11, RZ, RZ, R18 ;  /* 0x000000ffff0b7224 */ /* 0x000fe200078e0012 */
[----:B------:R-:W-:Y:S01]  /*285e0*/  MOV R8, R21 ;  /* 0x0000001500087202 */ /* 0x000fe20000000f00 */
[----:B------:R-:W-:Y:S01]  /*285f0*/  IMAD.MOV.U32 R9, RZ, RZ, R20 ;  /* 0x000000ffff097224 */ /* 0x000fe200078e0014 */
[----:B---3--:R-:W-:Y:S01]  /*28600*/  MOV R14, R7 ;  /* 0x00000007000e7202 */ /* 0x008fe20000000f00 */
[----:B------:R-:W-:Y:S01]  /*28610*/  IMAD.MOV.U32 R15, RZ, RZ, R6 ;  /* 0x000000ffff0f7224 */ /* 0x000fe200078e0006 */
        /* <DEDUP_REMOVED lines=52> */
[----:B0-----:R-:W3:Y:S04]  /*28960*/  LDL.LU R12, [R1+0x1a0] ;  /* 0x0001a000010c7983 */ /* 0x001ee80000300800 */
[----:B------:R-:W3:Y:S04]  /*28970*/  LDL.LU R13, [R1+0x1a4] ;  /* 0x0001a400010d7983 */ /* 0x000ee80000300800 */
[----:B------:R-:W3:Y:S01]  /*28980*/  LDL.LU R14, [R1+0x1a8] ;  /* 0x0001a800010e7983 */ /* 0x000ee20000300800 */
[----:B------:R-:W-:Y:S01]  /*28990*/  IMAD.MOV.U32 R8, RZ, RZ, R17 ;  /* 0x000000ffff087224 */ /* 0x000fe200078e0011 */
[----:B------:R-:W-:Y:S01]  /*289a0*/  MOV R9, R16 ;  /* 0x0000001000097202 */ /* 0x000fe20000000f00 */
[----:B------:R-:W-:Y:S01]  /*289b0*/  IMAD.MOV.U32 R10, RZ, RZ, R5 ;  /* 0x000000ffff0a7224 */ /* 0x000fe200078e0005 */
[----:B------:R-:W-:Y:S01]  /*289c0*/  MOV R11, R4 ;  /* 0x00000004000b7202 */ /* 0x000fe20000000f00 */
[----:B------:R-:W-:Y:S01]  /*289d0*/  IMAD.MOV.U32 R15, RZ, RZ, R29 ;  /* 0x000000ffff0f7224 */ /* 0x000fe200078e001d */
        /* <DEDUP_REMOVED lines=22> */
[----:B------:R-:W-:-:S03]  /*28b40*/  MOV R29, R11 ;  /* 0x0000000b001d7202 */ /* 0x000fc60000000f00 */
        /* <DEDUP_REMOVED lines=76> */
[----:B------:R-:W0:Y:S04]  /*29010*/  LDL.LU.64 R10, [R1+0x5ae8] ;  /* 0x005ae800010a7983 */ /* 0x000e280000300a00 */
[----:B------:R-:W0:Y:S11]  /*29020*/  LDL.LU.64 R8, [R1+0x5ae0] ;  /* 0x005ae00001087983 */ /* 0x000e360000300a00 */
[----:B------:R-:W-:Y:S06]  /*29030*/  @!UPT UIADD3 URZ, URZ, URZ, URZ ;  /* 0x0000003f3f3ff290 */ /* 0x000fec000fffe03f */
[----:B------:R1:W-:Y:S04]  /*29040*/  STL.64 [R1+0xe0], R12 ;  /* 0x0000e00c01007387 */ /* 0x0003e80000100a00 */
[----:B------:R5:W-:Y:S04]  /*29050*/  STL.64 [R1+0xe8], R14 ;  /* 0x0000e80e01007387 */ /* 0x000be80000100a00 */
[----:B-1----:R-:W2:Y:S01]  /*29060*/  LDL.LU R12, [R1+0xc0] ;  /* 0x0000c000010c7983 */ /* 0x002ea20000300800 */
[----:B------:R-:W-:-:S03]  /*29070*/  IMAD.MOV.U32 R13, RZ, RZ, R0 ;  /* 0x000000ffff0d7224 */ /* 0x000fc600078e0000 */
[----:B------:R-:W3:Y:S01]  /*29080*/  LDL.LU R0, [R1+0x5ad8] ;  /* 0x005ad80001007983 */ /* 0x000ee20000300800 */
[----:B-----5:R-:W-:Y:S01]  /*29090*/  MOV R14, R3 ;  /* 0x00000003000e7202 */ /* 0x020fe20000000f00 */
[----:B0-----:R-:W-:Y:S02]  /*290a0*/  HMMA.16816.F32.BF16 R16, R16, R6, R8 ;  /* 0x000000061010723c */ /* 0x001fe40000041808 */
[----:B------:R-:W5:Y:S04]  /*290b0*/  LDL.LU.64 R10, [R1+0x5ad0] ;  /* 0x005ad000010a7983 */ /* 0x000f680000300a00 */
[----:B------:R-:W5:Y:S11]  /*290c0*/  LDL.LU.64 R8, [R1+0x5ac8] ;  /* 0x005ac80001087983 */ /* 0x000f760000300a00 */
[----:B------:R-:W-:Y:S06]  /*290d0*/  @!UPT UIADD3 URZ, URZ, URZ, URZ ;  /* 0x0000003f3f3ff290 */ /* 0x000fec000fffe03f */
[----:B------:R-:W-:Y:S04]  /*290e0*/  STL.64 [R1+0xd0], R16 ;  /* 0x0000d01001007387 */ /* 0x000fe80000100a00 */
[----:B------:R0:W-:Y:S04]  /*290f0*/  STL.64 [R1+0xd8], R18 ;  /* 0x0000d81201007387 */ /* 0x0001e80000100a00 */
[----:B0-----:R-:W3:Y:S01]  /*29100*/  LDL R19, [R1+0x3a0] ;  /* 0x0003a00001137983 */ /* 0x001ee20000100800 */
[----:B----4-:R-:W-:-:S07]  /*29110*/  IMAD.MOV.U32 R15, RZ, RZ, R2 ;  /* 0x000000ffff0f7224 */ /* 0x010fce00078e0002 */
[-C--:B--2---:R-:W-:Y:S11]  /*29120*/  HMMA.16816.F32.BF16 R12, R20, R6.reuse, R12 ;  /* 0x00000006140c723c */ /* 0x084ff6000004180c */
[----:B------:R-:W-:Y:S11]  /*29130*/  @!UPT UIADD3 URZ, URZ, URZ, URZ ;  /* 0x0000003f3f3ff290 */ /* 0x000ff6000fffe03f */
[----:B------:R-:W-:Y:S02]  /*29140*/  @!UPT UIADD3 URZ, URZ, URZ, URZ ;  /* 0x0000003f3f3ff290 */ /* 0x000fe4000fffe03f */
[----:B------:R-:W-:Y:S01]  /*29150*/  IMAD.MOV.U32 R2, RZ, RZ, R15 ;  /* 0x000000ffff027224 */ /* 0x000fe200078e000f */
[----:B------:R-:W-:Y:S01]  /*29160*/  MOV R3, R14 ;  /* 0x0000000e00037202 */ /* 0x000fe20000000f00 */
[----:B------:R-:W-:Y:S04]  /*29170*/  STL.64 [R1+0xc0], R12 ;  /* 0x0000c00c01007387 */ /* 0x000fe80000100a00 */
[----:B------:R-:W-:Y:S04]  /*29180*/  STL [R1+0x5a1c], R2 ;  /* 0x005a1c0201007387 */ /* 0x000fe80000100800 */
[----:B------:R-:W-:Y:S01]  /*29190*/  STL [R1+0x5a18], R3 ;  /* 0x005a180301007387 */ /* 0x000fe20000100800 */
[----:B-----5:R-:W-:Y:S03]  /*291a0*/  HMMA.16816.F32.BF16 R4, R24, R6, R8 ;  /* 0x000000061804723c */ /* 0x020fe60000041808 */
[----:B------:R-:W2:Y:S04]  /*291b0*/  LDL R26, [R1+0xe78] ;  /* 0x000e7800011a7983 */ /* 0x000ea80000100800 */
[----:B---3--:R-:W-:Y:S04]  /*291c0*/  LDSM.16.M88.4 R8, [R0+0x40080] ;  /* 0x040080000008783b */ /* 0x008fe80000000200 */
[----:B------:R-:W0:Y:S11]  /*291d0*/  LDSM.16.MT88.4 R20, [R19+0xc000] ;  /* 0x00c000001314783b */ /* 0x000e360000004200 */
[----:B------:R-:W-:Y:S01]  /*291e0*/  @!UPT UIADD3 URZ, URZ, URZ, URZ ;  /* 0x0000003f3f3ff290 */ /* 0x000fe2000fffe03f */
[----:B------:R-:W-:Y:S04]  /*291f0*/  STL.64 [R1+0x58f0], R6 ;  /* 0x0058f00601007387 */ /* 0x000fe80000100a00 */
[----:B------:R-:W-:Y:S04]  /*29200*/  STL.64 [R1+0x58e8], R4 ;  /* 0x0058e80401007387 */ /* 0x000fe80000100a00 */
        /* <DEDUP_REMOVED lines=10> */
[----:B------:R-:W3:Y:S01]  /*292b0*/  LDL R27, [R1+0xe74] ;  /* 0x000e7400011b7983 */ /* 0x000ee20000100800 */
[----:B-1----:R-:W-:Y:S01]  /*292c0*/  MOV R23, R4 ;  /* 0x0000000400177202 */ /* 0x002fe20000000f00 */
        /* <DEDUP_REMOVED lines=44> */
[----:B---3--:R-:W0:Y:S04]  /*29590*/  LDSM.16.MT88.4 R12, [R27+0xc000] ;  /* 0x00c000001b0c783b */ /* 0x008e280000004200 */
        /* <DEDUP_REMOVED lines=1788> */
[----:B------:R1:W-:Y:S04]  /*30560*/  STL.64 [R1+0x5128], R18 ;  /* 0x0051281201007387 */ /* 0x0003e80000100a00 */
[----:B--2---:R2:W-:Y:S01]  /*30570*/  STL.64 [R1+0x5120], R16 ;  /* 0x0051201001007387 */ /* 0x0045e20000100a00 */
[----:B0-----:R-:W3:Y:S02]  /*30580*/  LDL.LU R12, [R1+0x110] ;  /* 0x00011000010c7983 */ /* 0x001ee40000300800 */
[----:B------:R-:W3:Y:S02]  /*30590*/  LDL.LU R13, [R1+0x114] ;  /* 0x00011400010d7983 */ /* 0x000ee40000300800 */
[----:B------:R-:W3:Y:S01]  /*305a0*/  LDL.LU R14, [R1+0x118] ;  /* 0x00011800010e7983 */ /* 0x000ee20000300800 */
[----:B------:R-:W3:Y:S01]  /*305b0*/  LDL.LU R15, [R1+0x11c] ;  /* 0x00011c00010f7983 */ /* 0x000ee20000300800 */
[----:B-1----:R-:W-:Y:S01]  /*305c0*/  IMAD.MOV.U32 R18, RZ, RZ, R4 ;  /* 0x000000ffff127224 */ /* 0x002fe200078e0004 */
[----:B------:R-:W-:Y:S01]  /*305d0*/  MOV R19, R0 ;  /* 0x0000000000137202 */ /* 0x000fe20000000f00 */
[----:B--2---:R-:W-:Y:S01]  /*305e0*/  IMAD.MOV.U32 R16, RZ, RZ, R6 ;  /* 0x000000ffff107224 */ /* 0x004fe200078e0006 */
[----:B------:R-:W-:Y:S01]  /*305f0*/  MOV R17, R5 ;  /* 0x0000000500117202 */ /* 0x000fe20000000f00 */
[----:B---3--:R-:W-:Y:S01]  /*30600*/  STL.64 [R1+0x5138], R14 ;  /* 0x0051380e01007387 */ /* 0x008fe20000100a00 */
[----:B------:R-:W-:Y:S02]  /*30610*/  STL.64 [R1+0x5130], R12 ;  /* 0x0051300c01007387 */ /* 0x000fe40000100a00 */
[----:B------:R-:W2:Y:S02]  /*30620*/  LDL.LU R6, [R1+0x51f0] ;  /* 0x0051f00001067983 */ /* 0x000ea40000300800 */
[----:B------:R-:W3:Y:S01]  /*30630*/  LDL.LU R5, [R1+0x51ec] ;  /* 0x0051ec0001057983 */ /* 0x000ee20000300800 */
[----:B------:R-:W3:Y:S01]  /*30640*/  LDL.LU R4, [R1+0x51e8] ;  /* 0x0051e80001047983 */ /* 0x000ee20000300800 */
[----:B------:R-:W3:Y:S02]  /*30650*/  LDL.LU R0, [R1+0x51e4] ;  /* 0x0051e40001007983 */ /* 0x000ee40000300800 */
[----:B------:R-:W-:Y:S02]  /*30660*/  STL.64 [R1+0x5148], R18 ;  /* 0x0051481201007387 */ /* 0x000fe40000100a00 */
[----:B------:R0:W-:Y:S02]  /*30670*/  STL.64 [R1+0x5140], R16 ;  /* 0x0051401001007387 */ /* 0x0001e40000100a00 */
[----:B0-----:R-:W3:Y:S01]  /*30680*/  LDL.LU R16, [R1+0x40] ;  /* 0x0000400001107983 */ /* 0x001ee20000300800 */
[----:B----4-:R-:W-:Y:S01]  /*30690*/  MOV R18, R3 ;  /* 0x0000000300127202 */ /* 0x010fe20000000f00 */
[----:B------:R-:W-:-:S02]  /*306a0*/  IMAD.MOV.U32 R19, RZ, RZ, R2 ;  /* 0x000000ffff137224 */ /* 0x000fc400078e0002 */
[----:B-----5:R-:W-:Y:S02]  /*306b0*/  IMAD.MOV.U32 R17, RZ, RZ, R7 ;  /* 0x000000ffff117224 */ /* 0x020fe400078e0007 */
[----:B------:R-:W4:Y:S01]  /*306c0*/  LDL.LU R7, [R1+0x51e0] ;  /* 0x0051e00001077983 */ /* 0x000f220000300800 */
[----:B------:R-:W5:Y:S02]  /*306d0*/  LDL.LU R3, [R1+0x51dc] ;  /* 0x0051dc0001037983 */ /* 0x000f640000300800 */
[----:B------:R-:W4:Y:S02]  /*306e0*/  LDL.LU R2, [R1+0x51d8] ;  /* 0x0051d80001027983 */ /* 0x000f240000300800 */
[----:B------:R2:W-:Y:S02]  /*306f0*/  STL.64 [R1+0x5168], R18 ;  /* 0x0051681201007387 */ /* 0x0005e40000100a00 */
[----:B--2---:R-:W-:Y:S01]  /*30700*/  IMAD.MOV.U32 R19, RZ, RZ, R6 ;  /* 0x000000ffff137224 */ /* 0x004fe200078e0006 */
[----:B---3--:R-:W-:Y:S01]  /*30710*/  MOV R18, R5 ;  /* 0x0000000500127202 */ /* 0x008fe20000000f00 */
[----:B------:R0:W-:Y:S02]  /*30720*/  STL.64 [R1+0x5160], R16 ;  /* 0x0051601001007387 */ /* 0x0001e40000100a00 */
[----:B0-----:R-:W-:Y:S01]  /*30730*/  MOV R16, R0 ;  /* 0x0000000000107202 */ /* 0x001fe20000000f00 */
[----:B------:R-:W-:Y:S01]  /*30740*/  IMAD.MOV.U32 R17, RZ, RZ, R4 ;  /* 0x000000ffff117224 */ /* 0x000fe200078e0004 */
[----:B------:R-:W2:Y:S01]  /*30750*/  LDL.LU R0, [R1+0x51d4] ;  /* 0x0051d40001007983 */ /* 0x000ea20000300800 */
[----:B------:R-:W3:Y:S02]  /*30760*/  LDL.LU R4, [R1+0x51d0] ;  /* 0x0051d00001047983 */ /* 0x000ee40000300800 */
[----:B------:R-:W2:Y:S02]  /*30770*/  LDL.LU R5, [R1+0x51cc] ;  /* 0x0051cc0001057983 */ /* 0x000ea40000300800 */
[----:B------:R-:W2:Y:S01]  /*30780*/  LDL.LU R6, [R1+0x51c8] ;  /* 0x0051c80001067983 */ /* 0x000ea20000300800 */
[----:B------:R-:W-:Y:S01]  /*30790*/  STL.64 [R1+0x5188], R18 ;  /* 0x0051881201007387 */ /* 0x000fe20000100a00 */
[----:B------:R0:W-:Y:S03]  /*307a0*/  STL.64 [R1+0x5180], R16 ;  /* 0x0051801001007387 */ /* 0x0001e60000100a00 */
[----:B0-----:R-:W2:Y:S01]  /*307b0*/  LDL.LU R16, [R1+0x60] ;  /* 0x0000600001107983 */ /* 0x001ea20000300800 */
[----:B-----5:R-:W-:Y:S01]  /*307c0*/  IMAD.MOV.U32 R18, RZ, RZ, R3 ;  /* 0x000000ffff127224 */ /* 0x020fe200078e0003 */
[----:B----4-:R-:W-:-:S02]  /*307d0*/  MOV R19, R7 ;  /* 0x0000000700137202 */ /* 0x010fc40000000f00 */
[----:B------:R-:W-:Y:S02]  /*307e0*/  MOV R17, R2 ;  /* 0x0000000200117202 */ /* 0x000fe40000000f00 */
[----:B------:R-:W4:Y:S01]  /*307f0*/  LDL.LU R2, [R1+0x51c4] ;  /* 0x0051c40001027983 */ /* 0x000f220000300800 */
[----:B------:R-:W5:Y:S02]  /*30800*/  LDL.LU R3, [R1+0x51c0] ;  /* 0x0051c00001037983 */ /* 0x000f640000300800 */
[----:B------:R-:W-:Y:S01]  /*30810*/  STL.64 [R1+0x51a8], R18 ;  /* 0x0051a81201007387 */ /* 0x000fe20000100a00 */
[----:B--2---:R-:W-:Y:S01]  /*30820*/  STL.64 [R1+0x51a0], R16 ;  /* 0x0051a01001007387 */ /* 0x004fe20000100a00 */
[----:B------:R-:W2:Y:S02]  /*30830*/  LDL.LU R12, [R1+0x120] ;  /* 0x00012000010c7983 */ /* 0x000ea40000300800 */
[----:B------:R-:W2:Y:S02]  /*30840*/  LDL.LU R13, [R1+0x124] ;  /* 0x00012400010d7983 */ /* 0x000ea40000300800 */
[----:B------:R-:W2:Y:S01]  /*30850*/  LDL.LU R14, [R1+0x128] ;  /* 0x00012800010e7983 */ /* 0x000ea20000300800 */
[----:B------:R-:W2:Y:S04]  /*30860*/  LDL.LU R15, [R1+0x12c] ;  /* 0x00012c00010f7983 */ /* 0x000ea80000300800 */
[----:B--2---:R-:W-:Y:S01]  /*30870*/  STL.64 [R1+0x5158], R14 ;  /* 0x0051580e01007387 */ /* 0x004fe20000100a00 */
[----:B------:R0:W-:Y:S03]  /*30880*/  STL.64 [R1+0x5150], R12 ;  /* 0x0051500c01007387 */ /* 0x0001e60000100a00 */
[----:B0-----:R-:W2:Y:S01]  /*30890*/  LDL.LU R12, [R1+0x130] ;  /* 0x00013000010c7983 */ /* 0x001ea20000300800 */
[----:B------:R-:W2:Y:S02]  /*308a0*/  LDL.LU R13, [R1+0x134] ;  /* 0x00013400010d7983 */ /* 0x000ea40000300800 */
[----:B------:R-:W2:Y:S02]  /*308b0*/  LDL.LU R14, [R1+0x138] ;  /* 0x00013800010e7983 */ /* 0x000ea40000300800 */
[----:B------:R-:W2:Y:S02]  /*308c0*/  LDL.LU R15, [R1+0x13c] ;  /* 0x00013c00010f7983 */ /* 0x000ea40000300800 */
        /* <DEDUP_REMOVED lines=12> */
[----:B------:R-:W-:Y:S01]  /*30990*/  IMAD.MOV.U32 R16, RZ, RZ, R6 ;  /* 0x000000ffff107224 */ /* 0x000fe200078e0006 */
[----:B------:R-:W-:Y:S01]  /*309a0*/  MOV R17, R5 ;  /* 0x0000000500117202 */ /* 0x000fe20000000f00 */
[----:B--2---:R-:W-:Y:S01]  /*309b0*/  STL.64 [R1+0x51b8], R14 ;  /* 0x0051b80e01007387 */ /* 0x004fe20000100a00 */
[----:B------:R0:W-:Y:S03]  /*309c0*/  STL.64 [R1+0x51b0], R12 ;  /* 0x0051b00c01007387 */ /* 0x0001e60000100a00 */
[----:B0-----:R-:W2:Y:S01]  /*309d0*/  LDL.LU R12, [R1+0x160] ;  /* 0x00016000010c7983 */ /* 0x001ea20000300800 */
[----:B------:R-:W2:Y:S02]  /*309e0*/  LDL.LU R13, [R1+0x164] ;  /* 0x00016400010d7983 */ /* 0x000ea40000300800 */
[----:B------:R-:W2:Y:S02]  /*309f0*/  LDL.LU R14, [R1+0x168] ;  /* 0x00016800010e7983 */ /* 0x000ea40000300800 */
[----:B------:R-:W2:Y:S02]  /*30a00*/  LDL.LU R15, [R1+0x16c] ;  /* 0x00016c00010f7983 */ /* 0x000ea40000300800 */
[----:B---3--:R-:W-:Y:S01]  /*30a10*/  IMAD.MOV.U32 R18, RZ, RZ, R4 ;  /* 0x000000ffff127224 */ /* 0x008fe200078e0004 */
[----:B------:R-:W-:Y:S01]  /*30a20*/  MOV R19, R0 ;  /* 0x0000000000137202 */ /* 0x000fe20000000f00 */
        /* <DEDUP_REMOVED lines=10> */
[----:B------:R-:W-:Y:S02]  /*30ad0*/  STL [R1+0x5004], R10 ;  /* 0x0050040a01007387 */ /* 0x000fe40000100800 */
[----:B------:R-:W-:Y:S01]  /*30ae0*/  STL [R1+0x5000], R11 ;  /* 0x0050000b01007387 */ /* 0x000fe20000100800 */
[-C--:B--2---:R-:W-:Y:S01]  /*30af0*/  HMMA.16816.F32.BF16 R16, R16, R8.reuse, R12 ;  /* 0x000000081010723c */ /* 0x084fe2000004180c */
[----:B------:R-:W2:Y:S01]  /*30b00*/  LDL.LU.64 R14, [R1+0x51b8] ;  /* 0x0051b800010e7983 */ /* 0x000ea20000300a00 */
[----:B------:R-:W2:Y:S11]  /*30b10*/  LDL.LU.64 R12, [R1+0x51b0] ;  /* 0x0051b000010c7983 */ /* 0x000eb60000300a00 */
[----:B------:R-:W-:Y:S10]  /*30b20*/  @!UPT UIADD3 URZ, URZ, URZ, URZ ;  /* 0x0000003f3f3ff290 */ /* 0x000ff4000fffe03f */
[----:B------:R-:W-:Y:S01]  /*30b30*/  STL.64 [R1+0x160], R16 ;  /* 0x0001601001007387 */ /* 0x000fe20000100a00 */
[----:B------:R0:W-:Y:S02]  /*30b40*/  STL [R1+0x168], R18 ;  /* 0x0001681201007387 */ /* 0x0001e40000100800 */
[----:B------:R-:W-:Y:S02]  /*30b50*/  IMAD.MOV.U32 R29, RZ, RZ, R19 ;  /* 0x000000ffff1d7224 */ /* 0x000fe400078e0013 */
[----:B0-----:R-:W2:Y:S01]  /*30b60*/  LDL.LU.64 R18, [R1+0x51a8] ;  /* 0x0051a80001127983 */ /* 0x001ea20000300a00 */
[----:B------:R-:W2:Y:S02]  /*30b70*/  LDL.LU.64 R16, [R1+0x51a0] ;  /* 0x0051a00001107983 */ /* 0x000ea40000300a00 */
[----:B------:R-:W-:Y:S01]  /*30b80*/  STL [R1+0x5008], R29 ;  /* 0x0050081d01007387 */ /* 0x000fe20000100800 */
[-C--:B--2---:R-:W-:Y:S01]  /*30b90*/  HMMA.16816.F32.BF16 R16, R16, R8.reuse, R12 ;  /* 0x000000081010723c */ /* 0x084fe2000004180c */
[----:B------:R-:W2:Y:S01]  /*30ba0*/  LDL.LU.64 R14, [R1+0x5198] ;  /* 0x00519800010e7983 */ /* 0x000ea20000300a00 */
[----:B------:R-:W2:Y:S11]  /*30bb0*/  LDL.LU.64 R12, [R1+0x5190] ;  /* 0x00519000010c7983 */ /* 0x000eb60000300a00 */
[----:B------:R-:W-:Y:S10]  /*30bc0*/  @!UPT UIADD3 URZ, URZ, URZ, URZ ;  /* 0x0000003f3f3ff290 */ /* 0x000ff4000fffe03f */
[----:B------:R0:W-:Y:S01]  /*30bd0*/  STL.64 [R1+0x150], R16 ;  /* 0x0001501001007387 */ /* 0x0001e20000100a00 */
[----:B------:R-:W-:Y:S01]  /*30be0*/  MOV R10, R18 ;  /* 0x00000012000a7202 */ /* 0x000fe20000000f00 */
[----:B------:R-:W-:Y:S02]  /*30bf0*/  IMAD.MOV.U32 R11, RZ, RZ, R19 ;  /* 0x000000ffff0b7224 */ /* 0x000fe400078e0013 */
[----:B------:R-:W2:Y:S04]  /*30c00*/  LDL.LU.64 R18, [R1+0x5188] ;  /* 0x0051880001127983 */ /* 0x000ea80000300a00 */
[----:B0-----:R-:W2:Y:S01]  /*30c10*/  LDL.LU.64 R16, [R1+0x5180] ;  /* 0x0051800001107983 */ /* 0x001ea20000300a00 */
[----:B------:R-:W-:Y:S02]  /*30c20*/  STL [R1+0x5010], R11 ;  /* 0x0050100b01007387 */ /* 0x000fe40000100800 */
[----:B------:R-:W-:Y:S01]  /*30c30*/  STL [R1+0x500c], R10 ;  /* 0x00500c0a01007387 */ /* 0x000fe20000100800 */
[-C--:B--2---:R-:W-:Y:S01]  /*30c40*/  HMMA.16816.F32.BF16 R16, R16, R8.reuse, R12 ;  /* 0x000000081010723c */ /* 0x084fe2000004180c */
[----:B------:R-:W2:Y:S01]  /*30c50*/  LDL.LU.64 R14, [R1+0x5178] ;  /* 0x00517800010e7983 */ /* 0x000ea20000300a00 */
[----:B------:R-:W2:Y:S11]  /*30c60*/  LDL.LU.64 R12, [R1+0x5170] ;  /* 0x00517000010c7983 */ /* 0x000eb60000300a00 */
[----:B------:R-:W-:Y:S10]  /*30c70*/  @!UPT UIADD3 URZ, URZ, URZ, URZ ;  /* 0x0000003f3f3ff290 */ /* 0x000ff4000fffe03f */
[----:B------:R-:W-:Y:S01]  /*30c80*/  STL.64 [R1+0x140], R16 ;  /* 0x0001401001007387 */ /* 0x000fe20000100a00 */
[----:B------:R0:W-:Y:S01]  /*30c90*/  STL [R1+0x148], R18 ;  /* 0x0001481201007387 */ /* 0x0001e20000100800 */
[----:B------:R-:W-:Y:S02]  /*30ca0*/  MOV R29, R19 ;  /* 0x00000013001d7202 */ /* 0x000fe40000000f00 */
[----:B0-----:R-:W2:Y:S01]  /*30cb0*/  LDL.LU.64 R18, [R1+0x5168] ;  /* 0x0051680001127983 */ /* 0x001ea20000300a00 */
[----:B------:R-:W2:Y:S02]  /*30cc0*/  LDL.LU.64 R16, [R1+0x5160] ;  /* 0x0051600001107983 */ /* 0x000ea40000300a00 */
[----:B------:R0:W-:Y:S02]  /*30cd0*/  STL [R1+0x5014], R29 ;  /* 0x0050141d01007387 */ /* 0x0001e40000100800 */
[----:B0-----:R-:W3:Y:S01]  /*30ce0*/  LDL R29, [R1+0x3a0] ;  /* 0x0003a000011d7983 */ /* 0x001ee20000100800 */
[-C--:B--2---:R-:W-:Y:S03]  /*30cf0*/  HMMA.16816.F32.BF16 R16, R16, R8.reuse, R12 ;  /* 0x000000081010723c */ /* 0x084fe6000004180c */
[----:B------:R-:W2:Y:S01]  /*30d00*/  LDL.LU.64 R14, [R1+0x5158] ;  /* 0x00515800010e7983 */ /* 0x000ea20000300a00 */
[----:B------:R-:W2:Y:S11]  /*30d10*/  LDL.LU.64 R12, [R1+0x5150] ;  /* 0x00515000010c7983 */ /* 0x000eb60000300a00 */
[----:B------:R-:W-:Y:S08]  /*30d20*/  @!UPT UIADD3 URZ, URZ, URZ, URZ ;  /* 0x0000003f3f3ff290 */ /* 0x000ff0000fffe03f */
[----:B------:R0:W-:Y:S01]  /*30d30*/  STL.64 [R1+0x130], R16 ;  /* 0x0001301001007387 */ /* 0x0001e20000100a00 */
[----:B------:R-:W-:Y:S01]  /*30d40*/  IMAD.MOV.U32 R11, RZ, RZ, R18 ;  /* 0x000000ffff0b7224 */ /* 0x000fe200078e0012 */
[----:B------:R-:W-:Y:S02]  /*30d50*/  MOV R10, R19 ;  /* 0x00000013000a7202 */ /* 0x000fe40000000f00 */
        /* <DEDUP_REMOVED lines=9> */
[----:B------:R0:W-:Y:S03]  /*30df0*/  STL.64 [R1+0x128], R18 ;  /* 0x0001281201007387 */ /* 0x0001e60000100a00 */
[----:B0-----:R-:W2:Y:S01]  /*30e00*/  LDL.LU.64 R18, [R1+0x5128] ;  /* 0x0051280001127983 */ /* 0x001ea20000300a00 */
[----:B------:R-:W2:Y:S02]  /*30e10*/  LDL.LU.64 R16, [R1+0x5120] ;  /* 0x0051200001107983 */ /* 0x000ea40000300a00 */
        /* <DEDUP_REMOVED lines=9> */
[----:B------:R-:W3:Y:S01]  /*30eb0*/  LDL.LU.64 R14, [R1+0x50f8] ;  /* 0x0050f800010e7983 */ /* 0x000ee20000300a00 */
[----:B------:R-:W3:Y:S11]  /*30ec0*/  LDL.LU.64 R12, [R1+0x50f0] ;  /* 0x0050f000010c7983 */ /* 0x000ef60000300a00 */
[----:B------:R-:W-:Y:S10]  /*30ed0*/  @!UPT UIADD3 URZ, URZ, URZ, URZ ;  /* 0x0000003f3f3ff290 */ /* 0x000ff4000fffe03f */
[----:B------:R-:W-:Y:S01]  /*30ee0*/  STL.64 [R1+0x100], R16 ;  /* 0x0001001001007387 */ /* 0x000fe20000100a00 */
[----:B------:R0:W-:Y:S03]  /*30ef0*/  STL.64 [R1+0x108], R18 ;  /* 0x0001081201007387 */ /* 0x0001e60000100a00 */
[----:B0-----:R-:W2:Y:S01]  /*30f00*/  LDL.LU.64 R18, [R1+0x50e8] ;  /* 0x0050e80001127983 */ /* 0x001ea20000300a00 */
[----:B------:R-:W2:Y:S01]  /*30f10*/  LDL.LU.64 R16, [R1+0x50e0] ;  /* 0x0050e00001107983 */ /* 0x000ea20000300a00 */
[-C--:B---3--:R-:W-:Y:S02]  /*30f20*/  HMMA.16816.F32.BF16 R12, R12, R8.reuse, R24 ;  /* 0x000000080c0c723c */ /* 0x088fe40000041818 */
[----:B------:R-:W3:Y:S01]  /*30f30*/  LDL.LU.64 R26, [R1+0x50d8] ;  /* 0x0050d800011a7983 */ /* 0x000ee20000300a00 */
[----:B------:R-:W3:Y:S11]  /*30f40*/  LDL.LU.64 R24, [R1+0x50d0] ;  /* 0x0050d00001187983 */ /* 0x000ef60000300a00 */
[----:B------:R-:W-:Y:S09]  /*30f50*/  @!UPT UIADD3 URZ, URZ, URZ, URZ ;  /* 0x0000003f3f3ff290 */ /* 0x000ff2000fffe03f */
[----:B------:R-:W-:Y:S01]  /*30f60*/  STL.64 [R1+0xf0], R12 ;  /* 0x0000f00c01007387 */ /* 0x000fe20000100a00 */
[----:B------:R0:W-:Y:S03]  /*30f70*/  STL.64 [R1+0xf8], R14 ;  /* 0x0000f80e01007387 */ /* 0x0001e60000100a00 */
[----:B0-----:R-:W2:Y:S01]  /*30f80*/  LDL.LU.64 R14, [R1+0x50c8] ;  /* 0x0050c800010e7983 */ /* 0x001ea20000300a00 */
        /* <DEDUP_REMOVED lines=8> */
[----:B------:R-:W2:Y:S01]  /*31010*/  LDL.LU.64 R18, [R1+0x50b8] ;  /* 0x0050b80001127983 */ /* 0x000ea20000300a00 */
[----:B------:R-:W2:Y:S02]  /*31020*/  LDL.LU.64 R16, [R1+0x50b0] ;  /* 0x0050b00001107983 */ /* 0x000ea40000300a00 */
[----:B--2---:R-:W-:Y:S11]  /*31030*/  HMMA.16816.F32.BF16 R20, R16, R8, R20 ;  /* 0x000000081014723c */ /* 0x004ff60000041814 */
[----:B------:R-:W-:Y:S11]  /*31040*/  @!UPT UIADD3 URZ, URZ, URZ, URZ ;  /* 0x0000003f3f3ff290 */ /* 0x000ff6000fffe03f */
[----:B------:R-:W-:Y:S02]  /*31050*/  @!UPT UIADD3 URZ, URZ, URZ, URZ ;  /* 0x0000003f3f3ff290 */ /* 0x000fe4000fffe03f */
[----:B------:R-:W-:Y:S02]  /*31060*/  MOV R18, R22 ;  /* 0x0000001600127202 */ /* 0x000fe40000000f00 */
[----:B------:R-:W-:Y:S01]  /*31070*/  MOV R15, R23 ;  /* 0x00000017000f7202 */ /* 0x000fe20000000f00 */
[----:B------:R-:W-:Y:S02]  /*31080*/  IMAD.MOV.U32 R19, RZ, RZ, R21 ;  /* 0x000000ffff137224 */ /* 0x000fe400078e0015 */
[----:B------:R-:W-:Y:S01]  /*31090*/  IMAD.MOV.U32 R11, RZ, RZ, R20 ;  /* 0x000000ffff0b7224 */ /* 0x000fe200078e0014 */
[----:B------:R-:W2:Y:S01]  /*310a0*/  LDL.LU.64 R22, [R1+0x50a8] ;  /* 0x0050a80001167983 */ /* 0x000ea20000300a00 */
[----:B------:R-:W2:Y:S02]  /*310b0*/  LDL.LU.64 R20, [R1+0x50a0] ;  /* 0x0050a00001147983 */ /* 0x000ea40000300a00 */
[----:B-----5:R-:W-:Y:S01]  /*310c0*/  IMAD.MOV.U32 R6, RZ, RZ, R3 ;  /* 0x000000ffff067224 */ /* 0x020fe200078e0003 */
[----:B----4-:R-:W-:-:S07]  /*310d0*/  MOV R7, R2 ;  /* 0x0000000200077202 */ /* 0x010fce0000000f00 */
[----:B--2---:R-:W-:Y:S01]  /*310e0*/  HMMA.16816.F32.BF16 R20, R20, R8, R4 ;  /* 0x000000081414723c */ /* 0x004fe20000041804 */
[----:B------:R-:W3:Y:S01]  /*310f0*/  LDL.LU.64 R6, [R1+0x5098] ;  /* 0x0050980001067983 */ /* 0x000ee20000300a00 */
[----:B------:R-:W3:Y:S11]  /*31100*/  LDL.LU.64 R4, [R1+0x5090] ;  /* 0x0050900001047983 */ /* 0x000ef60000300a00 */
[----:B------:R-:W-:Y:S11]  /*31110*/  @!UPT UIADD3 URZ, URZ, URZ, URZ ;  /* 0x0000003f3f3ff290 */ /* 0x000ff6000fffe03f */
[----:B------:R-:W-:Y:S01]  /*31120*/  IMAD.MOV.U32 R0, RZ, RZ, R23 ;  /* 0x000000ffff007224 */ /* 0x000fe200078e0017 */
[----:B------:R-:W-:Y:S01]  /*31130*/  MOV R2, R22 ;  /* 0x0000001600027202 */ /* 0x000fe20000000f00 */
[----:B------:R-:W-:Y:S01]  /*31140*/  IMAD.MOV.U32 R3, RZ, RZ, R21 ;  /* 0x000000ffff037224 */ /* 0x000fe200078e0015 */
[----:B------:R-:W-:Y:S02]  /*31150*/  STL [R1+0xc0], R20 ;  /* 0x0000c01401007387 */ /* 0x000fe40000100800 */
[----:B------:R0:W-:Y:S02]  /*31160*/  STL [R1+0x5028], R0 ;  /* 0x0050280001007387 */ /* 0x0001e40000100800 */
[----:B------:R1:W-:Y:S02]  /*31170*/  STL [R1+0x5024], R2 ;  /* 0x0050240201007387 */ /* 0x0003e40000100800 */
[----:B------:R-:W2:Y:S01]  /*31180*/  LDSM.16.MT88.4 R20, [R29+0x16000] ;  /* 0x016000001d14783b */ /* 0x000ea20000004200 */
[----:B------:R4:W-:Y:S01]  /*31190*/  STL [R1+0x5020], R3 ;  /* 0x0050200301007387 */ /* 0x0009e20000100800 */
[----:B0-----:R-:W-:-:S02]  /*311a0*/  MOV R0, R18 ;  /* 0x0000001200007202 */ /* 0x001fc40000000f00 */
[----:B-1----:R-:W-:Y:S01]  /*311b0*/  IMAD.MOV.U32 R2, RZ, RZ, R19 ;  /* 0x000000ffff027224 */ /* 0x002fe200078e0013 */
[----:B--2---:R-:W-:Y:S01]  /*311c0*/  MOV R17, R20 ;  /* 0x0000001400117202 */ /* 0x004fe20000000f00 */
[----:B------:R-:W-:Y:S01]  /*311d0*/  IMAD.MOV.U32 R16, RZ, RZ, R21 ;  /* 0x000000ffff107224 */ /* 0x000fe200078e0015 */
[----:B----4-:R-:W-:Y:S01]  /*311e0*/  MOV R3, R11 ;  /* 0x0000000b00037202 */ /* 0x010fe20000000f00 */
[----:B---3--:R-:W-:Y:S11]  /*311f0*/  HMMA.16816.F32.BF16 R4, R24, R8, R4 ;  /* 0x000000081804723c */ /* 0x008ff60000041804 */
[----:B------:R-:W-:Y:S11]  /*31200*/  @!UPT UIADD3 URZ, URZ, URZ, URZ ;  /* 0x0000003f3f3ff290 */ /* 0x000ff6000fffe03f */
[----:B------:R-:W-:Y:S01]  /*31210*/  @!UPT UIADD3 URZ, URZ, URZ, URZ ;  /* 0x0000003f3f3ff290 */ /* 0x000fe2000fffe03f */
[----:B------:R-:W-:Y:S01]  /*31220*/  STL.64 [R1+0x4e50], R6 ;  /* 0x004e500601007387 */ /* 0x000fe20000100a00 */
[----:B------:R-:W-:Y:S02]  /*31230*/  STL.64 [R1+0x4e48], R4 ;  /* 0x004e480401007387 */ /* 0x000fe40000100a00 */
[----:B------:R-:W0:Y:S01]  /*31240*/  LDSM.16.MT88.4 R4, [R29+0x16080] ;  /* 0x016080001d04783b */ /* 0x000e220000004200 */
[----:B------:R-:W-:Y:S02]  /*31250*/  MOV R8, R23 ;  /* 0x0000001700087202 */ /* 0x000fe40000000f00 */
[----:B------:R-:W-:-:S03]  /*31260*/  MOV R9, R22 ;  /* 0x0000001600097202 */ /* 0x000fc60000000f00 */
[----:B------:R-:W-:Y:S02]  /*31270*/  STL [R1+0x5038], R8 ;  /* 0x0050380801007387 */ /* 0x000fe40000100800 */
[----:B------:R-:W-:Y:S02]  /*31280*/  STL [R1+0x5034], R9 ;  /* 0x0050340901007387 */ /* 0x000fe40000100800 */
[----:B------:R-:W-:Y:S02]  /*31290*/  STL [R1+0x5030], R16 ;  /* 0x0050301001007387 */ /* 0x000fe40000100800 */
[----:B------:R-:W-:Y:S01]  /*312a0*/  STL [R1+0x502c], R17 ;  /* 0x00502c1101007387 */ /* 0x000fe20000100800 */
[----:B------:R-:W2:Y:S01]  /*312b0*/  LDL R28, [R1+0xe78] ;  /* 0x000e7800011c7983 */ /* 0x000ea20000100800 */
[----:B0-----:R-:W-:Y:S01]  /*312c0*/  IMAD.MOV.U32 R21, RZ, RZ, R4 ;  /* 0x000000ffff157224 */ /* 0x001fe200078e0004 */
[----:B------:R-:W-:Y:S02]  /*312d0*/  MOV R20, R5 ;  /* 0x0000000500147202 */ /* 0x000fe40000000f00 */
[----:B------:R-:W-:Y:S01]  /*312e0*/  MOV R19, R6 ;  /* 0x0000000600137202 */ /* 0x000fe20000000f00 */
[----:B------:R-:W-:-:S02]  /*312f0*/  IMAD.MOV.U32 R18, RZ, RZ, R7 ;  /* 0x000000ffff127224 */ /* 0x000fc400078e0007 */
[----:B------:R-:W0:Y:S04]  /*31300*/  LDSM.16.MT88.4 R4, [R29+0x16100] ;  /* 0x016100001d04783b */ /* 0x000e280000004200 */
[----:B------:R-:W-:Y:S01]  /*31310*/  STL [R1+0x5048], R18 ;  /* 0x0050481201007387 */ /* 0x000fe20000100800 */
[----:B0-----:R-:W-:Y:S02]  /*31320*/  MOV R25, R4 ;  /* 0x0000000400197202 */ /* 0x001fe40000000f00 */
[----:B------:R-:W-:Y:S01]  /*31330*/  MOV R24, R5 ;  /* 0x0000000500187202 */ /* 0x000fe20000000f00 */
[----:B------:R-:W-:Y:S01]  /*31340*/  IMAD.MOV.U32 R23, RZ, RZ, R6 ;  /* 0x000000ffff177224 */ /* 0x000fe200078e0006 */
[----:B------:R-:W-:Y:S02]  /*31350*/  MOV R22, R7 ;  /* 0x0000000700167202 */ /* 0x000fe40000000f00 */
[----:B------:R-:W0:Y:S04]  /*31360*/  LDSM.16.MT88.4 R4, [R29+0x16180] ;  /* 0x016180001d04783b */ /* 0x000e280000004200 */
[----:B------:R-:W-:Y:S01]  /*31370*/  STL [R1+0x5044], R19 ;  /* 0x0050441301007387 */ /* 0x000fe20000100800 */
[----:B------:R-:W-:Y:S02]  /*31380*/  STL [R1+0x5040], R20 ;  /* 0x0050401401007387 */ /* 0x000fe40000100800 */
[----:B------:R-:W-:Y:S02]  /*31390*/  STL [R1+0x503c], R21 ;  /* 0x00503c1501007387 */ /* 0x000fe40000100800 */
[----:B------:R-:W-:Y:S01]  /*313a0*/  STL [R1+0x505c], R22 ;  /* 0x00505c1601007387 */ /* 0x000fe20000100800 */
[----:B------:R-:W-:Y:S01]  /*313b0*/  STL [R1+0x5058], R23 ;  /* 0x0050581701007387 */ /* 0x000fe20000100800 */
[----:B------:R-:W-:Y:S02]  /*313c0*/  STL [R1+0x5054], R24 ;  /* 0x0050541801007387 */ /* 0x000fe40000100800 */
[----:B------:R-:W-:Y:S01]  /*313d0*/  STL [R1+0x504c], R25 ;  /* 0x00504c1901007387 */ /* 0x000fe20000100800 */
[----:B0-----:R-:W-:-:S02]  /*313e0*/  MOV R26, R7 ;  /* 0x00000007001a7202 */ /* 0x001fc40000000f00 */
[----:B------:R-:W-:Y:S01]  /*313f0*/  MOV R27, R6 ;  /* 0x00000006001b7202 */ /* 0x000fe20000000f00 */
[----:B------:R-:W-:Y:S01]  /*31400*/  IMAD.MOV.U32 R29, RZ, RZ, R5 ;  /* 0x000000ffff1d7224 */ /* 0x000fe200078e0005 */
[----:B------:R-:W-:Y:S02]  /*31410*/  MOV R11, R4 ;  /* 0x00000004000b7202 */ /* 0x000fe40000000f00 */
[----:B------:R-:W-:Y:S01]  /*31420*/  MOV R6, R0 ;  /* 0x0000000000067202 */ /* 0x000fe20000000f00 */
[----:B------:R-:W-:Y:S01]  /*31430*/  IMAD.MOV.U32 R7, RZ, RZ, R15 ;  /* 0x000000ffff077224 */ /* 0x000fe200078e000f */
[----:B------:R-:W-:Y:S01]  /*31440*/  STL [R1+0x506c], R26 ;  /* 0x00506c1a01007387 */ /* 0x000fe20000100800 */
[----:B------:R-:W-:Y:S02]  /*31450*/  STL [R1+0x5068], R27 ;  /* 0x0050681b01007387 */ /* 0x000fe40000100800 */
[----:B------:R-:W-:Y:S02]  /*31460*/  STL [R1+0x5064], R29 ;  /* 0x0050641d01007387 */ /* 0x000fe40000100800 */
[----:B------:R-:W-:Y:S02]  /*31470*/  STL [R1+0x5060], R11 ;  /* 0x0050600b01007387 */ /* 0x000fe40000100800 */
[----:B------:R-:W-:Y:S01]  /*31480*/  IMAD.MOV.U32 R4, RZ, RZ, R3 ;  /* 0x000000ffff047224 */ /* 0x000fe200078e0003 */
[----:B------:R-:W-:Y:S01]  /*31490*/  MOV R5, R2 ;  /* 0x0000000200057202 */ /* 0x000fe20000000f00 */
[----:B------:R0:W-:Y:S04]  /*314a0*/  STL.64 [R1+0x4e60], R6 ;  /* 0x004e600601007387 */ /* 0x0001e80000100a00 */
[----:B------:R-:W-:Y:S01]  /*314b0*/  STL.64 [R1+0x4e58], R4 ;  /* 0x004e580401007387 */ /* 0x000fe20000100a00 */
[----:B0-----:R-:W-:Y:S01]  /*314c0*/  IMAD.MOV.U32 R6, RZ, RZ, R12 ;  /* 0x000000ffff067224 */ /* 0x001fe200078e000c */
[----:B------:R-:W-:-:S05]  /*314d0*/  MOV R7, R10 ;  /* 0x0000000a00077202 */ /* 0x000fca0000000f00 */
[----:B------:R0:W-:Y:S04]  /*314e0*/  STL.64 [R1+0x4e70], R6 ;  /* 0x004e700601007387 */ /* 0x0001e80000100a00 */
[----:B0-----:R-:W3:Y:S01]  /*314f0*/  LDL R7, [R1+0xe74] ;  /* 0x000e740001077983 */ /* 0x001ee20000100800 */
[----:B------:R-:W-:Y:S02]  /*31500*/  MOV R4, R14 ;  /* 0x0000000e00047202 */ /* 0x000fe40000000f00 */
[----:B------:R-:W-:-:S05]  /*31510*/  MOV R5, R13 ;  /* 0x0000000d00057202 */ /* 0x000fca0000000f00 */
[----:B------:R-:W-:Y:S04]  /*31520*/  STL.64 [R1+0x4e68], R4 ;  /* 0x004e680401007387 */ /* 0x000fe80000100a00 */
[----:B--2---:R-:W0:Y:S04]  /*31530*/  LDSM.16.MT88.4 R8, [R28+0x16000] ;  /* 0x016000001c08783b */ /* 0x004e280000004200 */
[----:B------:R-:W1:Y:S04]  /*31540*/  LDSM.16.MT88.4 R12, [R28+0x16080] ;  /* 0x016080001c0c783b */ /* 0x000e680000004200 */
[----:B------:R-:W-:Y:S01]  /*31550*/  LDSM.16.MT88.4 R24, [R28+0x16180] ;  /* 0x016180001c18783b */ /* 0x000fe20000004200 */
[----:B0-----:R-:W-:Y:S01]  /*31560*/  MOV R0, R8 ;  /* 0x0000000800007202 */ /* 0x001fe20000000f00 */
[----:B------:R-:W-:-:S02]  /*31570*/  IMAD.MOV.U32 R2, RZ, RZ, R9 ;  /* 0x000000ffff027224 */ /* 0x000fc400078e0009 */
[----:B-1----:R-:W-:Y:S01]  /*31580*/  IMAD.MOV.U32 R8, RZ, RZ, R12 ;  /* 0x000000ffff087224 */ /* 0x002fe200078e000c */
[----:B------:R-:W-:Y:S02]  /*31590*/  MOV R9, R13 ;  /* 0x0000000d00097202 */ /* 0x000fe40000000f00 */
[----:B------:R-:W-:Y:S01]  /*315a0*/  MOV R16, R14 ;  /* 0x0000000e00107202 */ /* 0x000fe20000000f00 */
[----:B------:R-:W-:Y:S02]  /*315b0*/  IMAD.MOV.U32 R17, RZ, RZ, R15 ;  /* 0x000000ffff117224 */ /* 0x000fe400078e000f */
[----:B------:R-:W0:Y:S01]  /*315c0*/  LDSM.16.MT88.4 R12, [R28+0x16100] ;  /* 0x016100001c0c783b */ /* 0x000e220000004200 */
[----:B------:R-:W-:-:S05]  /*315d0*/  MOV R3, R10 ;  /* 0x0000000a00037202 */ /* 0x000fca0000000f00 */
[----:B------:R-:W-:Y:S01]  /*315e0*/  STL [R1+0x5078], R3 ;  /* 0x0050780301007387 */ /* 0x000fe20000100800 */
[----:B------:R-:W-:Y:S02]  /*315f0*/  STL [R1+0x5074], R2 ;  /* 0x0050740201007387 */ /* 0x000fe40000100800 */
[----:B------:R-:W-:Y:S01]  /*31600*/  STL [R1+0x5070], R0 ;  /* 0x0050700001007387 */ /* 0x000fe20000100800 */
[----:B0-----:R-:W-:Y:S02]  /*31610*/  MOV R18, R12 ;  /* 0x0000000c00127202 */ /* 0x001fe40000000f00 */
[----:B------:R-:W-:-:S05]  /*31620*/  MOV R19, R13 ;  /* 0x0000000d00137202 */ /* 0x000fca0000000f00 */
[----:B------:R-:W-:Y:S01]  /*31630*/  STL.64 [R1+0x5088], R18 ;  /* 0x0050881201007387 */ /* 0x000fe20000100a00 */
[----:B------:R-:W-:Y:S02]  /*31640*/  STL.64 [R1+0x5080], R16 ;  /* 0x0050801001007387 */ /* 0x000fe40000100a00 */
[----:B------:R-:W-:Y:S01]  /*31650*/  IMAD.MOV.U32 R20, RZ, RZ, R14 ;  /* 0x000000ffff147224 */ /* 0x000fe200078e000e */
[----:B------:R-:W-:Y:S01]  /*31660*/  MOV R21, R15 ;  /* 0x0000000f00157202 */ /* 0x000fe20000000f00 */
[----:B------:R-:W-:Y:S02]  /*31670*/  MOV R15, R24 ;  /* 0x00000018000f7202 */ /* 0x000fe40000000f00 */
[----:B------:R-:W-:Y:S01]  /*31680*/  IMAD.MOV.U32 R14, RZ, RZ, R25 ;  /* 0x000000ffff0e7224 */ /* 0x000fe200078e0019 */
[----:B---3--:R-:W0:Y:S02]  /*31690*/  LDSM.16.MT88.4 R16, [R7+0x16000] ;  /* 0x016000000710783b */ /* 0x008e240000004200 */
[----:B0-----:R-:W-:Y:S01]  /*316a0*/  IMAD.MOV.U32 R23, RZ, RZ, R16 ;  /* 0x000000ffff177224 */ /* 0x001fe200078e0010 */
[----:B------:R-:W-:-:S02]  /*316b0*/  MOV R24, R17 ;  /* 0x0000001100187202 */ /* 0x000fc40000000f00 */
[----:B------:R-:W-:Y:S01]  /*316c0*/  MOV R28, R18 ;  /* 0x00000012001c7202 */ /* 0x000fe20000000f00 */
[----:B------:R-:W-:Y:S02]  /*316d0*/  IMAD.MOV.U32 R25, RZ, RZ, R19 ;  /* 0x000000ffff197224 */ /* 0x000fe400078e0013 */
[----:B------:R-:W0:Y:S01]  /*316e0*/  LDSM.16.MT88.4 R16, [R7+0x16080] ;  /* 0x016080000710783b */ /* 0x000e220000004200 */
[----:B------:R-:W-:Y:S02]  /*316f0*/  MOV R10, R11 ;  /* 0x0000000b000a7202 */ /* 0x000fe40000000f00 */
[----:B------:R-:W-:Y:S02]  /*31700*/  MOV R12, R27 ;  /* 0x0000001b000c7202 */ /* 0x000fe40000000f00 */
[----:B0-----:R-:W-:Y:S02]  /*31710*/  MOV R27, R16 ;  /* 0x00000010001b7202 */ /* 0x001fe40000000f00 */
[----:B------:R-:W-:Y:S01]  /*31720*/  MOV R29, R17 ;  /* 0x00000011001d7202 */ /* 0x000fe20000000f00 */
[----:B------:R-:W-:Y:S01]  /*31730*/  IMAD.MOV.U32 R11, RZ, RZ, R18 ;  /* 0x000000ffff0b7224 */ /* 0x000fe200078e0012 */
[----:B------:R-:W-:-:S02]  /*31740*/  MOV R22, R19 ;  /* 0x0000001300167202 */ /* 0x000fc40000000f00 */
[----:B------:R-:W0:Y:S02]  /*31750*/  LDSM.16.MT88.4 R16, [R7+0x16100] ;  /* 0x016100000710783b */ /* 0x000e240000004200 */
[----:B------:R-:W1:Y:S01]  /*31760*/  LDSM.16.MT88.4 R4, [R7+0x16180] ;  /* 0x016180000704783b */ /* 0x000e620000004200 */
[----:B------:R-:W-:Y:S02]  /*31770*/  MOV R13, R26 ;  /* 0x0000001a000d7202 */ /* 0x000fe40000000f00 */
[----:B0-----:R-:W-:Y:S02]  /*31780*/  MOV R3, R16 ;  /* 0x0000001000037202 */ /* 0x001fe40000000f00 */
[----:B------:R-:W-:Y:S02]  /*31790*/  MOV R0, R18 ;  /* 0x0000001200007202 */ /* 0x000fe40000000f00 */
[----:B------:R-:W-:Y:S01]  /*317a0*/  MOV R26, R19 ;  /* 0x00000013001a7202 */ /* 0x000fe20000000f00 */
[----:B------:R-:W-:Y:S01]  /*317b0*/  IMAD.MOV.U32 R2, RZ, RZ, R17 ;  /* 0x000000ffff027224 */ /* 0x000fe200078e0011 */
[----:B------:R-:W2:Y:S01]  /*317c0*/  LDL.LU.64 R18, [R1+0x5088] ;  /* 0x0050880001127983 */ /* 0x000ea20000300a00 */
[----:B------:R-:W3:Y:S02]  /*317d0*/  LDL.LU.64 R16, [R1+0x5080] ;  /* 0x0050800001107983 */ /* 0x000ee40000300a00 */
[----:B-1----:R0:W-:Y:S02]  /*317e0*/  STL.64 [R1+0x4e90], R6 ;  /* 0x004e900601007387 */ /* 0x0021e40000100a00 */
[----:B------:R1:W-:Y:S01]  /*317f0*/  STL.64 [R1+0x4e88], R4 ;  /* 0x004e880401007387 */ /* 0x0003e20000100a00 */
[----:B0-----:R-:W-:Y:S01]  /*31800*/  MOV R6, R0 ;  /* 0x0000000000067202 */ /* 0x001fe20000000f00 */
[----:B-1----:R-:W-:-:S02]  /*31810*/  IMAD.MOV.U32 R4, RZ, RZ, R3 ;  /* 0x000000ffff047224 */ /* 0x002fc400078e0003 */
[----:B------:R-:W-:Y:S01]  /*31820*/  IMAD.MOV.U32 R7, RZ, RZ, R26 ;  /* 0x000000ffff077224 */ /* 0x000fe200078e001a */
[----:B------:R-:W4:Y:S01]  /*31830*/  LDL.LU R3, [R1+0x5078] ;  /* 0x0050780001037983 */ /* 0x000f220000300800 */
[----:B------:R-:W-:Y:S02]  /*31840*/  MOV R5, R2 ;  /* 0x0000000200057202 */ /* 0x000fe40000000f00 */
[----:B------:R-:W5:Y:S02]  /*31850*/  LDL.LU R2, [R1+0x5074] ;  /* 0x0050740001027983 */ /* 0x000f640000300800 */
[----:B------:R-:W2:Y:S01]  /*31860*/  LDL.LU R0, [R1+0x5070] ;  /* 0x0050700001007983 */ /* 0x000ea20000300800 */
[----:B------:R-:W2:Y:S01]  /*31870*/  LDL.LU R26, [R1+0x506c] ;  /* 0x00506c00011a7983 */ /* 0x000ea20000300800 */
[----:B------:R0:W-:Y:S02]  /*31880*/  STL.64 [R1+0x4eb0], R6 ;  /* 0x004eb00601007387 */ /* 0x0001e40000100a00 */
[----:B------:R1:W-:Y:S02]  /*31890*/  STL.64 [R1+0x4ea8], R4 ;  /* 0x004ea80401007387 */ /* 0x0003e40000100a00 */
[----:B0-----:R-:W-:Y:S01]  /*318a0*/  IMAD.MOV.U32 R6, RZ, RZ, R11 ;  /* 0x000000ffff067224 */ /* 0x001fe200078e000b */
[----:B-1----:R-:W-:-:S02]  /*318b0*/  MOV R4, R27 ;  /* 0x0000001b00047202 */ /* 0x002fc40000000f00 */
[----:B------:R-:W-:Y:S01]  /*318c0*/  MOV R7, R22 ;  /* 0x0000001600077202 */ /* 0x000fe20000000f00 */
[----:B------:R-:W2:Y:S01]  /*318d0*/  LDL.LU R27, [R1+0x5068] ;  /* 0x00506800011b7983 */ /* 0x000ea20000300800 */
[----:B------:R-:W-:Y:S02]  /*318e0*/  MOV R5, R29 ;  /* 0x0000001d00057202 */ /* 0x000fe40000000f00 */
[----:B------:R-:W2:Y:S02]  /*318f0*/  LDL.LU R29, [R1+0x5064] ;  /* 0x00506400011d7983 */ /* 0x000ea40000300800 */
[----:B------:R-:W2:Y:S01]  /*31900*/  LDL.LU R11, [R1+0x5060] ;  /* 0x00506000010b7983 */ /* 0x000ea20000300800 */
[----:B------:R-:W2:Y:S01]  /*31910*/  LDL.LU R22, [R1+0x505c] ;  /* 0x00505c0001167983 */ /* 0x000ea20000300800 */
[----:B------:R-:W-:Y:S02]  /*31920*/  STL.64 [R1+0x4ed0], R6 ;  /* 0x004ed00601007387 */ /* 0x000fe40000100a00 */
[----:B------:R0:W-:Y:S02]  /*31930*/  STL.64 [R1+0x4ec8], R4 ;  /* 0x004ec80401007387 */ /* 0x0001e40000100a00 */
[----:B0-----:R-:W-:Y:S01]  /*31940*/  MOV R4, R23 ;  /* 0x0000001700047202 */ /* 0x001fe20000000f00 */
[----:B------:R-:W-:Y:S01]  /*31950*/  IMAD.MOV.U32 R5, RZ, RZ, R24 ;  /* 0x000000ffff057224 */ /* 0x000fe200078e0018 */
[----:B------:R-:W2:Y:S01]  /*31960*/  LDL.LU R23, [R1+0x5058] ;  /* 0x0050580001177983 */ /* 0x000ea20000300800 */
[----:B------:R-:W2:Y:S01]  /*31970*/  LDL.LU R24, [R1+0x5054] ;  /* 0x0050540001187983 */ /* 0x000ea20000300800 */
[----:B------:R-:W-:-:S02]  /*31980*/  MOV R6, R28 ;  /* 0x0000001c00067202 */ /* 0x000fc40000000f00 */
[----:B------:R-:W2:Y:S01]  /*31990*/  LDL.LU R28, [R1+0x5050] ;  /* 0x00505000011c7983 */ /* 0x000ea20000300800 */
[----:B------:R-:W-:Y:S02]  /*319a0*/  MOV R7, R25 ;  /* 0x0000001900077202 */ /* 0x000fe40000000f00 */
[----:B------:R-:W3:Y:S03]  /*319b0*/  LDL.LU R25, [R1+0x504c] ;  /* 0x00504c0001197983 */ /* 0x000ee60000300800 */
[----:B------:R0:W-:Y:S01]  /*319c0*/  STL.64 [R1+0x4ef0], R6 ;  /* 0x004ef00601007387 */ /* 0x0001e20000100a00 */
[----:B------:R1:W-:Y:S01]  /*319d0*/  STL.64 [R1+0x4ee8], R4 ;  /* 0x004ee80401007387 */ /* 0x0003e20000100a00 */
[----:B0-----:R-:W-:Y:S01]  /*319e0*/  MOV R6, R13 ;  /* 0x0000000d00067202 */ /* 0x001fe20000000f00 */
[----:B-1----:R-:W-:Y:S01]  /*319f0*/  IMAD.MOV.U32 R4, RZ, RZ, R15 ;  /* 0x000000ffff047224 */ /* 0x002fe200078e000f */
[----:B------:R-:W-:Y:S01]  /*31a00*/  MOV R5, R14 ;  /* 0x0000000e00057202 */ /* 0x000fe20000000f00 */
[----:B------:R-:W-:-:S05]  /*31a10*/  IMAD.MOV.U32 R7, RZ, RZ, R12 ;  /* 0x000000ffff077224 */ /* 0x000fca00078e000c */
[----:B------:R-:W-:Y:S01]  /*31a20*/  STL.64 [R1+0x4f10], R6 ;  /* 0x004f100601007387 */ /* 0x000fe20000100a00 */
[----:B------:R-:W-:Y:S03]  /*31a30*/  STL.64 [R1+0x4f08], R4 ;  /* 0x004f080401007387 */ /* 0x000fe60000100a00 */
[----:B--2---:R-:W0:Y:S04]  /*31a40*/  LDSM.16.MT88.4 R12, [R28+0x16000] ;  /* 0x016000001c0c783b */ /* 0x004e280000004200 */
[----:B0-----:R-:W-:Y:S01]  /*31a50*/  STL.64 [R1+0x4e80], R14 ;  /* 0x004e800e01007387 */ /* 0x001fe20000100a00 */
[----:B------:R0:W-:Y:S03]  /*31a60*/  STL.64 [R1+0x4e78], R12 ;  /* 0x004e780c01007387 */ /* 0x0001e60000100a00 */
[----:B0-----:R-:W2:Y:S01]  /*31a70*/  LDL.LU R12, [R1+0xf0] ;  /* 0x0000f000010c7983 */ /* 0x001ea20000300800 */
[----:B------:R-:W2:Y:S02]  /*31a80*/  LDL.LU R13, [R1+0xf4] ;  /* 0x0000f400010d7983 */ /* 0x000ea40000300800 */
[----:B------:R-:W2:Y:S02]  /*31a90*/  LDL.LU R14, [R1+0xf8] ;  /* 0x0000f800010e7983 */ /* 0x000ea40000300800 */
[----:B------:R-:W2:Y:S01]  /*31aa0*/  LDL.LU R15, [R1+0xfc] ;  /* 0x0000fc00010f7983 */ /* 0x000ea20000300800 */
[----:B------:R-:W-:Y:S01]  /*31ab0*/  MOV R4, R18 ;  /* 0x0000001200047202 */ /* 0x000fe20000000f00 */
[----:B------:R-:W-:Y:S01]  /*31ac0*/  IMAD.MOV.U32 R6, RZ, RZ, R20 ;  /* 0x000000ffff067224 */ /* 0x000fe200078e0014 */
[----:B------:R-:W-:Y:S01]  /*31ad0*/  MOV R7, R21 ;  /* 0x0000001500077202 */ /* 0x000fe20000000f00 */
[----:B------:R-:W3:Y:S01]  /*31ae0*/  LDL.LU R18, [R1+0x5048] ;  /* 0x0050480001127983 */ /* 0x000ee20000300800 */
[----:B------:R-:W-:-:S02]  /*31af0*/  MOV R5, R19 ;  /* 0x0000001300057202 */ /* 0x000fc40000000f00 */
[----:B------:R-:W3:Y:S02]  /*31b00*/  LDL.LU R19, [R1+0x5044] ;  /* 0x0050440001137983 */ /* 0x000ee40000300800 */
[----:B------:R-:W3:Y:S01]  /*31b10*/  LDL.LU R20, [R1+0x5040] ;  /* 0x0050400001147983 */ /* 0x000ee20000300800 */
[----:B------:R-:W3:Y:S01]  /*31b20*/  LDL.LU R21, [R1+0x503c] ;  /* 0x00503c0001157983 */ /* 0x000ee20000300800 */
[----:B------:R-:W-:Y:S02]  /*31b30*/  STL.64 [R1+0x4f30], R6 ;  /* 0x004f300601007387 */ /* 0x000fe40000100a00 */
[----:B------:R-:W-:Y:S01]  /*31b40*/  STL.64 [R1+0x4f28], R4 ;  /* 0x004f280401007387 */ /* 0x000fe20000100a00 */
[----:B--2---:R-:W-:Y:S01]  /*31b50*/  STL.64 [R1+0x4ea0], R14 ;  /* 0x004ea00e01007387 */ /* 0x004fe20000100a00 */
[----:B------:R0:W-:Y:S03]  /*31b60*/  STL.64 [R1+0x4e98], R12 ;  /* 0x004e980c01007387 */ /* 0x0001e60000100a00 */
[----:B0-----:R-:W2:Y:S01]  /*31b70*/  LDL.LU R12, [R1+0x100] ;  /* 0x00010000010c7983 */ /* 0x001ea20000300800 */
[----:B------:R-:W2:Y:S02]  /*31b80*/  LDL.LU R13, [R1+0x104] ;  /* 0x00010400010d7983 */ /* 0x000ea40000300800 */
[----:B------:R-:W2:Y:S02]  /*31b90*/  LDL.LU R14, [R1+0x108] ;  /* 0x00010800010e7983 */ /* 0x000ea40000300800 */
[----:B------:R-:W2:Y:S01]  /*31ba0*/  LDL.LU R15, [R1+0x10c] ;  /* 0x00010c00010f7983 */ /* 0x000ea20000300800 */
[----:B------:R-:W-:-:S02]  /*31bb0*/  MOV R4, R8 ;  /* 0x0000000800047202 */ /* 0x000fc40000000f00 */
[----:B---3--:R-:W-:Y:S02]  /*31bc0*/  MOV R6, R16 ;  /* 0x0000001000067202 */ /* 0x008fe40000000f00 */
[----:B------:R-:W-:Y:S01]  /*31bd0*/  MOV R7, R17 ;  /* 0x0000001100077202 */ /* 0x000fe20000000f00 */
[----:B------:R-:W3:Y:S01]  /*31be0*/  LDL.LU R8, [R1+0x5038] ;  /* 0x0050380001087983 */ /* 0x000ee20000300800 */
[----:B------:R-:W-:Y:S02]  /*31bf0*/  IMAD.MOV.U32 R5, RZ, RZ, R9 ;  /* 0x000000ffff057224 */ /* 0x000fe400078e0009 */
        /* <DEDUP_REMOVED lines=10> */
[----:B------:R-:W2:Y:S02]  /*31ca0*/  LDL.LU R15, [R1+0x11c] ;  /* 0x00011c00010f7983 */ /* 0x000ea40000300800 */
[----:B------:R-:W-:Y:S01]  /*31cb0*/  IMAD.MOV.U32 R4, RZ, RZ, R0 ;  /* 0x000000ffff047224 */ /* 0x000fe200078e0000 */
[----:B----4-:R-:W-:Y:S01]  /*31cc0*/  MOV R6, R3 ;  /* 0x0000000300067202 */ /* 0x010fe20000000f00 */
[----:B------:R-:W-:Y:S01]  /*31cd0*/  IMAD.MOV.U32 R7, RZ, RZ, R10 ;  /* 0x000000ffff077224 */ /* 0x000fe200078e000a */
[----:B------:R-:W4:Y:S01]  /*31ce0*/  LDL.LU R0, [R1+0x5028] ;  /* 0x0050280001007983 */ /* 0x000f220000300800 */
[----:B-----5:R-:W-:-:S02]  /*31cf0*/  MOV R5, R2 ;  /* 0x0000000200057202 */ /* 0x020fc40000000f00 */
[----:B------:R-:W5:Y:S02]  /*31d00*/  LDL.LU R2, [R1+0x5024] ;  /* 0x0050240001027983 */ /* 0x000f640000300800 */
        /* <DEDUP_REMOVED lines=11> */
[----:B------:R-:W-:-:S02]  /*31dc0*/  MOV R7, R26 ;  /* 0x0000001a00077202 */ /* 0x000fc40000000f00 */
[----:B------:R-:W-:Y:S02]  /*31dd0*/  MOV R4, R11 ;  /* 0x0000000b00047202 */ /* 0x000fe40000000f00 */
[----:B------:R-:W-:Y:S01]  /*31de0*/  MOV R5, R29 ;  /* 0x0000001d00057202 */ /* 0x000fe20000000f00 */
[----:B------:R-:W3:Y:S01]  /*31df0*/  LDL.LU R11, [R1+0x5018] ;  /* 0x00501800010b7983 */ /* 0x000ee20000300800 */
[----:B------:R-:W3:Y:S02]  /*31e00*/  LDL.LU R29, [R1+0x5014] ;  /* 0x00501400011d7983 */ /* 0x000ee40000300800 */
[----:B------:R0:W-:Y:S01]  /*31e10*/  STL.64 [R1+0x4f90], R6 ;  /* 0x004f900601007387 */ /* 0x0001e20000100a00 */
[----:B------:R1:W-:Y:S01]  /*31e20*/  STL.64 [R1+0x4f88], R4 ;  /* 0x004f880401007387 */ /* 0x0003e20000100a00 */
[----:B0-----:R-:W-:Y:S02]  /*31e30*/  MOV R6, R23 ;  /* 0x0000001700067202 */ /* 0x001fe40000000f00 */
[----:B------:R-:W-:-:S02]  /*31e40*/  MOV R7, R22 ;  /* 0x0000001600077202 */ /* 0x000fc40000000f00 */
[----:B-1----:R-:W-:Y:S01]  /*31e50*/  MOV R4, R25 ;  /* 0x0000001900047202 */ /* 0x002fe20000000f00 */
[----:B------:R-:W-:Y:S02]  /*31e60*/  IMAD.MOV.U32 R5, RZ, RZ, R24 ;  /* 0x000000ffff057224 */ /* 0x000fe400078e0018 */
[----:B------:R-:W-:Y:S04]  /*31e70*/  LDSM.16.MT88.4 R24, [R28+0x16180] ;  /* 0x016180001c18783b */ /* 0x000fe80000004200 */
[----:B------:R-:W-:Y:S01]  /*31e80*/  STL.64 [R1+0x4fb0], R6 ;  /* 0x004fb00601007387 */ /* 0x000fe20000100a00 */
[----:B------:R-:W-:Y:S03]  /*31e90*/  STL.64 [R1+0x4fa8], R4 ;  /* 0x004fa80401007387 */ /* 0x000fe60000100a00 */
[----:B--2---:R-:W-:Y:S01]  /*31ea0*/  STL.64 [R1+0x4f00], R14 ;  /* 0x004f000e01007387 */ /* 0x004fe20000100a00 */
[----:B------:R0:W-:Y:S03]  /*31eb0*/  STL.64 [R1+0x4ef8], R12 ;  /* 0x004ef80c01007387 */ /* 0x0001e60000100a00 */
[----:B0-----:R-:W2:Y:S01]  /*31ec0*/  LDL.LU R12, [R1+0x130] ;  /* 0x00013000010c7983 */ /* 0x001ea20000300800 */
[----:B------:R-:W2:Y:S01]  /*31ed0*/  LDL.LU R13, [R1+0x134] ;  /* 0x00013400010d7983 */ /* 0x000ea20000300800 */
[----:B------:R-:W-:-:S02]  /*31ee0*/  MOV R6, R19 ;  /* 0x0000001300067202 */ /* 0x000fc40000000f00 */
[----:B------:R-:W-:Y:S02]  /*31ef0*/  MOV R7, R18 ;  /* 0x0000001200077202 */ /* 0x000fe40000000f00 */
[----:B------:R-:W-:Y:S01]  /*31f00*/  MOV R4, R21 ;  /* 0x0000001500047202 */ /* 0x000fe20000000f00 */
[----:B------:R-:W-:Y:S02]  /*31f10*/  IMAD.MOV.U32 R5, RZ, RZ, R20 ;  /* 0x000000ffff057224 */ /* 0x000fe400078e0014 */
[----:B---3--:R-:W-:Y:S01]  /*31f20*/  IMAD.MOV.U32 R14, RZ, RZ, R11 ;  /* 0x000000ffff0e7224 */ /* 0x008fe200078e000b */
[----:B------:R-:W-:Y:S01]  /*31f30*/  MOV R15, R10 ;  /* 0x0000000a000f7202 */ /* 0x000fe20000000f00 */
[----:B------:R-:W3:Y:S01]  /*31f40*/  LDL.LU R11, [R1+0x5010] ;  /* 0x00501000010b7983 */ /* 0x000ee20000300800 */
[----:B------:R-:W3:Y:S02]  /*31f50*/  LDL.LU R10, [R1+0x500c] ;  /* 0x00500c00010a7983 */ /* 0x000ee40000300800 */
[----:B------:R-:W-:Y:S02]  /*31f60*/  STL.64 [R1+0x4fd0], R6 ;  /* 0x004fd00601007387 */ /* 0x000fe40000100a00 */
[----:B------:R-:W-:Y:S01]  /*31f70*/  STL.64 [R1+0x4fc8], R4 ;  /* 0x004fc80401007387 */ /* 0x000fe20000100a00 */
[----:B------:R-:W-:Y:S04]  /*31f80*/  STL.64 [R1+0x4f20], R14 ;  /* 0x004f200e01007387 */ /* 0x000fe80000100a00 */
[----:B------:R-:W-:Y:S04]  /*31f90*/  LDSM.16.MT88.4 R20, [R28+0x16100] ;  /* 0x016100001c14783b */ /* 0x000fe80000004200 */
[----:B--2---:R0:W-:Y:S04]  /*31fa0*/  STL.64 [R1+0x4f18], R12 ;  /* 0x004f180c01007387 */ /* 0x0041e80000100a00 */
[----:B0-----:R-:W2:Y:S01]  /*31fb0*/  LDL.LU R12, [R1+0x140] ;  /* 0x00014000010c7983 */ /* 0x001ea20000300800 */
[----:B------:R-:W2:Y:S02]  /*31fc0*/  LDL.LU R13, [R1+0x144] ;  /* 0x00014400010d7983 */ /* 0x000ea40000300800 */
[----:B------:R-:W2:Y:S02]  /*31fd0*/  LDL.LU R14, [R1+0x148] ;  /* 0x00014800010e7983 */ /* 0x000ea40000300800 */
[----:B------:R-:W-:-:S02]  /*31fe0*/  IMAD.MOV.U32 R15, RZ, RZ, R29 ;  /* 0x000000ffff0f7224 */ /* 0x000fc400078e001d */
[----:B------:R-:W3:Y:S04]  /*31ff0*/  LDL.LU R29, [R1+0x5008] ;  /* 0x00500800011d7983 */ /* 0x000ee80000300800 */
[----:B--2---:R-:W-:Y:S01]  /*32000*/  STL.64 [R1+0x4f40], R14 ;  /* 0x004f400e01007387 */ /* 0x004fe20000100a00 */
[----:B------:R0:W-:Y:S03]  /*32010*/  STL.64 [R1+0x4f38], R12 ;  /* 0x004f380c01007387 */ /* 0x0001e60000100a00 */
[----:B0-----:R-:W2:Y:S01]  /*32020*/  LDL.LU R12, [R1+0x150] ;  /* 0x00015000010c7983 */ /* 0x001ea20000300800 */
[----:B------:R-:W2:Y:S01]  /*32030*/  LDL.LU R13, [R1+0x154] ;  /* 0x00015400010d7983 */ /* 0x000ea20000300800 */
[----:B---3--:R-:W-:Y:S01]  /*32040*/  MOV R14, R10 ;  /* 0x0000000a000e7202 */ /* 0x008fe20000000f00 */
[----:B------:R-:W-:Y:S01]  /*32050*/  IMAD.MOV.U32 R15, RZ, RZ, R11 ;  /* 0x000000ffff0f7224 */ /* 0x000fe200078e000b */
[----:B------:R-:W3:Y:S01]  /*32060*/  LDL.LU R10, [R1+0x5004] ;  /* 0x00500400010a7983 */ /* 0x000ee20000300800 */
[----:B------:R-:W3:Y:S03]  /*32070*/  LDL.LU R11, [R1+0x5000] ;  /* 0x00500000010b7983 */ /* 0x000ee60000300800 */
[----:B------:R-:W-:Y:S04]  /*32080*/  STL.64 [R1+0x4f60], R14 ;  /* 0x004f600e01007387 */ /* 0x000fe80000100a00 */
[----:B--2---:R0:W-:Y:S04]  /*32090*/  STL.64 [R1+0x4f58], R12 ;  /* 0x004f580c01007387 */ /* 0x0041e80000100a00 */
[----:B0-----:R-:W2:Y:S01]  /*320a0*/  LDL.LU R12, [R1+0x160] ;  /* 0x00016000010c7983 */ /* 0x001ea20000300800 */
[----:B------:R-:W2:Y:S02]  /*320b0*/  LDL.LU R13, [R1+0x164] ;  /* 0x00016400010d7983 */ /* 0x000ea40000300800 */
[----:B------:R-:W2:Y:S01]  /*320c0*/  LDL.LU R14, [R1+0x168] ;  /* 0x00016800010e7983 */ /* 0x000ea20000300800 */
[----:B------:R-:W-:-:S02]  /*320d0*/  MOV R15, R29 ;  /* 0x0000001d000f7202 */ /* 0x000fc40000000f00 */
        /* <DEDUP_REMOVED lines=26> */
[----:B0-----:R-:W3:Y:S01]  /*32280*/  LDL.LU R12, [R1+0x1a0] ;  /* 0x0001a000010c7983 */ /* 0x001ee20000300800 */
[----:B------:R-:W3:Y:S02]  /*32290*/  LDL.LU R13, [R1+0x1a4] ;  /* 0x0001a400010d7983 */ /* 0x000ee40000300800 */
[----:B------:R-:W3:Y:S01]  /*322a0*/  LDL.LU R14, [R1+0x1a8] ;  /* 0x0001a800010e7983 */ /* 0x000ee20000300800 */
[----:B------:R-:W-:-:S02]  /*322b0*/  MOV R4, R17 ;  /* 0x0000001100047202 */ /* 0x000fc40000000f00 */
[----:B------:R-:W-:Y:S01]  /*322c0*/  MOV R5, R16 ;  /* 0x0000001000057202 */ /* 0x000fe20000000f00 */
[----:B------:R-:W-:Y:S01]  /*322d0*/  IMAD.MOV.U32 R6, RZ, RZ, R9 ;  /* 0x000000ffff067224 */ /* 0x000fe200078e0009 */
[----:B------:R-:W-:Y:S02]  /*322e0*/  MOV R7, R8 ;  /* 0x0000000800077202 */ /* 0x000fe40000000f00 */
[----:B------:R-:W-:Y:S01]  /*322f0*/  MOV R15, R29 ;  /* 0x0000001d000f7202 */ /* 0x000fe20000000f00 */
[----:B------:R-:W0:Y:S06]  /*32300*/  LDSM.16.MT88.4 R16, [R28+0x16080] ;  /* 0x016080001c10783b */ /* 0x000e2c0000004200 */
[-C--:B---3--:R-:W-:Y:S01]  /*32310*/  HMMA.16816.F32.BF16 R4, R4, R10.reuse, R12 ;  /* 0x0000000a0404723c */ /* 0x088fe2000004180c */
[----:B------:R-:W2:Y:S01]  /*32320*/  LDL.LU.64 R14, [R1+0x4fe0] ;  /* 0x004fe000010e7983 */ /* 0x000ea20000300a00 */
[----:B------:R-:W2:Y:S11]  /*32330*/  LDL.LU.64 R12, [R1+0x4fd8] ;  /* 0x004fd800010c7983 */ /* 0x000eb60000300a00 */
[----:B------:R-:W-:Y:S10]  /*32340*/  @!UPT UIADD3 URZ, URZ, URZ, URZ ;  /* 0x0000003f3f3ff290 */ /* 0x000ff4000fffe03f */
[----:B------:R-:W-:Y:S01]  /*32350*/  STL.64 [R1+0x1a0], R4 ;  /* 0x0001a00401007387 */ /* 0x000fe20000100a00 */
[----:B------:R1:W-:Y:S03]  /*32360*/  STL.64 [R1+0x1a8], R6 ;  /* 0x0001a80601007387 */ /* 0x0003e60000100a00 */
[----:B-1----:R-:W2:Y:S01]  /*32370*/  LDL.LU.64 R6, [R1+0x4fd0] ;  /* 0x004fd00001067983 */ /* 0x002ea20000300a00 */
[----:B------:R-:W2:Y:S02]  /*32380*/  LDL.LU.64 R4, [R1+0x4fc8] ;  /* 0x004fc80001047983 */ /* 0x000ea40000300a00 */
[-C--:B--2---:R-:W-:Y:S01]  /*32390*/  HMMA.16816.F32.BF16 R4, R4, R10.reuse, R12 ;  /* 0x0000000a0404723c */ /* 0x084fe2000004180c */
        /* <DEDUP_REMOVED lines=12> */
[----:B------:R1:W-:Y:S01]  /*32460*/  STL [R1+0x188], R6 ;  /* 0x0001880601007387 */ /* 0x0003e20000100800 */
[----:B------:R-:W-:Y:S02]  /*32470*/  MOV R29, R7 ;  /* 0x00000007001d7202 */ /* 0x000fe40000000f00 */
        /* <DEDUP_REMOVED lines=75> */
[----:B------:R-:W0:Y:S01]  /*32930*/  LDL.LU.64 R6, [R1+0x4e60] ;  /* 0x004e600001067983 */ /* 0x000e220000300a00 */
[----:B------:R-:W0:Y:S11]  /*32940*/  LDL.LU.64 R4, [R1+0x4e58] ;  /* 0x004e580001047983 */ /* 0x000e360000300a00 */
[----:B------:R-:W-:Y:S10]  /*32950*/  @!UPT UIADD3 URZ, URZ, URZ, URZ ;  /* 0x0000003f3f3ff290 */ /* 0x000ff4000fffe03f */
[----:B------:R1:W-:Y:S01]  /*32960*/  STL.64 [R1+0xe0], R12 ;  /* 0x0000e00c01007387 */ /* 0x0003e20000100a00 */
[----:B------:R5:W-:Y:S03]  /*32970*/  STL.64 [R1+0xe8], R14 ;  /* 0x0000e80e01007387 */ /* 0x000be60000100a00 */
[----:B-1----:R-:W2:Y:S01]  /*32980*/  LDL.LU R12, [R1+0xc0] ;  /* 0x0000c000010c7983 */ /* 0x002ea20000300800 */
[----:B------:R-:W-:Y:S01]  /*32990*/  IMAD.MOV.U32 R13, RZ, RZ, R3 ;  /* 0x000000ffff0d7224 */ /* 0x000fe200078e0003 */
[----:B-----5:R-:W-:Y:S02]  /*329a0*/  MOV R14, R2 ;  /* 0x00000002000e7202 */ /* 0x020fe40000000f00 */
[----:B----4-:R-:W-:Y:S01]  /*329b0*/  MOV R15, R0 ;  /* 0x00000000000f7202 */ /* 0x010fe20000000f00 */
[-C--:B0-----:R-:W-:Y:S01]  /*329c0*/  HMMA.16816.F32.BF16 R16, R16, R10.reuse, R4 ;  /* 0x0000000a1010723c */ /* 0x081fe20000041804 */
[----:B------:R-:W3:Y:S01]  /*329d0*/  LDL.LU.64 R6, [R1+0x4e50] ;  /* 0x004e500001067983 */ /* 0x000ee20000300a00 */
[----:B------:R-:W3:Y:S11]  /*329e0*/  LDL.LU.64 R4, [R1+0x4e48] ;  /* 0x004e480001047983 */ /* 0x000ef60000300a00 */
[----:B------:R-:W-:Y:S10]  /*329f0*/  @!UPT UIADD3 URZ, URZ, URZ, URZ ;  /* 0x0000003f3f3ff290 */ /* 0x000ff4000fffe03f */
[----:B------:R-:W-:Y:S01]  /*32a00*/  STL.64 [R1+0xd0], R16 ;  /* 0x0000d01001007387 */ /* 0x000fe20000100a00 */
[----:B------:R0:W-:Y:S03]  /*32a10*/  STL.64 [R1+0xd8], R18 ;  /* 0x0000d81201007387 */ /* 0x0001e60000100a00 */
[----:B0-----:R-:W4:Y:S04]  /*32a20*/  LDL R19, [R1+0x3a0] ;  /* 0x0003a00001137983 */ /* 0x001f280000100800 */
[----:B------:R-:W5:Y:S01]  /*32a30*/  LDL R18, [R1+0xe24] ;  /* 0x000e240001127983 */ /* 0x000f620000100800 */
[-C--:B--2---:R-:W-:Y:S11]  /*32a40*/  HMMA.16816.F32.BF16 R12, R20, R10.reuse, R12 ;  /* 0x0000000a140c723c */ /* 0x084ff6000004180c */
[----:B------:R-:W-:Y:S11]  /*32a50*/  @!UPT UIADD3 URZ, URZ, URZ, URZ ;  /* 0x0000003f3f3ff290 */ /* 0x000ff6000fffe03f */
[----:B------:R-:W-:Y:S02]  /*32a60*/  @!UPT UIADD3 URZ, URZ, URZ, URZ ;  /* 0x0000003f3f3ff290 */ /* 0x000fe4000fffe03f */
[----:B------:R-:W-:Y:S02]  /*32a70*/  MOV R0, R15 ;  /* 0x0000000f00007202 */ /* 0x000fe40000000f00 */
[----:B------:R-:W-:Y:S01]  /*32a80*/  MOV R2, R14 ;  /* 0x0000000e00027202 */ /* 0x000fe20000000f00 */
[----:B------:R-:W-:Y:S01]  /*32a90*/  IMAD.MOV.U32 R3, RZ, RZ, R13 ;  /* 0x000000ffff037224 */ /* 0x000fe200078e000d */
[----:B------:R-:W-:Y:S01]  /*32aa0*/  STL [R1+0xc0], R12 ;  /* 0x0000c00c01007387 */ /* 0x000fe20000100800 */
[----:B------:R-:W-:Y:S02]  /*32ab0*/  STL [R1+0x4da0], R0 ;  /* 0x004da00001007387 */ /* 0x000fe40000100800 */
[----:B------:R-:W-:Y:S01]  /*32ac0*/  STL [R1+0x4d9c], R2 ;  /* 0x004d9c0201007387 */ /* 0x000fe20000100800 */
[----:B------:R-:W-:Y:S01]  /*32ad0*/  STL [R1+0x4d98], R3 ;  /* 0x004d980301007387 */ /* 0x000fe20000100800 */
[----:B---3--:R-:W-:Y:S03]  /*32ae0*/  HMMA.16816.F32.BF16 R8, R24, R10, R4 ;  /* 0x0000000a1808723c */ /* 0x008fe60000041804 */
[----:B------:R-:W2:Y:S04]  /*32af0*/  LDL R26, [R1+0xe78] ;  /* 0x000e7800011a7983 */ /* 0x000ea80000100800 */
[----:B----4-:R-:W0:Y:S04]  /*32b00*/  LDSM.16.MT88.4 R20, [R19+0x18000] ;  /* 0x018000001314783b */ /* 0x010e280000004200 */
[----:B-----5:R-:W1:Y:S11]  /*32b10*/  LDSM.16.M88.4 R4, [R18+0x40180] ;  /* 0x040180001204783b */ /* 0x020e760000000200 */
[----:B------:R-:W-:Y:S01]  /*32b20*/  @!UPT UIADD3 URZ, URZ, URZ, URZ ;  /* 0x0000003f3f3ff290 */ /* 0x000fe2000fffe03f */
[----:B------:R-:W-:Y:S01]  /*32b30*/  STL.64 [R1+0x4c70], R10 ;  /* 0x004c700a01007387 */ /* 0x000fe20000100a00 */
[----:B------:R-:W-:Y:S02]  /*32b40*/  STL.64 [R1+0x4c68], R8 ;  /* 0x004c680801007387 */ /* 0x000fe40000100a00 */
[----:B------:R-:W3:Y:S04]  /*32b50*/  LDSM.16.MT88.4 R8, [R19+0x18080] ;  /* 0x018080001308783b */ /* 0x000ee80000004200 */
[----:B0-----:R-:W-:Y:S01]  /*32b60*/  IMAD.MOV.U32 R15, RZ, RZ, R20 ;  /* 0x000000ffff0f7224 */ /* 0x001fe200078e0014 */
[----:B------:R-:W-:Y:S02]  /*32b70*/  MOV R14, R21 ;  /* 0x00000015000e7202 */ /* 0x000fe40000000f00 */
[----:B------:R-:W-:Y:S01]  /*32b80*/  MOV R13, R22 ;  /* 0x00000016000d7202 */ /* 0x000fe20000000f00 */
[----:B------:R-:W-:-:S02]  /*32b90*/  IMAD.MOV.U32 R12, RZ, RZ, R23 ;  /* 0x000000ffff0c7224 */ /* 0x000fc400078e0017 */
[----:B------:R-:W-:Y:S03]  /*32ba0*/  STL.64 [R1+0x4e40], R14 ;  /* 0x004e400e01007387 */ /* 0x000fe60000100a00 */
[----:B------:R-:W-:Y:S02]  /*32bb0*/  STL.64 [R1+0x4e38], R12 ;  /* 0x004e380c01007387 */ /* 0x000fe40000100a00 */
[----:B-1----:R-:W-:Y:S02]  /*32bc0*/  STL [R1+0x4bc4], R6 ;  /* 0x004bc40601007387 */ /* 0x002fe40000100800 */
[----:B------:R-:W-:Y:S01]  /*32bd0*/  STL [R1+0x4bc0], R7 ;  /* 0x004bc00701007387 */ /* 0x000fe20000100800 */
[----:B------:R-:W4:Y:S01]  /*32be0*/  LDL R27, [R1+0xe74] ;  /* 0x000e7400011b7983 */ /* 0x000f220000100800 */
[----:B---3--:R-:W-:Y:S02]  /*32bf0*/  MOV R23, R8 ;  /* 0x0000000800177202 */ /* 0x008fe40000000f00 */
[----:B------:R-:W-:Y:S01]  /*32c00*/  MOV R22, R9 ;  /* 0x0000000900167202 */ /* 0x000fe20000000f00 */
[----:B------:R-:W-:Y:S01]  /*32c10*/  IMAD.MOV.U32 R21, RZ, RZ, R10 ;  /* 0x000000ffff157224 */ /* 0x000fe200078e000a */
[----:B------:R-:W-:-:S02]  /*32c20*/  MOV R20, R11 ;  /* 0x0000000b00147202 */ /* 0x000fc40000000f00 */
[----:B------:R-:W0:Y:S02]  /*32c30*/  LDSM.16.MT88.4 R8, [R19+0x18100] ;  /* 0x018100001308783b */ /* 0x000e240000004200 */
[----:B0-----:R-:W-:Y:S01]  /*32c40*/  MOV R25, R8 ;  /* 0x0000000800197202 */ /* 0x001fe20000000f00 */
[----:B------:R-:W-:Y:S01]  /*32c50*/  IMAD.MOV.U32 R24, RZ, RZ, R9 ;  /* 0x000000ffff187224 */ /* 0x000fe200078e0009 */
[----:B------:R-:W-:Y:S02]  /*32c60*/  MOV R7, R10 ;  /* 0x0000000a00077202 */ /* 0x000fe40000000f00 */
[----:B------:R-:W-:Y:S02]  /*32c70*/  MOV R6, R11 ;  /* 0x0000000b00067202 */ /* 0x000fe40000000f00 */
[----:B------:R-:W0:Y:S02]  /*32c80*/  LDSM.16.MT88.4 R8, [R19+0x18180] ;  /* 0x018180001308783b */ /* 0x000e240000004200 */
[----:B0-----:R-:W-:Y:S01]  /*32c90*/  IMAD.MOV.U32 R19, RZ, RZ, R8 ;  /* 0x000000ffff137224 */ /* 0x001fe200078e0008 */
[----:B------:R-:W-:-:S02]  /*32ca0*/  MOV R18, R9 ;  /* 0x0000000900127202 */ /* 0x000fc40000000f00 */
[----:B------:R-:W-:Y:S01]  /*32cb0*/  MOV R17, R10 ;  /* 0x0000000a00117202 */ /* 0x000fe20000000f00 */
[----:B------:R-:W-:Y:S01]  /*32cc0*/  IMAD.MOV.U32 R16, RZ, RZ, R11 ;  /* 0x000000ffff107224 */ /* 0x000fe200078e000b */
[----:B--2---:R-:W0:Y:S02]  /*32cd0*/  LDSM.16.MT88.4 R12, [R26+0x18000] ;  /* 0x018000001a0c783b */ /* 0x004e240000004200 */
        /* <DEDUP_REMOVED lines=9> */
[----:B0-----:R-:W-:Y:S01]  /*32d70*/  MOV R0, R13 ;  /* 0x0000000d00007202 */ /* 0x001fe20000000f00 */
[----:B------:R-:W-:Y:S01]  /*32d80*/  IMAD.MOV.U32 R2, RZ, RZ, R14 ;  /* 0x000000ffff027224 */ /* 0x000fe200078e000e */
[----:B------:R-:W-:Y:S01]  /*32d90*/  STL [R1+0x60], R12 ;  /* 0x0000600c01007387 */ /* 0x000fe20000100800 */
[----:B------:R-:W-:-:S02]  /*32da0*/  MOV R3, R15 ;  /* 0x0000000f00037202 */ /* 0x000fc40000000f00 */
[----:B------:R-:W0:Y:S03]  /*32db0*/  LDSM.16.MT88.4 R12, [R26+0x18100] ;  /* 0x018100001a0c783b */ /* 0x000e260000004200 */
[----:B------:R-:W-:Y:S01]  /*32dc0*/  STL [R1+0x4dbc], R3 ;  /* 0x004dbc0301007387 */ /* 0x000fe20000100800 */
[----:B------:R-:W-:Y:S01]  /*32dd0*/  STL [R1+0x4db8], R2 ;  /* 0x004db80201007387 */ /* 0x000fe20000100800 */
[----:B0-----:R-:W-:Y:S01]  /*32de0*/  MOV R8, R12 ;  /* 0x0000000c00087202 */ /* 0x001fe20000000f00 */
[----:B------:R-:W-:Y:S01]  /*32df0*/  IMAD.MOV.U32 R9, RZ, RZ, R13 ;  /* 0x000000ffff097224 */ /* 0x000fe200078e000d */
[----:B------:R-:W-:Y:S02]  /*32e00*/  MOV R10, R14 ;  /* 0x0000000e000a7202 */ /* 0x000fe40000000f00 */
[----:B------:R-:W-:Y:S02]  /*32e10*/  MOV R11, R15 ;  /* 0x0000000f000b7202 */ /* 0x000fe40000000f00 */
[----:B------:R-:W0:Y:S04]  /*32e20*/  LDSM.16.MT88.4 R12, [R26+0x18180] ;  /* 0x018180001a0c783b */ /* 0x000e280000004200 */
[----:B------:R1:W-:Y:S01]  /*32e30*/  STL [R1+0x4db4], R0 ;  /* 0x004db40001007387 */ /* 0x0003e20000100800 */
[----:B------:R-:W-:Y:S02]  /*32e40*/  STL [R1+0x4dcc], R11 ;  /* 0x004dcc0b01007387 */ /* 0x000fe40000100800 */
[----:B------:R-:W-:Y:S02]  /*32e50*/  STL [R1+0x4dc8], R10 ;  /* 0x004dc80a01007387 */ /* 0x000fe40000100800 */
[----:B------:R-:W-:Y:S01]  /*32e60*/  STL [R1+0x4dc4], R9 ;  /* 0x004dc40901007387 */ /* 0x000fe20000100800 */
[----:B------:R-:W-:Y:S01]  /*32e70*/  STL [R1+0x4dc0], R8 ;  /* 0x004dc00801007387 */ /* 0x000fe20000100800 */
[----:B0-----:R-:W-:Y:S01]  /*32e80*/  IMAD.MOV.U32 R3, RZ, RZ, R13 ;  /* 0x000000ffff037224 */ /* 0x001fe200078e000d */
[----:B------:R-:W-:-:S02]  /*32e90*/  MOV R2, R14 ;  /* 0x0000000e00027202 */ /* 0x000fc40000000f00 */
[----:B------:R-:W-:Y:S01]  /*32ea0*/  STL [R1+0x40], R12 ;  /* 0x0000400c01007387 */ /* 0x000fe20000100800 */
[----:B-1----:R-:W-:Y:S02]  /*32eb0*/  MOV R0, R15 ;  /* 0x0000000f00007202 */ /* 0x002fe40000000f00 */
[----:B----4-:R-:W0:Y:S03]  /*32ec0*/  LDSM.16.MT88.4 R12, [R27+0x18000] ;  /* 0x018000001b0c783b */ /* 0x010e260000004200 */
[----:B------:R-:W-:Y:S01]  /*32ed0*/  STL [R1+0x4dd8], R0 ;  /* 0x004dd80001007387 */ /* 0x000fe20000100800 */
[----:B------:R-:W-:Y:S02]  /*32ee0*/  STL [R1+0x4dd4], R2 ;  /* 0x004dd40201007387 */ /* 0x000fe40000100800 */
[----:B0-----:R-:W-:Y:S01]  /*32ef0*/  IMAD.MOV.U32 R11, RZ, RZ, R12 ;  /* 0x000000ffff0b7224 */ /* 0x001fe200078e000c */
[----:B------:R-:W-:-:S02]  /*32f00*/  MOV R10, R13 ;  /* 0x0000000d000a7202 */ /* 0x000fc40000000f00 */
[----:B------:R-:W-:Y:S01]  /*32f10*/  MOV R9, R14 ;  /* 0x0000000e00097202 */ /* 0x000fe20000000f00 */
[----:B------:R-:W-:Y:S02]  /*32f20*/  IMAD.MOV.U32 R8, RZ, RZ, R15 ;  /* 0x000000ffff087224 */ /* 0x000fe400078e000f */
[----:B------:R-:W0:Y:S04]  /*32f30*/  LDSM.16.MT88.4 R12, [R27+0x18080] ;  /* 0x018080001b0c783b */ /* 0x000e280000004200 */
[----:B------:R1:W-:Y:S01]  /*32f40*/  STL [R1+0x4dd0], R3 ;  /* 0x004dd00301007387 */ /* 0x0003e20000100800 */
[----:B------:R-:W-:Y:S02]  /*32f50*/  STL [R1+0x4de8], R8 ;  /* 0x004de80801007387 */ /* 0x000fe40000100800 */
[----:B------:R-:W-:Y:S02]  /*32f60*/  STL [R1+0x4de4], R9 ;  /* 0x004de40901007387 */ /* 0x000fe40000100800 */
[----:B------:R-:W-:Y:S01]  /*32f70*/  STL [R1+0x4de0], R10 ;  /* 0x004de00a01007387 */ /* 0x000fe20000100800 */
[----:B------:R-:W-:Y:S01]  /*32f80*/  STL [R1+0x4ddc], R11 ;  /* 0x004ddc0b01007387 */ /* 0x000fe20000100800 */
[----:B0-----:R-:W-:-:S02]  /*32f90*/  MOV R0, R13 ;  /* 0x0000000d00007202 */ /* 0x001fc40000000f00 */
[----:B------:R-:W-:Y:S01]  /*32fa0*/  MOV R2, R14 ;  /* 0x0000000e00027202 */ /* 0x000fe20000000f00 */
[----:B------:R-:W-:Y:S01]  /*32fb0*/  STL [R1+0x20], R12 ;  /* 0x0000200c01007387 */ /* 0x000fe20000100800 */
[----:B-1----:R-:W-:Y:S02]  /*32fc0*/  IMAD.MOV.U32 R3, RZ, RZ, R15 ;  /* 0x000000ffff037224 */ /* 0x002fe400078e000f */
[----:B------:R-:W0:Y:S03]  /*32fd0*/  LDSM.16.MT88.4 R12, [R27+0x18100] ;  /* 0x018100001b0c783b */ /* 0x000e260000004200 */
[----:B------:R-:W-:Y:S01]  /*32fe0*/  STL [R1+0x4df4], R3 ;  /* 0x004df40301007387 */ /* 0x000fe20000100800 */
[----:B------:R-:W-:Y:S02]  /*32ff0*/  STL [R1+0x4df0], R2 ;  /* 0x004df00201007387 */ /* 0x000fe40000100800 */
[----:B------:R-:W-:Y:S02]  /*33000*/  STL [R1+0x4dec], R0 ;  /* 0x004dec0001007387 */ /* 0x000fe40000100800 */
[----:B0-----:R-:W-:Y:S01]  /*33010*/  IMAD.MOV.U32 R10, RZ, RZ, R14 ;  /* 0x000000ffff0a7224 */ /* 0x001fe200078e000e */
[----:B------:R-:W-:-:S02]  /*33020*/  MOV R11, R15 ;  /* 0x0000000f000b7202 */ /* 0x000fc40000000f00 */
[----:B------:R-:W-:Y:S02]  /*33030*/  MOV R8, R12 ;  /* 0x0000000c00087202 */ /* 0x000fe40000000f00 */
[----:B------:R-:W-:Y:S01]  /*33040*/  MOV R9, R13 ;  /* 0x0000000d00097202 */ /* 0x000fe20000000f00 */
[----:B------:R-:W2:Y:S01]  /*33050*/  LDL.LU.64 R14, [R1+0x4e40] ;  /* 0x004e4000010e7983 */ /* 0x000ea20000300a00 */
[----:B------:R-:W3:Y:S02]  /*33060*/  LDL.LU.64 R12, [R1+0x4e38] ;  /* 0x004e3800010c7983 */ /* 0x000ee40000300a00 */
[----:B------:R-:W-:Y:S01]  /*33070*/  STL.64 [R1+0x4e00], R10 ;  /* 0x004e000a01007387 */ /* 0x000fe20000100a00 */
[----:B------:R-:W-:Y:S02]  /*33080*/  STL.64 [R1+0x4df8], R8 ;  /* 0x004df80801007387 */ /* 0x000fe40000100a00 */
[----:B------:R-:W0:Y:S04]  /*33090*/  LDSM.16.MT88.4 R8, [R27+0x18180] ;  /* 0x018180001b08783b */ /* 0x000e280000004200 */
[----:B0-----:R-:W-:Y:S01]  /*330a0*/  IMAD.MOV.U32 R2, RZ, RZ, R10 ;  /* 0x000000ffff027224 */ /* 0x001fe200078e000a */
[----:B------:R-:W-:-:S02]  /*330b0*/  MOV R0, R11 ;  /* 0x0000000b00007202 */ /* 0x000fc40000000f00 */
[----:B------:R-:W-:Y:S01]  /*330c0*/  MOV R3, R9 ;  /* 0x0000000900037202 */ /* 0x000fe20000000f00 */
[----:B------:R0:W-:Y:S01]  /*330d0*/  STL [R1], R8 ;  /* 0x0000000801007387 */ /* 0x0001e20000100800 */
[----:B------:R-:W-:Y:S02]  /*330e0*/  MOV R10, R21 ;  /* 0x00000015000a7202 */ /* 0x000fe40000000f00 */
[----:B------:R-:W-:Y:S01]  /*330f0*/  MOV R11, R20 ;  /* 0x00000014000b7202 */ /* 0x000fe20000000f00 */
[----:B------:R-:W-:Y:S01]  /*33100*/  IMAD.MOV.U32 R9, RZ, RZ, R22 ;  /* 0x000000ffff097224 */ /* 0x000fe200078e0016 */
[----:B0-----:R-:W-:-:S03]  /*33110*/  MOV R8, R23 ;  /* 0x0000001700087202 */ /* 0x001fc60000000f00 */
[----:B------:R-:W-:Y:S04]  /*33120*/  STL.64 [R1+0x4e20], R10 ;  /* 0x004e200a01007387 */ /* 0x000fe80000100a00 */
[----:B------:R-:W-:Y:S04]  /*33130*/  LDSM.16.MT88.4 R20, [R28+0x18100] ;  /* 0x018100001c14783b */ /* 0x000fe80000004200 */
[----:B------:R2:W-:Y:S02]  /*33140*/  STL.64 [R1+0x4e18], R8 ;  /* 0x004e180801007387 */ /* 0x0005e40000100a00 */
[----:B--2---:R-:W-:Y:S01]  /*33150*/  IMAD.MOV.U32 R8, RZ, RZ, R15 ;  /* 0x000000ffff087224 */ /* 0x004fe200078e000f */
[----:B------:R-:W-:-:S02]  /*33160*/  MOV R9, R14 ;  /* 0x0000000e00097202 */ /* 0x000fc40000000f00 */
[----:B---3--:R-:W-:Y:S01]  /*33170*/  MOV R10, R13 ;  /* 0x0000000d000a7202 */ /* 0x008fe20000000f00 */
[----:B------:R-:W-:Y:S02]  /*33180*/  IMAD.MOV.U32 R11, RZ, RZ, R12 ;  /* 0x000000ffff0b7224 */ /* 0x000fe400078e000c */
[----:B------:R-:W0:Y:S04]  /*33190*/  LDSM.16.MT88.4 R12, [R28+0x18000] ;  /* 0x018000001c0c783b */ /* 0x000e280000004200 */
[----:B0-----:R0:W-:Y:S01]  /*331a0*/  STL.64 [R1+0x4ca0], R14 ;  /* 0x004ca00e01007387 */ /* 0x0011e20000100a00 */
[----:B------:R1:W-:Y:S02]  /*331b0*/  STL.64 [R1+0x4c98], R12 ;  /* 0x004c980c01007387 */ /* 0x0003e40000100a00 */
[----:B0-----:R-:W-:Y:S01]  /*331c0*/  IMAD.MOV.U32 R14, RZ, RZ, R17 ;  /* 0x000000ffff0e7224 */ /* 0x001fe200078e0011 */
[----:B------:R-:W-:-:S02]  /*331d0*/  MOV R15, R16 ;  /* 0x00000010000f7202 */ /* 0x000fc40000000f00 */
[----:B-1----:R-:W-:Y:S02]  /*331e0*/  MOV R12, R19 ;  /* 0x00000013000c7202 */ /* 0x002fe40000000f00 */
[----:B------:R-:W-:Y:S02]  /*331f0*/  MOV R13, R18 ;  /* 0x00000012000d7202 */ /* 0x000fe40000000f00 */
[----:B------:R-:W0:Y:S04]  /*33200*/  LDSM.16.MT88.4 R16, [R28+0x18080] ;  /* 0x018080001c10783b */ /* 0x000e280000004200 */
[----:B------:R-:W-:Y:S01]  /*33210*/  STL.64 [R1+0x4e10], R14 ;  /* 0x004e100e01007387 */ /* 0x000fe20000100a00 */
[----:B------:R1:W-:Y:S03]  /*33220*/  STL.64 [R1+0x4e08], R12 ;  /* 0x004e080c01007387 */ /* 0x0003e60000100a00 */
[----:B-1----:R-:W2:Y:S01]  /*33230*/  LDL.LU R12, [R1+0x190] ;  /* 0x00019000010c7983 */ /* 0x002ea20000300800 */
[----:B------:R-:W2:Y:S02]  /*33240*/  LDL.LU R13, [R1+0x194] ;  /* 0x00019400010d7983 */ /* 0x000ea40000300800 */
[----:B------:R-:W3:Y:S02]  /*33250*/  LDL.LU R14, [R1+0x198] ;  /* 0x00019800010e7983 */ /* 0x000ee40000300800 */
[----:B------:R-:W3:Y:S02]  /*33260*/  LDL.LU R15, [R1+0x19c] ;  /* 0x00019c00010f7983 */ /* 0x000ee40000300800 */
[----:B---3--:R-:W-:Y:S01]  /*33270*/  STL.64 [R1+0x4e30], R14 ;  /* 0x004e300e01007387 */ /* 0x008fe20000100a00 */
[----:B--2---:R1:W-:Y:S03]  /*33280*/  STL.64 [R1+0x4e28], R12 ;  /* 0x004e280c01007387 */ /* 0x0043e60000100a00 */
[----:B-1----:R-:W2:Y:S01]  /*33290*/  LDL.LU R12, [R1+0x1a0] ;  /* 0x0001a000010c7983 */ /* 0x002ea20000300800 */
[----:B------:R-:W2:Y:S02]  /*332a0*/  LDL.LU R13, [R1+0x1a4] ;  /* 0x0001a400010d7983 */ /* 0x000ea40000300800 */
[----:B------:R-:W2:Y:S02]  /*332b0*/  LDL.LU R14, [R1+0x1a8] ;  /* 0x0001a800010e7983 */ /* 0x000ea40000300800 */
[----:B------:R-:W2:Y:S01]  /*332c0*/  LDL.LU R15, [R1+0x1ac] ;  /* 0x0001ac00010f7983 */ /* 0x000ea20000300800 */
[----:B0-----:R-:W-:Y:S01]  /*332d0*/  STL.64 [R1+0x4c90], R18 ;  /* 0x004c901201007387 */ /* 0x001fe20000100a00 */
[----:B------:R0:W-:Y:S03]  /*332e0*/  STL.64 [R1+0x4c88], R16 ;  /* 0x004c881001007387 */ /* 0x0001e60000100a00 */
[----:B0-----:R-:W3:Y:S01]  /*332f0*/  LDL.LU R16, [R1+0x170] ;  /* 0x0001700001107983 */ /* 0x001ee20000300800 */
[----:B------:R-:W3:Y:S02]  /*33300*/  LDL.LU R17, [R1+0x174] ;  /* 0x0001740001117983 */ /* 0x000ee40000300800 */
[----:B------:R-:W3:Y:S02]  /*33310*/  LDL.LU R18, [R1+0x178] ;  /* 0x0001780001127983 */ /* 0x000ee40000300800 */
[----:B------:R-:W3:Y:S01]  /*33320*/  LDL.LU R19, [R1+0x17c] ;  /* 0x00017c0001137983 */ /* 0x000ee20000300800 */
[----:B------:R-:W-:Y:S01]  /*33330*/  STL.64 [R1+0x4c80], R22 ;  /* 0x004c801601007387 */ /* 0x000fe20000100a00 */
[----:B------:R0:W-:Y:S02]  /*33340*/  STL.64 [R1+0x4c78], R20 ;  /* 0x004c781401007387 */ /* 0x0001e40000100a00 */
[----:B0-----:R-:W-:Y:S01]  /*33350*/  MOV R20, R25 ;  /* 0x0000001900147202 */ /* 0x001fe20000000f00 */
[----:B------:R-:W-:-:S02]  /*33360*/  IMAD.MOV.U32 R21, RZ, RZ, R24 ;  /* 0x000000ffff157224 */ /* 0x000fc400078e0018 */
[----:B------:R-:W0:Y:S04]  /*33370*/  LDSM.16.MT88.4 R24, [R28+0x18180] ;  /* 0x018180001c18783b */ /* 0x000e280000004200 */
[----:B0-----:R-:W-:Y:S01]  /*33380*/  STL.64 [R1+0x4cb0], R26 ;  /* 0x004cb01a01007387 */ /* 0x001fe20000100a00 */
[----:B------:R0:W-:Y:S03]  /*33390*/  STL.64 [R1+0x4ca8], R24 ;  /* 0x004ca81801007387 */ /* 0x0001e60000100a00 */
[----:B0-----:R-:W4:Y:S01]  /*333a0*/  LDL.LU R24, [R1+0x180] ;  /* 0x0001800001187983 */ /* 0x001f220000300800 */
[----:B------:R-:W4:Y:S02]  /*333b0*/  LDL.LU R25, [R1+0x184] ;  /* 0x0001840001197983 */ /* 0x000f240000300800 */
[----:B------:R-:W4:Y:S02]  /*333c0*/  LDL.LU R26, [R1+0x188] ;  /* 0x00018800011a7983 */ /* 0x000f240000300800 */
[----:B------:R-:W-:Y:S02]  /*333d0*/  STL [R1+0x4c28], R28 ;  /* 0x004c281c01007387 */ /* 0x000fe40000100800 */
[----:B------:R-:W-:Y:S01]  /*333e0*/  IMAD.MOV.U32 R27, RZ, RZ, R29 ;  /* 0x000000ffff1b7224 */ /* 0x000fe200078e001d */
        /* <DEDUP_REMOVED lines=9> */
[----:B------:R0:W-:Y:S01]  /*33480*/  STL [R1+0x4bc8], R29 ;  /* 0x004bc81d01007387 */ /* 0x0001e20000100800 */
[----:B------:R-:W-:Y:S02]  /*33490*/  MOV R22, R7 ;  /* 0x0000000700167202 */ /* 0x000fe40000000f00 */
[----:B------:R-:W-:Y:S01]  /*334a0*/  MOV R23, R6 ;  /* 0x0000000600177202 */ /* 0x000fe20000000f00 */
[-C--:B--2---:R-:W-:Y:S01]  /*334b0*/  HMMA.16816.F32.BF16 R8, R8, R4.reuse, R12 ;  /* 0x000000040808723c */ /* 0x084fe2000004180c */
[----:B------:R-:W3:Y:S01]  /*334c0*/  LDL.LU.64 R14, [R1+0x4e10] ;  /* 0x004e1000010e7983 */ /* 0x000ee20000300a00 */
[----:B------:R-:W3:Y:S06]  /*334d0*/  LDL.LU.64 R12, [R1+0x4e08] ;  /* 0x004e0800010c7983 */ /* 0x000eec0000300a00 */
[-C--:B----4-:R-:W-:Y:S11]  /*334e0*/  HMMA.16816.F32.BF16 R20, R20, R4.reuse, R24 ;  /* 0x000000041414723c */ /* 0x090ff60000041818 */
[----:B------:R-:W-:Y:S05]  /*334f0*/  @!UPT UIADD3 URZ, URZ, URZ, URZ ;  /* 0x0000003f3f3ff290 */ /* 0x000fea000fffe03f */
[----:B------:R-:W-:Y:S01]  /*33500*/  IMAD.MOV.U32 R7, RZ, RZ, R11 ;  /* 0x000000ffff077224 */ /* 0x000fe200078e000b */
[----:B------:R-:W-:Y:S01]  /*33510*/  MOV R6, R10 ;  /* 0x0000000a00067202 */ /* 0x000fe20000000f00 */
[----:B------:R1:W-:Y:S01]  /*33520*/  STL.64 [R1+0x190], R8 ;  /* 0x0001900801007387 */ /* 0x0003e20000100a00 */
[----:B------:R-:W2:Y:S05]  /*33530*/  LDL.LU.64 R10, [R1+0x4e00] ;  /* 0x004e0000010a7983 */ /* 0x000eaa0000300a00 */
[----:B0-----:R-:W-:Y:S01]  /*33540*/  MOV R29, R23 ;  /* 0x00000017001d7202 */ /* 0x001fe20000000f00 */
[----:B-1----:R-:W4:Y:S01]  /*33550*/  LDL.LU.64 R8, [R1+0x4df8] ;  /* 0x004df80001087983 */ /* 0x002f220000300a00 */
[----:B------:R0:W-:Y:S02]  /*33560*/  STL [R1+0x4bd0], R7 ;  /* 0x004bd00701007387 */ /* 0x0001e40000100800 */
[----:B------:R1:W-:Y:S02]  /*33570*/  STL [R1+0x4bcc], R6 ;  /* 0x004bcc0601007387 */ /* 0x0003e40000100800 */
[----:B------:R-:W-:Y:S01]  /*33580*/  STL.64 [R1+0x180], R20 ;  /* 0x0001801401007387 */ /* 0x000fe20000100a00 */
[----:B------:R-:W-:Y:S01]  /*33590*/  STL [R1+0x188], R22 ;  /* 0x0001881601007387 */ /* 0x000fe20000100800 */
[----:B------:R-:W-:Y:S01]  /*335a0*/  STL [R1+0x4bd4], R29 ;  /* 0x004bd41d01007387 */ /* 0x000fe20000100800 */
[----:B---3--:R-:W-:Y:S11]  /*335b0*/  HMMA.16816.F32.BF16 R12, R12, R4, R16 ;  /* 0x000000040c0c723c */ /* 0x008ff60000041810 */
[----:B------:R-:W-:Y:S11]  /*335c0*/  @!UPT UIADD3 URZ, URZ, URZ, URZ ;  /* 0x0000003f3f3ff290 */ /* 0x000ff6000fffe03f */
[----:B------:R-:W-:Y:S01]  /*335d0*/  @!UPT UIADD3 URZ, URZ, URZ, URZ ;  /* 0x0000003f3f3ff290 */ /* 0x000fe2000fffe03f */
[----:B------:R3:W-:Y:S01]  /*335e0*/  STL.64 [R1+0x170], R12 ;  /* 0x0001700c01007387 */ /* 0x0007e20000100a00 */
[----:B------:R-:W5:Y:S02]  /*335f0*/  LDL.LU R16, [R1+0xe0] ;  /* 0x0000e00001107983 */ /* 0x000f640000300800 */
[----:B------:R-:W5:Y:S02]  /*33600*/  LDL.LU R17, [R1+0xe4] ;  /* 0x0000e40001117983 */ /* 0x000f640000300800 */
[----:B------:R-:W2:Y:S01]  /*33610*/  LDL.LU R18, [R1+0xe8] ;  /* 0x0000e80001127983 */ /* 0x000ea20000300800 */
[----:B------:R-:W2:Y:S01]  /*33620*/  LDL.LU R19, [R1+0xec] ;  /* 0x0000ec0001137983 */ /* 0x000ea20000300800 */
[----:B0-----:R-:W-:Y:S01]  /*33630*/  MOV R7, R14 ;  /* 0x0000000e00077202 */ /* 0x001fe20000000f00 */
[----:B-1----:R-:W-:Y:S01]  /*33640*/  IMAD.MOV.U32 R6, RZ, RZ, R15 ;  /* 0x000000ffff067224 */ /* 0x002fe200078e000f */
[----:B------:R-:W-:Y:S01]  /*33650*/  MOV R14, R2 ;  /* 0x00000002000e7202 */ /* 0x000fe20000000f00 */
[----:B------:R-:W-:Y:S01]  /*33660*/  IMAD.MOV.U32 R15, RZ, RZ, R0 ;  /* 0x000000ffff0f7224 */ /* 0x000fe200078e0000 */
[----:B--2---:R0:W-:Y:S01]  /*33670*/  STL.64 [R1+0x4cc0], R18 ;  /* 0x004cc01201007387 */ /* 0x0041e20000100a00 */
[----:B-----5:R4:W-:Y:S02]  /*33680*/  STL.64 [R1+0x4cb8], R16 ;  /* 0x004cb81001007387 */ /* 0x0209e40000100a00 */
[----:B---3--:R-:W2:Y:S01]  /*33690*/  LDL.LU R12, [R1] ;  /* 0x00000000010c7983 */ /* 0x008ea20000300800 */
[----:B------:R-:W-:-:S02]  /*336a0*/  MOV R13, R3 ;  /* 0x00000003000d7202 */ /* 0x000fc40000000f00 */
[----:B------:R-:W3:Y:S01]  /*336b0*/  LDL.LU R3, [R1+0x4df4] ;  /* 0x004df40001037983 */ /* 0x000ee20000300800 */
[----:B------:R-:W5:Y:S02]  /*336c0*/  LDL.LU R2, [R1+0x4df0] ;  /* 0x004df00001027983 */ /* 0x000f640000300800 */
[----:B------:R-:W3:Y:S02]  /*336d0*/  LDL.LU R0, [R1+0x4dec] ;  /* 0x004dec0001007983 */ /* 0x000ee40000300800 */
[----:B------:R-:W-:Y:S02]  /*336e0*/  STL.64 [R1+0x4cd0], R14 ;  /* 0x004cd00e01007387 */ /* 0x000fe40000100a00 */
[----:B0-----:R-:W-:Y:S01]  /*336f0*/  IMAD.MOV.U32 R18, RZ, RZ, R10 ;  /* 0x000000ffff127224 */ /* 0x001fe200078e000a */
[----:B----4-:R-:W-:Y:S02]  /*33700*/  MOV R16, R8 ;  /* 0x0000000800107202 */ /* 0x010fe40000000f00 */
[----:B------:R-:W-:-:S02]  /*33710*/  MOV R19, R11 ;  /* 0x0000000b00137202 */ /* 0x000fc40000000f00 */
[----:B------:R-:W-:Y:S01]  /*33720*/  MOV R17, R9 ;  /* 0x0000000900117202 */ /* 0x000fe20000000f00 */
[----:B--2---:R0:W-:Y:S01]  /*33730*/  STL.64 [R1+0x4cc8], R12 ;  /* 0x004cc80c01007387 */ /* 0x0041e20000100a00 */
[----:B------:R-:W2:Y:S02]  /*33740*/  LDL.LU R8, [R1+0x4de8] ;  /* 0x004de80001087983 */ /* 0x000ea40000300800 */
[----:B------:R-:W4:Y:S02]  /*33750*/  LDL.LU R9, [R1+0x4de4] ;  /* 0x004de40001097983 */ /* 0x000f240000300800 */
[----:B------:R-:W2:Y:S01]  /*33760*/  LDL.LU R10, [R1+0x4de0] ;  /* 0x004de000010a7983 */ /* 0x000ea20000300800 */
[----:B------:R-:W2:Y:S01]  /*33770*/  LDL.LU R11, [R1+0x4ddc] ;  /* 0x004ddc00010b7983 */ /* 0x000ea20000300800 */
[----:B------:R5:W-:Y:S02]  /*33780*/  STL.64 [R1+0x4ce0], R18 ;  /* 0x004ce01201007387 */ /* 0x000be40000100a00 */
[----:B------:R1:W-:Y:S01]  /*33790*/  STL.64 [R1+0x4cd8], R16 ;  /* 0x004cd81001007387 */ /* 0x0003e20000100a00 */
[----:B0-----:R-:W2:Y:S01]  /*337a0*/  LDL.LU R12, [R1+0x100] ;  /* 0x00010000010c7983 */ /* 0x001ea20000300800 */
[----:B------:R-:W2:Y:S02]  /*337b0*/  LDL.LU R13, [R1+0x104] ;  /* 0x00010400010d7983 */ /* 0x000ea40000300800 */
[----:B------:R-:W2:Y:S02]  /*337c0*/  LDL.LU R14, [R1+0x108] ;  /* 0x00010800010e7983 */ /* 0x000ea40000300800 */
[----:B------:R-:W2:Y:S02]  /*337d0*/  LDL.LU R15, [R1+0x10c] ;  /* 0x00010c00010f7983 */ /* 0x000ea40000300800 */
[----:B-----5:R-:W-:Y:S01]  /*337e0*/  IMAD.MOV.U32 R18, RZ, RZ, R2 ;  /* 0x000000ffff127224 */ /* 0x020fe200078e0002 */
[----:B---3--:R-:W-:Y:S01]  /*337f0*/  MOV R19, R3 ;  /* 0x0000000300137202 */ /* 0x008fe20000000f00 */
[----:B--2---:R-:W-:Y:S01]  /*33800*/  STL.64 [R1+0x4cf0], R14 ;  /* 0x004cf00e01007387 */ /* 0x004fe20000100a00 */
[----:B------:R0:W-:Y:S02]  /*33810*/  STL.64 [R1+0x4ce8], R12 ;  /* 0x004ce80c01007387 */ /* 0x0001e40000100a00 */
[----:B-1----:R-:W2:Y:S01]  /*33820*/  LDL.LU R16, [R1+0x20] ;  /* 0x0000200001107983 */ /* 0x002ea20000300800 */
[----:B------:R-:W-:-:S02]  /*33830*/  MOV R17, R0 ;  /* 0x0000000000117202 */ /* 0x000fc40000000f00 */
[----:B------:R-:W3:Y:S01]  /*33840*/  LDL.LU R0, [R1+0x4dd8] ;  /* 0x004dd80001007983 */ /* 0x000ee20000300800 */
[----:B------:R-:W5:Y:S02]  /*33850*/  LDL.LU R2, [R1+0x4dd4] ;  /* 0x004dd40001027983 */ /* 0x000f640000300800 */
[----:B------:R-:W3:Y:S02]  /*33860*/  LDL.LU R3, [R1+0x4dd0] ;  /* 0x004dd00001037983 */ /* 0x000ee40000300800 */
[----:B------:R4:W-:Y:S01]  /*33870*/  STL.64 [R1+0x4d00], R18 ;  /* 0x004d001201007387 */ /* 0x0009e20000100a00 */
[----:B--2---:R1:W-:Y:S01]  /*33880*/  STL.64 [R1+0x4cf8], R16 ;  /* 0x004cf81001007387 */ /* 0x0043e20000100a00 */
[----:B0-----:R-:W2:Y:S02]  /*33890*/  LDL.LU R12, [R1+0x110] ;  /* 0x00011000010c7983 */ /* 0x001ea40000300800 */
[----:B------:R-:W2:Y:S02]  /*338a0*/  LDL.LU R13, [R1+0x114] ;  /* 0x00011400010d7983 */ /* 0x000ea40000300800 */
[----:B------:R-:W2:Y:S01]  /*338b0*/  LDL.LU R14, [R1+0x118] ;  /* 0x00011800010e7983 */ /* 0x000ea20000300800 */
[----:B------:R-:W2:Y:S01]  /*338c0*/  LDL.LU R15, [R1+0x11c] ;  /* 0x00011c00010f7983 */ /* 0x000ea20000300800 */
[----:B----4-:R-:W-:-:S02]  /*338d0*/  MOV R18, R9 ;  /* 0x0000000900127202 */ /* 0x010fc40000000f00 */
[----:B------:R-:W-:Y:S02]  /*338e0*/  MOV R19, R8 ;  /* 0x0000000800137202 */ /* 0x000fe40000000f00 */
[----:B-1----:R-:W-:Y:S01]  /*338f0*/  MOV R16, R11 ;  /* 0x0000000b00107202 */ /* 0x002fe20000000f00 */
[----:B------:R-:W-:Y:S01]  /*33900*/  IMAD.MOV.U32 R17, RZ, RZ, R10 ;  /* 0x000000ffff117224 */ /* 0x000fe200078e000a */
[----:B--2---:R-:W-:Y:S01]  /*33910*/  STL.64 [R1+0x4d10], R14 ;  /* 0x004d100e01007387 */ /* 0x004fe20000100a00 */
[----:B------:R-:W-:Y:S02]  /*33920*/  STL.64 [R1+0x4d08], R12 ;  /* 0x004d080c01007387 */ /* 0x000fe40000100a00 */
[----:B------:R-:W2:Y:S02]  /*33930*/  LDL.LU R11, [R1+0x4dcc] ;  /* 0x004dcc00010b7983 */ /* 0x000ea40000300800 */
[----:B------:R-:W4:Y:S01]  /*33940*/  LDL.LU R10, [R1+0x4dc8] ;  /* 0x004dc800010a7983 */ /* 0x000f220000300800 */
[----:B------:R-:W4:Y:S01]  /*33950*/  LDL.LU R9, [R1+0x4dc4] ;  /* 0x004dc40001097983 */ /* 0x000f220000300800 */
[----:B------:R-:W4:Y:S02]  /*33960*/  LDL.LU R8, [R1+0x4dc0] ;  /* 0x004dc00001087983 */ /* 0x000f240000300800 */
[----:B------:R-:W-:Y:S02]  /*33970*/  STL.64 [R1+0x4d20], R18 ;  /* 0x004d201201007387 */ /* 0x000fe40000100a00 */
[----:B------:R0:W-:Y:S02]  /*33980*/  STL.64 [R1+0x4d18], R16 ;  /* 0x004d181001007387 */ /* 0x0001e40000100a00 */
[----:B0-----:R-:W4:Y:S01]  /*33990*/  LDL.LU R16, [R1+0x40] ;  /* 0x0000400001107983 */ /* 0x001f220000300800 */
[----:B-----5:R-:W-:-:S02]  /*339a0*/  MOV R18, R2 ;  /* 0x0000000200127202 */ /* 0x020fc40000000f00 */
[----:B---3--:R-:W-:Y:S01]  /*339b0*/  MOV R19, R0 ;  /* 0x0000000000137202 */ /* 0x008fe20000000f00 */
[----:B------:R-:W-:Y:S02]  /*339c0*/  IMAD.MOV.U32 R17, RZ, RZ, R3 ;  /* 0x000000ffff117224 */ /* 0x000fe400078e0003 */
[----:B------:R-:W3:Y:S01]  /*339d0*/  LDL.LU R3, [R1+0x4dbc] ;  /* 0x004dbc0001037983 */ /* 0x000ee20000300800 */
[----:B------:R-:W5:Y:S02]  /*339e0*/  LDL.LU R2, [R1+0x4db8] ;  /* 0x004db80001027983 */ /* 0x000f640000300800 */
[----:B------:R-:W3:Y:S02]  /*339f0*/  LDL.LU R0, [R1+0x4db4] ;  /* 0x004db40001007983 */ /* 0x000ee40000300800 */
[----:B------:R2:W-:Y:S02]  /*33a00*/  STL.64 [R1+0x4d40], R18 ;  /* 0x004d401201007387 */ /* 0x0005e40000100a00 */
[----:B--2---:R-:W-:Y:S01]  /*33a10*/  IMAD.MOV.U32 R19, RZ, RZ, R11 ;  /* 0x000000ffff137224 */ /* 0x004fe200078e000b */
[----:B----4-:R-:W-:Y:S01]  /*33a20*/  MOV R18, R10 ;  /* 0x0000000a00127202 */ /* 0x010fe20000000f00 */
[----:B------:R0:W-:Y:S02]  /*33a30*/  STL.64 [R1+0x4d38], R16 ;  /* 0x004d381001007387 */ /* 0x0001e40000100a00 */
[----:B0-----:R-:W-:Y:S01]  /*33a40*/  IMAD.MOV.U32 R16, RZ, RZ, R8 ;  /* 0x000000ffff107224 */ /* 0x001fe200078e0008 */
[----:B------:R-:W-:Y:S01]  /*33a50*/  MOV R17, R9 ;  /* 0x0000000900117202 */ /* 0x000fe20000000f00 */
[----:B------:R-:W2:Y:S01]  /*33a60*/  LDL.LU R8, [R1+0x4db0] ;  /* 0x004db00001087983 */ /* 0x000ea20000300800 */
[----:B------:R-:W4:Y:S02]  /*33a70*/  LDL.LU R9, [R1+0x4dac] ;  /* 0x004dac0001097983 */ /* 0x000f240000300800 */
[----:B------:R-:W2:Y:S02]  /*33a80*/  LDL.LU R10, [R1+0x4da8] ;  /* 0x004da800010a7983 */ /* 0x000ea40000300800 */
[----:B------:R-:W2:Y:S01]  /*33a90*/  LDL.LU R11, [R1+0x4da4] ;  /* 0x004da400010b7983 */ /* 0x000ea20000300800 */
[----:B------:R-:W-:Y:S01]  /*33aa0*/  STL.64 [R1+0x4d60], R18 ;  /* 0x004d601201007387 */ /* 0x000fe20000100a00 */
[----:B------:R0:W-:Y:S03]  /*33ab0*/  STL.64 [R1+0x4d58], R16 ;  /* 0x004d581001007387 */ /* 0x0001e60000100a00 */
[----:B0-----:R-:W2:Y:S01]  /*33ac0*/  LDL.LU R16, [R1+0x60] ;  /* 0x0000600001107983 */ /* 0x001ea20000300800 */
[----:B-----5:R-:W-:Y:S01]  /*33ad0*/  MOV R18, R2 ;  /* 0x0000000200127202 */ /* 0x020fe20000000f00 */
[----:B---3--:R-:W-:Y:S01]  /*33ae0*/  IMAD.MOV.U32 R19, RZ, RZ, R3 ;  /* 0x000000ffff137224 */ /* 0x008fe200078e0003 */
[----:B------:R-:W-:-:S02]  /*33af0*/  MOV R17, R0 ;  /* 0x0000000000117202 */ /* 0x000fc40000000f00 */
[----:B------:R-:W3:Y:S01]  /*33b00*/  LDL.LU R0, [R1+0x4da0] ;  /* 0x004da00001007983 */ /* 0x000ee20000300800 */
[----:B------:R-:W5:Y:S02]  /*33b10*/  LDL.LU R2, [R1+0x4d9c] ;  /* 0x004d9c0001027983 */ /* 0x000f640000300800 */
[----:B------:R-:W3:Y:S02]  /*33b20*/  LDL.LU R3, [R1+0x4d98] ;  /* 0x004d980001037983 */ /* 0x000ee40000300800 */
        /* <DEDUP_REMOVED lines=23> */
[----:B------:R-:W2:Y:S01]  /*33ca0*/  LDL.LU R15, [R1+0x15c] ;  /* 0x00015c00010f7983 */ /* 0x000ea20000300800 */
[----:B------:R-:W-:-:S02]  /*33cb0*/  MOV R16, R11 ;  /* 0x0000000b00107202 */ /* 0x000fc40000000f00 */
[----:B------:R-:W-:Y:S01]  /*33cc0*/  MOV R17, R10 ;  /* 0x0000000a00117202 */ /* 0x000fe20000000f00 */
[----:B--2---:R-:W-:Y:S01]  /*33cd0*/  STL.64 [R1+0x4d90], R14 ;  /* 0x004d900e01007387 */ /* 0x004fe20000100a00 */
[----:B------:R0:W-:Y:S03]  /*33ce0*/  STL.64 [R1+0x4d88], R12 ;  /* 0x004d880c01007387 */ /* 0x0001e60000100a00 */
[----:B0-----:R-:W2:Y:S01]  /*33cf0*/  LDL.LU R12, [R1+0x160] ;  /* 0x00016000010c7983 */ /* 0x001ea20000300800 */
[----:B------:R-:W2:Y:S02]  /*33d00*/  LDL.LU R13, [R1+0x164] ;  /* 0x00016400010d7983 */ /* 0x000ea40000300800 */
[----:B------:R-:W2:Y:S02]  /*33d10*/  LDL.LU R14, [R1+0x168] ;  /* 0x00016800010e7983 */ /* 0x000ea40000300800 */
[----:B------:R-:W2:Y:S02]  /*33d20*/  LDL.LU R15, [R1+0x16c] ;  /* 0x00016c00010f7983 */ /* 0x000ea40000300800 */
[----:B----4-:R-:W-:Y:S01]  /*33d30*/  IMAD.MOV.U32 R18, RZ, RZ, R9 ;  /* 0x000000ffff127224 */ /* 0x010fe200078e0009 */
[----:B------:R-:W-:Y:S01]  /*33d40*/  MOV R19, R8 ;  /* 0x0000000800137202 */ /* 0x000fe20000000f00 */
[----:B------:R-:W4:Y:S01]  /*33d50*/  LDL.LU R24, [R1+0xf0] ;  /* 0x0000f00001187983 */ /* 0x000f220000300800 */
[----:B------:R-:W4:Y:S02]  /*33d60*/  LDL.LU R25, [R1+0xf4] ;  /* 0x0000f40001197983 */ /* 0x000f240000300800 */
[----:B------:R-:W4:Y:S02]  /*33d70*/  LDL.LU R26, [R1+0xf8] ;  /* 0x0000f800011a7983 */ /* 0x000f240000300800 */
[----:B------:R-:W4:Y:S01]  /*33d80*/  LDL.LU R27, [R1+0xfc] ;  /* 0x0000fc00011b7983 */ /* 0x000f220000300800 */
[----:B------:R-:W3:Y:S01]  /*33d90*/  LDL.LU R20, [R1+0xd0] ;  /* 0x0000d00001147983 */ /* 0x000ee20000300800 */
[----:B------:R-:W3:Y:S02]  /*33da0*/  LDL.LU R21, [R1+0xd4] ;  /* 0x0000d40001157983 */ /* 0x000ee40000300800 */
[----:B------:R-:W3:Y:S02]  /*33db0*/  LDL.LU R22, [R1+0xd8] ;  /* 0x0000d80001167983 */ /* 0x000ee40000300800 */
[----:B------:R-:W3:Y:S01]  /*33dc0*/  LDL.LU R23, [R1+0xdc] ;  /* 0x0000dc0001177983 */ /* 0x000ee20000300800 */
[----:B------:R-:W3:Y:S01]  /*33dd0*/  LDL.LU R8, [R1+0xc0] ;  /* 0x0000c00001087983 */ /* 0x000ee20000300800 */
        /* <DEDUP_REMOVED lines=62> */
[----:B------:R-:W4:Y:S01]  /*341c0*/  LDL.LU.64 R14, [R1+0x4cd0] ;  /* 0x004cd000010e7983 */ /* 0x000f220000300a00 */
[----:B------:R-:W4:Y:S11]  /*341d0*/  LDL.LU.64 R12, [R1+0x4cc8] ;  /* 0x004cc800010c7983 */ /* 0x000f360000300a00 */
[----:B------:R-:W-:Y:S10]  /*341e0*/  @!UPT UIADD3 URZ, URZ, URZ, URZ ;  /* 0x0000003f3f3ff290 */ /* 0x000ff4000fffe03f */
[----:B------:R-:W-:Y:S01]  /*341f0*/  STL.64 [R1+0x100], R16 ;  /* 0x0001001001007387 */ /* 0x000fe20000100a00 */
[----:B------:R0:W-:Y:S03]  /*34200*/  STL.64 [R1+0x108], R18 ;  /* 0x0001081201007387 */ /* 0x0001e60000100a00 */
[----:B0-----:R-:W2:Y:S01]  /*34210*/  LDL.LU.64 R18, [R1+0x4cc0] ;  /* 0x004cc00001127983 */ /* 0x001ea20000300a00 */
[----:B------:R-:W2:Y:S01]  /*34220*/  LDL.LU.64 R16, [R1+0x4cb8] ;  /* 0x004cb80001107983 */ /* 0x000ea20000300a00 */
[-C--:B----4-:R-:W-:Y:S02]  /*34230*/  HMMA.16816.F32.BF16 R12, R12, R4.reuse, R24 ;  /* 0x000000040c0c723c */ /* 0x090fe40000041818 */
[----:B------:R-:W4:Y:S01]  /*34240*/  LDL.LU.64 R26, [R1+0x4cb0] ;  /* 0x004cb000011a7983 */ /* 0x000f220000300a00 */
[----:B------:R-:W4:Y:S11]  /*34250*/  LDL.LU.64 R24, [R1+0x4ca8] ;  /* 0x004ca80001187983 */ /* 0x000f360000300a00 */
        /* <DEDUP_REMOVED lines=8> */
[----:B------:R-:W-:Y:S02]  /*342e0*/  MOV R12, R18 ;  /* 0x00000012000c7202 */ /* 0x000fe40000000f00 */
[----:B------:R-:W-:Y:S02]  /*342f0*/  MOV R6, R19 ;  /* 0x0000001300067202 */ /* 0x000fe40000000f00 */
[----:B------:R-:W-:Y:S01]  /*34300*/  MOV R14, R16 ;  /* 0x00000010000e7202 */ /* 0x000fe20000000f00 */
[----:B------:R-:W-:Y:S01]  /*34310*/  IMAD.MOV.U32 R13, RZ, RZ, R17 ;  /* 0x000000ffff0d7224 */ /* 0x000fe200078e0011 */
[----:B------:R-:W3:Y:S01]  /*34320*/  LDL.LU.64 R18, [R1+0x4c90] ;  /* 0x004c900001127983 */ /* 0x000ee20000300a00 */
[----:B------:R-:W3:Y:S02]  /*34330*/  LDL.LU.64 R16, [R1+0x4c88] ;  /* 0x004c880001107983 */ /* 0x000ee40000300a00 */
[----:B---3--:R-:W-:Y:S11]  /*34340*/  HMMA.16816.F32.BF16 R20, R16, R4, R20 ;  /* 0x000000041014723c */ /* 0x008ff60000041814 */
[----:B------:R-:W-:Y:S11]  /*34350*/  @!UPT UIADD3 URZ, URZ, URZ, URZ ;  /* 0x0000003f3f3ff290 */ /* 0x000ff6000fffe03f */
[----:B------:R-:W-:Y:S02]  /*34360*/  @!UPT UIADD3 URZ, URZ, URZ, URZ ;  /* 0x0000003f3f3ff290 */ /* 0x000fe4000fffe03f */
[----:B------:R-:W-:Y:S01]  /*34370*/  MOV R18, R22 ;  /* 0x0000001600127202 */ /* 0x000fe20000000f00 */
[----:B------:R-:W-:Y:S02]  /*34380*/  IMAD.MOV.U32 R15, RZ, RZ, R23 ;  /* 0x000000ffff0f7224 */ /* 0x000fe400078e0017 */
[----:B------:R-:W-:Y:S01]  /*34390*/  IMAD.MOV.U32 R19, RZ, RZ, R21 ;  /* 0x000000ffff137224 */ /* 0x000fe200078e0015 */
[----:B------:R-:W-:Y:S01]  /*343a0*/  MOV R7, R20 ;  /* 0x0000001400077202 */ /* 0x000fe20000000f00 */
[----:B------:R-:W2:Y:S01]  /*343b0*/  LDL.LU.64 R22, [R1+0x4c80] ;  /* 0x004c800001167983 */ /* 0x000ea20000300a00 */
[----:B------:R-:W2:Y:S01]  /*343c0*/  LDL.LU.64 R20, [R1+0x4c78] ;  /* 0x004c780001147983 */ /* 0x000ea20000300a00 */
[----:B------:R-:W-:Y:S01]  /*343d0*/  MOV R9, R3 ;  /* 0x0000000300097202 */ /* 0x000fe20000000f00 */
[----:B-----5:R-:W-:Y:S01]  /*343e0*/  IMAD.MOV.U32 R10, RZ, RZ, R2 ;  /* 0x000000ffff0a7224 */ /* 0x020fe200078e0002 */
[----:B------:R-:W-:-:S07]  /*343f0*/  MOV R11, R0 ;  /* 0x00000000000b7202 */ /* 0x000fce0000000f00 */
[----:B--2---:R-:W-:Y:S01]  /*34400*/  HMMA.16816.F32.BF16 R20, R20, R4, R8 ;  /* 0x000000041414723c */ /* 0x004fe20000041808 */
[----:B------:R-:W4:Y:S01]  /*34410*/  LDL.LU.64 R10, [R1+0x4c70] ;  /* 0x004c7000010a7983 */ /* 0x000f220000300a00 */
[----:B------:R-:W4:Y:S11]  /*34420*/  LDL.LU.64 R8, [R1+0x4c68] ;  /* 0x004c680001087983 */ /* 0x000f360000300a00 */
[----:B------:R-:W-:Y:S11]  /*34430*/  @!UPT UIADD3 URZ, URZ, URZ, URZ ;  /* 0x0000003f3f3ff290 */ /* 0x000ff6000fffe03f */
[----:B------:R-:W-:Y:S01]  /*34440*/  IMAD.MOV.U32 R2, RZ, RZ, R23 ;  /* 0x000000ffff027224 */ /* 0x000fe200078e0017 */
[----:B------:R-:W-:Y:S02]  /*34450*/  MOV R3, R22 ;  /* 0x0000001600037202 */ /* 0x000fe40000000f00 */
[----:B------:R-:W-:Y:S01]  /*34460*/  MOV R0, R21 ;  /* 0x0000001500007202 */ /* 0x000fe20000000f00 */
[----:B------:R-:W-:Y:S01]  /*34470*/  STL [R1+0xc0], R20 ;  /* 0x0000c01401007387 */ /* 0x000fe20000100800 */
[----:B------:R0:W-:Y:S02]  /*34480*/  STL [R1+0x4c00], R2 ;  /* 0x004c000201007387 */ /* 0x0001e40000100800 */
[----:B------:R1:W-:Y:S02]  /*34490*/  STL [R1+0x4bfc], R3 ;  /* 0x004bfc0301007387 */ /* 0x0003e40000100800 */
[----:B------:R-:W2:Y:S01]  /*344a0*/  LDSM.16.MT88.4 R20, [R29+0x1a000] ;  /* 0x01a000001d14783b */ /* 0x000ea20000004200 */
[----:B------:R3:W-:Y:S03]  /*344b0*/  STL [R1+0x4bf8], R0 ;  /* 0x004bf80001007387 */ /* 0x0007e60000100800 */
[----:B0-----:R-:W-:Y:S01]  /*344c0*/  IMAD.MOV.U32 R2, RZ, RZ, R18 ;  /* 0x000000ffff027224 */ /* 0x001fe200078e0012 */
[----:B-1----:R-:W-:-:S02]  /*344d0*/  MOV R3, R19 ;  /* 0x0000001300037202 */ /* 0x002fc40000000f00 */
[----:B--2---:R-:W-:Y:S02]  /*344e0*/  MOV R17, R20 ;  /* 0x0000001400117202 */ /* 0x004fe40000000f00 */
[----:B------:R-:W-:Y:S02]  /*344f0*/  MOV R16, R21 ;  /* 0x0000001500107202 */ /* 0x000fe40000000f00 */
[----:B---3--:R-:W-:Y:S01]  /*34500*/  MOV R0, R7 ;  /* 0x0000000700007202 */ /* 0x008fe20000000f00 */
[----:B----4-:R-:W-:Y:S11]  /*34510*/  HMMA.16816.F32.BF16 R8, R24, R4, R8 ;  /* 0x000000041808723c */ /* 0x010ff60000041808 */
[----:B------:R-:W-:Y:S11]  /*34520*/  @!UPT UIADD3 URZ, URZ, URZ, URZ ;  /* 0x0000003f3f3ff290 */ /* 0x000ff6000fffe03f */
[----:B------:R-:W-:Y:S01]  /*34530*/  @!UPT UIADD3 URZ, URZ, URZ, URZ ;  /* 0x0000003f3f3ff290 */ /* 0x000fe2000fffe03f */
[----:B------:R-:W-:Y:S01]  /*34540*/  STL.64 [R1+0x4a20], R10 ;  /* 0x004a200a01007387 */ /* 0x000fe20000100a00 */
[----:B------:R-:W-:Y:S02]  /*34550*/  STL.64 [R1+0x4a18], R8 ;  /* 0x004a180801007387 */ /* 0x000fe40000100a00 */
[----:B------:R-:W0:Y:S01]  /*34560*/  LDSM.16.MT88.4 R8, [R29+0x1a080] ;  /* 0x01a080001d08783b */ /* 0x000e220000004200 */
[----:B------:R-:W-:-:S03]  /*34570*/  MOV R4, R23 ;  /* 0x0000001700047202 */ /* 0x000fc60000000f00 */
[----:B------:R-:W-:Y:S02]  /*34580*/  IMAD.MOV.U32 R5, RZ, RZ, R22 ;  /* 0x000000ffff057224 */ /* 0x000fe400078e0016 */
[----:B------:R-:W-:Y:S03]  /*34590*/  STL [R1+0x4c10], R4 ;  /* 0x004c100401007387 */ /* 0x000fe60000100800 */
[----:B------:R-:W-:Y:S02]  /*345a0*/  STL [R1+0x4c0c], R5 ;  /* 0x004c0c0501007387 */ /* 0x000fe40000100800 */
[----:B------:R-:W-:Y:S02]  /*345b0*/  STL [R1+0x4c08], R16 ;  /* 0x004c081001007387 */ /* 0x000fe40000100800 */
[----:B------:R-:W-:Y:S01]  /*345c0*/  STL [R1+0x4c04], R17 ;  /* 0x004c041101007387 */ /* 0x000fe20000100800 */
[----:B------:R-:W2:Y:S01]  /*345d0*/  LDL R28, [R1+0xe78] ;  /* 0x000e7800011c7983 */ /* 0x000ea20000100800 */
[----:B0-----:R-:W-:Y:S01]  /*345e0*/  MOV R21, R8 ;  /* 0x0000000800157202 */ /* 0x001fe20000000f00 */
[----:B------:R-:W-:Y:S01]  /*345f0*/  IMAD.MOV.U32 R20, RZ, RZ, R9 ;  /* 0x000000ffff147224 */ /* 0x000fe200078e0009 */
[----:B------:R-:W-:-:S02]  /*34600*/  MOV R19, R10 ;  /* 0x0000000a00137202 */ /* 0x000fc40000000f00 */
[----:B------:R-:W-:Y:S02]  /*34610*/  MOV R18, R11 ;  /* 0x0000000b00127202 */ /* 0x000fe40000000f00 */
[----:B------:R-:W0:Y:S04]  /*34620*/  LDSM.16.MT88.4 R8, [R29+0x1a100] ;  /* 0x01a100001d08783b */ /* 0x000e280000004200 */
[----:B------:R-:W-:Y:S01]  /*34630*/  STL [R1+0x4c20], R18 ;  /* 0x004c201201007387 */ /* 0x000fe20000100800 */
[----:B0-----:R-:W-:Y:S01]  /*34640*/  IMAD.MOV.U32 R25, RZ, RZ, R8 ;  /* 0x000000ffff197224 */ /* 0x001fe200078e0008 */
[----:B------:R-:W-:Y:S02]  /*34650*/  MOV R24, R9 ;  /* 0x0000000900187202 */ /* 0x000fe40000000f00 */
[----:B------:R-:W-:Y:S01]  /*34660*/  MOV R23, R10 ;  /* 0x0000000a00177202 */ /* 0x000fe20000000f00 */
[----:B------:R-:W-:-:S02]  /*34670*/  IMAD.MOV.U32 R22, RZ, RZ, R11 ;  /* 0x000000ffff167224 */ /* 0x000fc400078e000b */
        /* <DEDUP_REMOVED lines=8> */
[----:B0-----:R-:W-:Y:S01]  /*34700*/  MOV R26, R11 ;  /* 0x0000000b001a7202 */ /* 0x001fe20000000f00 */
[----:B------:R-:W-:Y:S01]  /*34710*/  IMAD.MOV.U32 R27, RZ, RZ, R10 ;  /* 0x000000ffff1b7224 */ /* 0x000fe200078e000a */
[----:B------:R-:W-:-:S02]  /*34720*/  MOV R29, R9 ;  /* 0x00000009001d7202 */ /* 0x000fc40000000f00 */
[----:B------:R-:W-:Y:S02]  /*34730*/  MOV R7, R8 ;  /* 0x0000000800077202 */ /* 0x000fe40000000f00 */
[----:B------:R-:W-:Y:S02]  /*34740*/  MOV R10, R2 ;  /* 0x00000002000a7202 */ /* 0x000fe40000000f00 */
[----:B------:R-:W-:Y:S01]  /*34750*/  MOV R11, R15 ;  /* 0x0000000f000b7202 */ /* 0x000fe20000000f00 */
[----:B------:R-:W-:Y:S01]  /*34760*/  STL [R1+0x4c44], R26 ;  /* 0x004c441a01007387 */ /* 0x000fe20000100800 */
[----:B------:R-:W-:Y:S02]  /*34770*/  STL [R1+0x4c40], R27 ;  /* 0x004c401b01007387 */ /* 0x000fe40000100800 */
[----:B------:R-:W-:Y:S02]  /*34780*/  STL [R1+0x4c3c], R29 ;  /* 0x004c3c1d01007387 */ /* 0x000fe40000100800 */
[----:B------:R-:W-:Y:S01]  /*34790*/  STL [R1+0x4c38], R7 ;  /* 0x004c380701007387 */ /* 0x000fe20000100800 */
[----:B------:R-:W-:Y:S01]  /*347a0*/  MOV R8, R0 ;  /* 0x0000000000087202 */ /* 0x000fe20000000f00 */
[----:B------:R-:W-:Y:S01]  /*347b0*/  IMAD.MOV.U32 R9, RZ, RZ, R3 ;  /* 0x000000ffff097224 */ /* 0x000fe200078e0003 */
[----:B------:R0:W-:Y:S04]  /*347c0*/  STL.64 [R1+0x4a38], R10 ;  /* 0x004a380a01007387 */ /* 0x0001e80000100a00 */
[----:B------:R-:W-:Y:S01]  /*347d0*/  STL.64 [R1+0x4a30], R8 ;  /* 0x004a300801007387 */ /* 0x000fe20000100a00 */
[----:B0-----:R-:W-:Y:S01]  /*347e0*/  MOV R10, R12 ;  /* 0x0000000c000a7202 */ /* 0x001fe20000000f00 */
[----:B------:R-:W-:-:S05]  /*347f0*/  IMAD.MOV.U32 R11, RZ, RZ, R6 ;  /* 0x000000ffff0b7224 */ /* 0x000fca00078e0006 */
        /* <DEDUP_REMOVED lines=8> */
[----:B0-----:R-:W-:-:S02]  /*34880*/  MOV R2, R4 ;  /* 0x0000000400027202 */ /* 0x001fc40000000f00 */
[----:B------:R-:W-:Y:S01]  /*34890*/  MOV R3, R5 ;  /* 0x0000000500037202 */ /* 0x000fe20000000f00 */
[----:B-1----:R-:W-:Y:S02]  /*348a0*/  MOV R4, R12 ;  /* 0x0000000c00047202 */ /* 0x002fe40000000f00 */
[----:B------:R-:W-:Y:S01]  /*348b0*/  IMAD.MOV.U32 R5, RZ, RZ, R13 ;  /* 0x000000ffff057224 */ /* 0x000fe200078e000d */
[----:B------:R-:W-:Y:S02]  /*348c0*/  MOV R16, R14 ;  /* 0x0000000e00107202 */ /* 0x000fe40000000f00 */
[----:B------:R-:W-:Y:S02]  /*348d0*/  MOV R17, R15 ;  /* 0x0000000f00117202 */ /* 0x000fe40000000f00 */
[----:B------:R-:W0:Y:S01]  /*348e0*/  LDSM.16.MT88.4 R12, [R28+0x1a100] ;  /* 0x01a100001c0c783b */ /* 0x000e220000004200 */
[----:B------:R-:W-:-:S05]  /*348f0*/  IMAD.MOV.U32 R0, RZ, RZ, R6 ;  /* 0x000000ffff007224 */ /* 0x000fca00078e0006 */
[----:B------:R-:W-:Y:S01]  /*34900*/  STL [R1+0x4c50], R0 ;  /* 0x004c500001007387 */ /* 0x000fe20000100800 */
[----:B------:R-:W-:Y:S02]  /*34910*/  STL [R1+0x4c4c], R3 ;  /* 0x004c4c0301007387 */ /* 0x000fe40000100800 */
[----:B------:R-:W-:Y:S02]  /*34920*/  STL [R1+0x4c48], R2 ;  /* 0x004c480201007387 */ /* 0x000fe40000100800 */
[----:B0-----:R-:W-:Y:S01]  /*34930*/  IMAD.MOV.U32 R18, RZ, RZ, R12 ;  /* 0x000000ffff127224 */ /* 0x001fe200078e000c */
[----:B------:R-:W-:-:S05]  /*34940*/  MOV R19, R13 ;  /* 0x0000000d00137202 */ /* 0x000fca0000000f00 */
[----:B------:R-:W-:Y:S01]  /*34950*/  STL.64 [R1+0x4c60], R18 ;  /* 0x004c601201007387 */ /* 0x000fe20000100a00 */
[----:B------:R-:W-:Y:S01]  /*34960*/  STL.64 [R1+0x4c58], R16 ;  /* 0x004c581001007387 */ /* 0x000fe20000100a00 */
[----:B------:R-:W-:Y:S01]  /*34970*/  MOV R20, R14 ;  /* 0x0000000e00147202 */ /* 0x000fe20000000f00 */
[----:B------:R-:W-:Y:S01]  /*34980*/  IMAD.MOV.U32 R21, RZ, RZ, R15 ;  /* 0x000000ffff157224 */ /* 0x000fe200078e000f */
[----:B------:R-:W-:Y:S02]  /*34990*/  MOV R15, R24 ;  /* 0x00000018000f7202 */ /* 0x000fe40000000f00 */
[----:B------:R-:W-:Y:S01]  /*349a0*/  MOV R14, R25 ;  /* 0x00000019000e7202 */ /* 0x000fe20000000f00 */
[----:B---3--:R-:W0:Y:S02]  /*349b0*/  LDSM.16.MT88.4 R16, [R11+0x1a000] ;  /* 0x01a000000b10783b */ /* 0x008e240000004200 */
[----:B0-----:R-:W-:Y:S01]  /*349c0*/  MOV R23, R16 ;  /* 0x0000001000177202 */ /* 0x001fe20000000f00 */
[----:B------:R-:W-:Y:S01]  /*349d0*/  IMAD.MOV.U32 R24, RZ, RZ, R17 ;  /* 0x000000ffff187224 */ /* 0x000fe200078e0011 */
[----:B------:R-:W-:-:S02]  /*349e0*/  MOV R28, R18 ;  /* 0x00000012001c7202 */ /* 0x000fc40000000f00 */
[----:B------:R-:W-:Y:S02]  /*349f0*/  MOV R25, R19 ;  /* 0x0000001300197202 */ /* 0x000fe40000000f00 */
[----:B------:R-:W0:Y:S01]  /*34a00*/  LDSM.16.MT88.4 R16, [R11+0x1a080] ;  /* 0x01a080000b10783b */ /* 0x000e220000004200 */
[----:B------:R-:W-:Y:S02]  /*34a10*/  MOV R6, R7 ;  /* 0x0000000700067202 */ /* 0x000fe40000000f00 */
[----:B------:R-:W-:Y:S01]  /*34a20*/  MOV R12, R27 ;  /* 0x0000001b000c7202 */ /* 0x000fe20000000f00 */
[----:B0-----:R-:W-:Y:S01]  /*34a30*/  IMAD.MOV.U32 R27, RZ, RZ, R16 ;  /* 0x000000ffff1b7224 */ /* 0x001fe200078e0010 */
[----:B------:R-:W-:Y:S02]  /*34a40*/  MOV R29, R17 ;  /* 0x00000011001d7202 */ /* 0x000fe40000000f00 */
[----:B------:R-:W-:Y:S01]  /*34a50*/  MOV R7, R18 ;  /* 0x0000001200077202 */ /* 0x000fe20000000f00 */
[----:B------:R-:W-:-:S02]  /*34a60*/  IMAD.MOV.U32 R22, RZ, RZ, R19 ;  /* 0x000000ffff167224 */ /* 0x000fc400078e0013 */
[----:B------:R-:W0:Y:S02]  /*34a70*/  LDSM.16.MT88.4 R16, [R11+0x1a100] ;  /* 0x01a100000b10783b */ /* 0x000e240000004200 */
[----:B------:R-:W1:Y:S04]  /*34a80*/  LDSM.16.MT88.4 R8, [R11+0x1a180] ;  /* 0x01a180000b08783b */ /* 0x000e680000004200 */
[----:B------:R-:W-:Y:S01]  /*34a90*/  IMAD.MOV.U32 R13, RZ, RZ, R26 ;  /* 0x000000ffff0d7224 */ /* 0x000fe200078e001a */
[----:B0-----:R-:W-:Y:S01]  /*34aa0*/  MOV R0, R16 ;  /* 0x0000001000007202 */ /* 0x001fe20000000f00 */
[----:B------:R-:W-:Y:S01]  /*34ab0*/  IMAD.MOV.U32 R2, RZ, RZ, R18 ;  /* 0x000000ffff027224 */ /* 0x000fe200078e0012 */
[----:B------:R-:W-:Y:S02]  /*34ac0*/  MOV R26, R19 ;  /* 0x00000013001a7202 */ /* 0x000fe40000000f00 */
[----:B------:R-:W-:Y:S01]  /*34ad0*/  MOV R3, R17 ;  /* 0x0000001100037202 */ /* 0x000fe20000000f00 */
[----:B------:R-:W2:Y:S01]  /*34ae0*/  LDL.LU.64 R18, [R1+0x4c60] ;  /* 0x004c600001127983 */ /* 0x000ea20000300a00 */
[----:B------:R-:W3:Y:S02]  /*34af0*/  LDL.LU.64 R16, [R1+0x4c58] ;  /* 0x004c580001107983 */ /* 0x000ee40000300a00 */
[----:B-1----:R0:W-:Y:S02]  /*34b00*/  STL.64 [R1+0x4a68], R10 ;  /* 0x004a680a01007387 */ /* 0x0021e40000100a00 */
[----:B------:R1:W-:Y:S01]  /*34b10*/  STL.64 [R1+0x4a60], R8 ;  /* 0x004a600801007387 */ /* 0x0003e20000100a00 */
[----:B0-----:R-:W-:-:S02]  /*34b20*/  MOV R10, R2 ;  /* 0x00000002000a7202 */ /* 0x001fc40000000f00 */
[----:B-1----:R-:W-:Y:S02]  /*34b30*/  MOV R8, R0 ;  /* 0x0000000000087202 */ /* 0x002fe40000000f00 */
[----:B------:R-:W-:Y:S01]  /*34b40*/  MOV R11, R26 ;  /* 0x0000001a000b7202 */ /* 0x000fe20000000f00 */
[----:B------:R-:W4:Y:S01]  /*34b50*/  LDL.LU R0, [R1+0x4c50] ;  /* 0x004c500001007983 */ /* 0x000f220000300800 */
[----:B------:R-:W-:Y:S02]  /*34b60*/  IMAD.MOV.U32 R9, RZ, RZ, R3 ;  /* 0x000000ffff097224 */ /* 0x000fe400078e0003 */
[----:B------:R-:W5:Y:S02]  /*34b70*/  LDL.LU R3, [R1+0x4c4c] ;  /* 0x004c4c0001037983 */ /* 0x000f640000300800 */
[----:B------:R-:W2:Y:S01]  /*34b80*/  LDL.LU R2, [R1+0x4c48] ;  /* 0x004c480001027983 */ /* 0x000ea20000300800 */
[----:B------:R-:W2:Y:S01]  /*34b90*/  LDL.LU R26, [R1+0x4c44] ;  /* 0x004c4400011a7983 */ /* 0x000ea20000300800 */
[----:B------:R0:W-:Y:S02]  /*34ba0*/  STL.64 [R1+0x4a88], R10 ;  /* 0x004a880a01007387 */ /* 0x0001e40000100a00 */
[----:B------:R1:W-:Y:S01]  /*34bb0*/  STL.64 [R1+0x4a80], R8 ;  /* 0x004a800801007387 */ /* 0x0003e20000100a00 */
[----:B0-----:R-:W-:Y:S01]  /*34bc0*/  MOV R10, R7 ;  /* 0x00000007000a7202 */ /* 0x001fe20000000f00 */
[----:B-1----:R-:W-:-:S02]  /*34bd0*/  IMAD.MOV.U32 R8, RZ, RZ, R27 ;  /* 0x000000ffff087224 */ /* 0x002fc400078e001b */
[----:B------:R-:W-:Y:S01]  /*34be0*/  IMAD.MOV.U32 R11, RZ, RZ, R22 ;  /* 0x000000ffff0b7224 */ /* 0x000fe200078e0016 */
[----:B------:R-:W2:Y:S01]  /*34bf0*/  LDL.LU R27, [R1+0x4c40] ;  /* 0x004c4000011b7983 */ /* 0x000ea20000300800 */
[----:B------:R-:W-:Y:S02]  /*34c00*/  MOV R9, R29 ;  /* 0x0000001d00097202 */ /* 0x000fe40000000f00 */
[----:B------:R-:W2:Y:S02]  /*34c10*/  LDL.LU R29, [R1+0x4c3c] ;  /* 0x004c3c00011d7983 */ /* 0x000ea40000300800 */
[----:B------:R-:W2:Y:S01]  /*34c20*/  LDL.LU R7, [R1+0x4c38] ;  /* 0x004c380001077983 */ /* 0x000ea20000300800 */
[----:B------:R-:W2:Y:S01]  /*34c30*/  LDL.LU R22, [R1+0x4c34] ;  /* 0x004c340001167983 */ /* 0x000ea20000300800 */
[----:B------:R-:W-:Y:S02]  /*34c40*/  STL.64 [R1+0x4aa8], R10 ;  /* 0x004aa80a01007387 */ /* 0x000fe40000100a00 */
[----:B------:R0:W-:Y:S02]  /*34c50*/  STL.64 [R1+0x4aa0], R8 ;  /* 0x004aa00801007387 */ /* 0x0001e40000100a00 */
[----:B0-----:R-:W-:-:S02]  /*34c60*/  MOV R8, R23 ;  /* 0x0000001700087202 */ /* 0x001fc40000000f00 */
[----:B------:R-:W-:Y:S01]  /*34c70*/  MOV R9, R24 ;  /* 0x0000001800097202 */ /* 0x000fe20000000f00 */
[----:B------:R-:W2:Y:S01]  /*34c80*/  LDL.LU R23, [R1+0x4c30] ;  /* 0x004c300001177983 */ /* 0x000ea20000300800 */
[----:B------:R-:W2:Y:S02]  /*34c90*/  LDL.LU R24, [R1+0x4c2c] ;  /* 0x004c2c0001187983 */ /* 0x000ea40000300800 */
[----:B------:R-:W-:Y:S02]  /*34ca0*/  IMAD.MOV.U32 R10, RZ, RZ, R28 ;  /* 0x000000ffff0a7224 */ /* 0x000fe400078e001c */
[----:B------:R-:W2:Y:S01]  /*34cb0*/  LDL.LU R28, [R1+0x4c28] ;  /* 0x004c2800011c7983 */ /* 0x000ea20000300800 */
[----:B------:R-:W-:Y:S02]  /*34cc0*/  MOV R11, R25 ;  /* 0x00000019000b7202 */ /* 0x000fe40000000f00 */
[----:B------:R-:W3:Y:S03]  /*34cd0*/  LDL.LU R25, [R1+0x4c24] ;  /* 0x004c240001197983 */ /* 0x000ee60000300800 */
[----:B------:R0:W-:Y:S01]  /*34ce0*/  STL.64 [R1+0x4ac8], R10 ;  /* 0x004ac80a01007387 */ /* 0x0001e20000100a00 */
[----:B------:R1:W-:Y:S01]  /*34cf0*/  STL.64 [R1+0x4ac0], R8 ;  /* 0x004ac00801007387 */ /* 0x0003e20000100a00 */
[----:B0-----:R-:W-:-:S02]  /*34d00*/  MOV R10, R13 ;  /* 0x0000000d000a7202 */ /* 0x001fc40000000f00 */
[----:B-1----:R-:W-:Y:S01]  /*34d10*/  MOV R8, R15 ;  /* 0x0000000f00087202 */ /* 0x002fe20000000f00 */
[----:B------:R-:W-:Y:S01]  /*34d20*/  IMAD.MOV.U32 R9, RZ, RZ, R14 ;  /* 0x000000ffff097224 */ /* 0x000fe200078e000e */
[----:B------:R-:W-:-:S05]  /*34d30*/  MOV R11, R12 ;  /* 0x0000000c000b7202 */ /* 0x000fca0000000f00 */
        /* <DEDUP_REMOVED lines=8> */
[----:B------:R-:W2:Y:S02]  /*34dc0*/  LDL.LU R15, [R1+0xfc] ;  /* 0x0000fc00010f7983 */ /* 0x000ea40000300800 */
[----:B------:R-:W-:Y:S01]  /*34dd0*/  IMAD.MOV.U32 R8, RZ, RZ, R18 ;  /* 0x000000ffff087224 */ /* 0x000fe200078e0012 */
[----:B------:R-:W-:Y:S01]  /*34de0*/  MOV R10, R20 ;  /* 0x00000014000a7202 */ /* 0x000fe20000000f00 */
[----:B------:R-:W-:Y:S01]  /*34df0*/  IMAD.MOV.U32 R11, RZ, RZ, R21 ;  /* 0x000000ffff0b7224 */ /* 0x000fe200078e0015 */
        /* <DEDUP_REMOVED lines=13> */
[----:B------:R-:W-:Y:S01]  /*34ed0*/  MOV R8, R4 ;  /* 0x0000000400087202 */ /* 0x000fe20000000f00 */
[----:B---3--:R-:W-:Y:S01]  /*34ee0*/  IMAD.MOV.U32 R10, RZ, RZ, R16 ;  /* 0x000000ffff0a7224 */ /* 0x008fe200078e0010 */
        /* <DEDUP_REMOVED lines=15> */
[----:B----4-:R-:W-:Y:S02]  /*34fe0*/  MOV R10, R0 ;  /* 0x00000000000a7202 */ /* 0x010fe40000000f00 */
[----:B------:R-:W-:Y:S01]  /*34ff0*/  MOV R11, R6 ;  /* 0x00000006000b7202 */ /* 0x000fe20000000f00 */
[----:B------:R-:W4:Y:S01]  /*35000*/  LDL.LU R2, [R1+0x4c00] ;  /* 0x004c000001027983 */ /* 0x000f220000300800 */
[----:B-----5:R-:W-:Y:S02]  /*35010*/  IMAD.MOV.U32 R9, RZ, RZ, R3 ;  /* 0x000000ffff097224 */ /* 0x020fe400078e0003 */
        /* <DEDUP_REMOVED lines=12> */
[----:B------:R-:W-:-:S02]  /*350e0*/  IMAD.MOV.U32 R11, RZ, RZ, R26 ;  /* 0x000000ffff0b7224 */ /* 0x000fc400078e001a */
[----:B------:R-:W-:Y:S01]  /*350f0*/  IMAD.MOV.U32 R8, RZ, RZ, R7 ;  /* 0x000000ffff087224 */ /* 0x000fe200078e0007 */
[----:B------:R-:W-:Y:S01]  /*35100*/  MOV R9, R29 ;  /* 0x0000001d00097202 */ /* 0x000fe20000000f00 */
[----:B------:R-:W3:Y:S01]  /*35110*/  LDL.LU R7, [R1+0x4bf0] ;  /* 0x004bf00001077983 */ /* 0x000ee20000300800 */
[----:B------:R-:W3:Y:S02]  /*35120*/  LDL.LU R29, [R1+0x4bec] ;  /* 0x004bec00011d7983 */ /* 0x000ee40000300800 */
[----:B------:R0:W-:Y:S01]  /*35130*/  STL.64 [R1+0x4b68], R10 ;  /* 0x004b680a01007387 */ /* 0x0001e20000100a00 */
[----:B------:R1:W-:Y:S01]  /*35140*/  STL.64 [R1+0x4b60], R8 ;  /* 0x004b600801007387 */ /* 0x0003e20000100a00 */
[----:B0-----:R-:W-:Y:S01]  /*35150*/  IMAD.MOV.U32 R10, RZ, RZ, R23 ;  /* 0x000000ffff0a7224 */ /* 0x001fe200078e0017 */
[----:B------:R-:W-:Y:S02]  /*35160*/  MOV R11, R22 ;  /* 0x00000016000b7202 */ /* 0x000fe40000000f00 */
[----:B-1----:R-:W-:-:S02]  /*35170*/  MOV R8, R25 ;  /* 0x0000001900087202 */ /* 0x002fc40000000f00 */
[----:B------:R-:W-:Y:S02]  /*35180*/  MOV R9, R24 ;  /* 0x0000001800097202 */ /* 0x000fe40000000f00 */
[----:B------:R-:W-:Y:S04]  /*35190*/  LDSM.16.MT88.4 R24, [R28+0x1a180] ;  /* 0x01a180001c18783b */ /* 0x000fe80000004200 */
[----:B------:R-:W-:Y:S01]  /*351a0*/  STL.64 [R1+0x4b88], R10 ;  /* 0x004b880a01007387 */ /* 0x000fe20000100a00 */
[----:B------:R-:W-:Y:S03]  /*351b0*/  STL.64 [R1+0x4b80], R8 ;  /* 0x004b800801007387 */ /* 0x000fe60000100a00 */
[----:B--2---:R-:W-:Y:S01]  /*351c0*/  STL.64 [R1+0x4ad8], R14 ;  /* 0x004ad80e01007387 */ /* 0x004fe20000100a00 */
[----:B------:R0:W-:Y:S03]  /*351d0*/  STL.64 [R1+0x4ad0], R12 ;  /* 0x004ad00c01007387 */ /* 0x0001e60000100a00 */
[----:B0-----:R-:W2:Y:S01]  /*351e0*/  LDL.LU R12, [R1+0x130] ;  /* 0x00013000010c7983 */ /* 0x001ea20000300800 */
[----:B------:R-:W2:Y:S02]  /*351f0*/  LDL.LU R13, [R1+0x134] ;  /* 0x00013400010d7983 */ /* 0x000ea40000300800 */
[----:B------:R-:W-:Y:S01]  /*35200*/  IMAD.MOV.U32 R10, RZ, RZ, R19 ;  /* 0x000000ffff0a7224 */ /* 0x000fe200078e0013 */
[----:B------:R-:W-:-:S02]  /*35210*/  MOV R11, R18 ;  /* 0x00000012000b7202 */ /* 0x000fc40000000f00 */
[----:B------:R-:W-:Y:S02]  /*35220*/  MOV R8, R21 ;  /* 0x0000001500087202 */ /* 0x000fe40000000f00 */
[----:B------:R-:W-:Y:S02]  /*35230*/  MOV R9, R20 ;  /* 0x0000001400097202 */ /* 0x000fe40000000f00 */
[----:B---3--:R-:W-:Y:S01]  /*35240*/  MOV R14, R7 ;  /* 0x00000007000e7202 */ /* 0x008fe20000000f00 */
[----:B------:R-:W-:Y:S01]  /*35250*/  IMAD.MOV.U32 R15, RZ, RZ, R6 ;  /* 0x000000ffff0f7224 */ /* 0x000fe200078e0006 */
        /* <DEDUP_REMOVED lines=16> */
[----:B---3--:R-:W-:-:S02]  /*35360*/  MOV R14, R6 ;  /* 0x00000006000e7202 */ /* 0x008fc40000000f00 */
[----:B------:R-:W-:Y:S01]  /*35370*/  MOV R15, R7 ;  /* 0x00000007000f7202 */ /* 0x000fe20000000f00 */
[----:B------:R-:W3:Y:S01]  /*35380*/  LDL.LU R6, [R1+0x4bdc] ;  /* 0x004bdc0001067983 */ /* 0x000ee20000300800 */
[----:B------:R-:W3:Y:S03]  /*35390*/  LDL.LU R7, [R1+0x4bd8] ;  /* 0x004bd80001077983 */ /* 0x000ee60000300800 */
[----:B------:R-:W-:Y:S04]  /*353a0*/  STL.64 [R1+0x4b38], R14 ;  /* 0x004b380e01007387 */ /* 0x000fe80000100a00 */
        /* <DEDUP_REMOVED lines=31> */
[----:B0-----:R-:W3:Y:S01]  /*355a0*/  LDL.LU R12, [R1+0x1a0] ;  /* 0x0001a000010c7983 */ /* 0x001ee20000300800 */
[----:B------:R-:W3:Y:S02]  /*355b0*/  LDL.LU R13, [R1+0x1a4] ;  /* 0x0001a400010d7983 */ /* 0x000ee40000300800 */
[----:B------:R-:W3:Y:S02]  /*355c0*/  LDL.LU R14, [R1+0x1a8] ;  /* 0x0001a800010e7983 */ /* 0x000ee40000300800 */
[----:B------:R-:W-:Y:S01]  /*355d0*/  IMAD.MOV.U32 R8, RZ, RZ, R17 ;  /* 0x000000ffff087224 */ /* 0x000fe200078e0011 */
[----:B------:R-:W-:-:S02]  /*355e0*/  MOV R9, R16 ;  /* 0x0000001000097202 */ /* 0x000fc40000000f00 */
[----:B------:R-:W-:Y:S01]  /*355f0*/  MOV R10, R5 ;  /* 0x00000005000a7202 */ /* 0x000fe20000000f00 */
[----:B------:R-:W-:Y:S02]  /*35600*/  IMAD.MOV.U32 R11, RZ, RZ, R4 ;  /* 0x000000ffff0b7224 */ /* 0x000fe400078e0004 */
[----:B------:R-:W-:Y:S01]  /*35610*/  IMAD.MOV.U32 R15, RZ, RZ, R29 ;  /* 0x000000ffff0f7224 */ /* 0x000fe200078e001d */
        /* <DEDUP_REMOVED lines=103> */
[----:B------:R-:W-:Y:S03]  /*35c90*/  STL.64 [R1+0xe8], R14 ;  /* 0x0000e80e01007387 */ /* 0x000fe60000100a00 */
[----:B-1----:R-:W2:Y:S01]  /*35ca0*/  LDL.LU R12, [R1+0xc0] ;  /* 0x0000c000010c7983 */ /* 0x002ea20000300800 */
[----:B------:R-:W-:Y:S02]  /*35cb0*/  MOV R13, R0 ;  /* 0x00000000000d7202 */ /* 0x000fe40000000f00 */
[----:B------:R-:W3:Y:S01]  /*35cc0*/  LDL.LU R0, [R1+0x4a28] ;  /* 0x004a280001007983 */ /* 0x000ee20000300800 */
[----:B0-----:R-:W-:Y:S01]  /*35cd0*/  HMMA.16816.F32.BF16 R16, R16, R6, R8 ;  /* 0x000000061010723c */ /* 0x001fe20000041808 */
[----:B------:R-:W3:Y:S01]  /*35ce0*/  LDL.LU.64 R10, [R1+0x4a20] ;  /* 0x004a2000010a7983 */ /* 0x000ee20000300a00 */
[----:B------:R-:W3:Y:S11]  /*35cf0*/  LDL.LU.64 R8, [R1+0x4a18] ;  /* 0x004a180001087983 */ /* 0x000ef60000300a00 */
[----:B------:R-:W-:Y:S10]  /*35d00*/  @!UPT UIADD3 URZ, URZ, URZ, URZ ;  /* 0x0000003f3f3ff290 */ /* 0x000ff4000fffe03f */
[----:B------:R-:W-:Y:S01]  /*35d10*/  STL.64 [R1+0xd0], R16 ;  /* 0x0000d01001007387 */ /* 0x000fe20000100a00 */
[----:B------:R0:W-:Y:S03]  /*35d20*/  STL.64 [R1+0xd8], R18 ;  /* 0x0000d81201007387 */ /* 0x0001e60000100a00 */
[----:B0-----:R-:W3:Y:S01]  /*35d30*/  LDL R19, [R1+0x3a0] ;  /* 0x0003a00001137983 */ /* 0x001ee20000100800 */
[----:B-----5:R-:W-:Y:S01]  /*35d40*/  IMAD.MOV.U32 R14, RZ, RZ, R3 ;  /* 0x000000ffff0e7224 */ /* 0x020fe200078e0003 */
[----:B----4-:R-:W-:-:S07]  /*35d50*/  MOV R15, R2 ;  /* 0x00000002000f7202 */ /* 0x010fce0000000f00 */
[-C--:B--2---:R-:W-:Y:S11]  /*35d60*/  HMMA.16816.F32.BF16 R12, R20, R6.reuse, R12 ;  /* 0x00000006140c723c */ /* 0x084ff6000004180c */
[----:B------:R-:W-:Y:S11]  /*35d70*/  @!UPT UIADD3 URZ, URZ, URZ, URZ ;  /* 0x0000003f3f3ff290 */ /* 0x000ff6000fffe03f */
[----:B------:R-:W-:Y:S02]  /*35d80*/  @!UPT UIADD3 URZ, URZ, URZ, URZ ;  /* 0x0000003f3f3ff290 */ /* 0x000fe4000fffe03f */
[----:B------:R-:W-:Y:S01]  /*35d90*/  IMAD.MOV.U32 R2, RZ, RZ, R15 ;  /* 0x000000ffff027224 */ /* 0x000fe200078e000f */
[----:B------:R-:W-:Y:S01]  /*35da0*/  MOV R3, R14 ;  /* 0x0000000e00037202 */ /* 0x000fe20000000f00 */
[----:B------:R-:W-:Y:S03]  /*35db0*/  STL.64 [R1+0xc0], R12 ;  /* 0x0000c00c01007387 */ /* 0x000fe60000100a00 */
[----:B------:R-:W-:Y:S01]  /*35dc0*/  STL [R1+0x496c], R2 ;  /* 0x00496c0201007387 */ /* 0x000fe20000100800 */
[----:B------:R-:W-:Y:S01]  /*35dd0*/  STL [R1+0x4968], R3 ;  /* 0x0049680301007387 */ /* 0x000fe20000100800 */
[----:B---3--:R-:W-:Y:S03]  /*35de0*/  HMMA.16816.F32.BF16 R4, R24, R6, R8 ;  /* 0x000000061804723c */ /* 0x008fe60000041808 */
[----:B------:R-:W2:Y:S04]  /*35df0*/  LDL R26, [R1+0xe78] ;  /* 0x000e7800011a7983 */ /* 0x000ea80000100800 */
[----:B------:R-:W-:Y:S04]  /*35e00*/  LDSM.16.M88.4 R8, [R0+0x40180] ;  /* 0x040180000008783b */ /* 0x000fe80000000200 */
[----:B------:R-:W0:Y:S11]  /*35e10*/  LDSM.16.MT88.4 R20, [R19+0x1c000] ;  /* 0x01c000001314783b */ /* 0x000e360000004200 */
[----:B------:R-:W-:Y:S01]  /*35e20*/  @!UPT UIADD3 URZ, URZ, URZ, URZ ;  /* 0x0000003f3f3ff290 */ /* 0x000fe2000fffe03f */
[----:B------:R-:W-:Y:S01]  /*35e30*/  STL.64 [R1+0x4840], R6 ;  /* 0x0048400601007387 */ /* 0x000fe20000100a00 */
[----:B------:R-:W-:Y:S02]  /*35e40*/  STL.64 [R1+0x4838], R4 ;  /* 0x0048380401007387 */ /* 0x000fe40000100a00 */
[----:B------:R-:W1:Y:S01]  /*35e50*/  LDSM.16.MT88.4 R4, [R19+0x1c080] ;  /* 0x01c080001304783b */ /* 0x000e620000004200 */
[----:B0-----:R-:W-:Y:S02]  /*35e60*/  MOV R15, R20 ;  /* 0x00000014000f7202 */ /* 0x001fe40000000f00 */
[----:B------:R-:W-:Y:S01]  /*35e70*/  MOV R14, R21 ;  /* 0x00000015000e7202 */ /* 0x000fe20000000f00 */
[----:B------:R-:W-:Y:S01]  /*35e80*/  IMAD.MOV.U32 R13, RZ, RZ, R22 ;  /* 0x000000ffff0d7224 */ /* 0x000fe200078e0016 */
[----:B------:R-:W-:-:S03]  /*35e90*/  MOV R12, R23 ;  /* 0x00000017000c7202 */ /* 0x000fc60000000f00 */
[----:B------:R-:W-:Y:S02]  /*35ea0*/  STL.64 [R1+0x4a10], R14 ;  /* 0x004a100e01007387 */ /* 0x000fe40000100a00 */
[----:B------:R-:W-:Y:S02]  /*35eb0*/  STL.64 [R1+0x4a08], R12 ;  /* 0x004a080c01007387 */ /* 0x000fe40000100a00 */
[----:B------:R-:W-:Y:S02]  /*35ec0*/  STL [R1+0x4794], R10 ;  /* 0x0047940a01007387 */ /* 0x000fe40000100800 */
[----:B------:R-:W-:Y:S01]  /*35ed0*/  STL [R1+0x4790], R11 ;  /* 0x0047900b01007387 */ /* 0x000fe20000100800 */
[----:B------:R-:W-:Y:S01]  /*35ee0*/  STL [R1+0x41d0], R0 ;  /* 0x0041d00001007387 */ /* 0x000fe20000100800 */
[----:B------:R-:W3:Y:S01]  /*35ef0*/  LDL R27, [R1+0xe74] ;  /* 0x000e7400011b7983 */ /* 0x000ee20000100800 */
[----:B-1----:R-:W-:Y:S01]  /*35f00*/  MOV R23, R4 ;  /* 0x0000000400177202 */ /* 0x002fe20000000f00 */
[----:B------:R-:W-:Y:S01]  /*35f10*/  IMAD.MOV.U32 R22, RZ, RZ, R5 ;  /* 0x000000ffff167224 */ /* 0x000fe200078e0005 */
[----:B------:R-:W-:-:S02]  /*35f20*/  MOV R21, R6 ;  /* 0x0000000600157202 */ /* 0x000fc40000000f00 */
[----:B------:R-:W-:Y:S02]  /*35f30*/  MOV R20, R7 ;  /* 0x0000000700147202 */ /* 0x000fe40000000f00 */
[----:B------:R-:W0:Y:S02]  /*35f40*/  LDSM.16.MT88.4 R4, [R19+0x1c100] ;  /* 0x01c100001304783b */ /* 0x000e240000004200 */
[----:B0-----:R-:W-:Y:S01]  /*35f50*/  IMAD.MOV.U32 R25, RZ, RZ, R4 ;  /* 0x000000ffff197224 */ /* 0x001fe200078e0004 */
[----:B------:R-:W-:Y:S02]  /*35f60*/  MOV R24, R5 ;  /* 0x0000000500187202 */ /* 0x000fe40000000f00 */
[----:B------:R-:W-:Y:S01]  /*35f70*/  MOV R11, R6 ;  /* 0x00000006000b7202 */ /* 0x000fe20000000f00 */
[----:B------:R-:W-:Y:S02]  /*35f80*/  IMAD.MOV.U32 R10, RZ, RZ, R7 ;  /* 0x000000ffff0a7224 */ /* 0x000fe400078e0007 */
[----:B------:R-:W0:Y:S02]  /*35f90*/  LDSM.16.MT88.4 R4, [R19+0x1c180] ;  /* 0x01c180001304783b */ /* 0x000e240000004200 */
[----:B0-----:R-:W-:-:S02]  /*35fa0*/  MOV R19, R4 ;  /* 0x0000000400137202 */ /* 0x001fc40000000f00 */
[----:B------:R-:W-:Y:S01]  /*35fb0*/  MOV R18, R5 ;  /* 0x0000000500127202 */ /* 0x000fe20000000f00 */
[----:B------:R-:W-:Y:S01]  /*35fc0*/  IMAD.MOV.U32 R17, RZ, RZ, R6 ;  /* 0x000000ffff117224 */ /* 0x000fe200078e0006 */
[----:B------:R-:W-:Y:S01]  /*35fd0*/  MOV R16, R7 ;  /* 0x0000000700107202 */ /* 0x000fe20000000f00 */
[----:B--2---:R-:W0:Y:S02]  /*35fe0*/  LDSM.16.MT88.4 R12, [R26+0x1c000] ;  /* 0x01c000001a0c783b */ /* 0x004e240000004200 */
[----:B0-----:R-:W-:Y:S01]  /*35ff0*/  MOV R6, R12 ;  /* 0x0000000c00067202 */ /* 0x001fe20000000f00 */
[----:B------:R-:W-:Y:S01]  /*36000*/  IMAD.MOV.U32 R5, RZ, RZ, R13 ;  /* 0x000000ffff057224 */ /* 0x000fe200078e000d */
[----:B------:R-:W-:Y:S02]  /*36010*/  MOV R4, R14 ;  /* 0x0000000e00047202 */ /* 0x000fe40000000f00 */
[----:B------:R-:W-:Y:S02]  /*36020*/  MOV R0, R15 ;  /* 0x0000000f00007202 */ /* 0x000fe40000000f00 */
[----:B------:R-:W0:Y:S04]  /*36030*/  LDSM.16.MT88.4 R12, [R26+0x1c080] ;  /* 0x01c080001a0c783b */ /* 0x000e280000004200 */
[----:B------:R-:W-:Y:S01]  /*36040*/  STL [R1+0x497c], R0 ;  /* 0x00497c0001007387 */ /* 0x000fe20000100800 */
[----:B------:R-:W-:Y:S02]  /*36050*/  STL [R1+0x4978], R4 ;  /* 0x0049780401007387 */ /* 0x000fe40000100800 */
[----:B------:R-:W-:Y:S02]  /*36060*/  STL [R1+0x4974], R5 ;  /* 0x0049740501007387 */ /* 0x000fe40000100800 */
[----:B------:R-:W-:Y:S02]  /*36070*/  STL [R1+0x4970], R6 ;  /* 0x0049700601007387 */ /* 0x000fe40000100800 */
[----:B0-----:R-:W-:Y:S01]  /*36080*/  IMAD.MOV.U32 R2, RZ, RZ, R13 ;  /* 0x000000ffff027224 */ /* 0x001fe200078e000d */
[----:B------:R-:W-:Y:S01]  /*36090*/  MOV R3, R14 ;  /* 0x0000000e00037202 */ /* 0x000fe20000000f00 */
[----:B------:R-:W-:Y:S01]  /*360a0*/  STL [R1+0x60], R12 ;  /* 0x0000600c01007387 */ /* 0x000fe20000100800 */
[----:B------:R-:W-:-:S02]  /*360b0*/  MOV R7, R15 ;  /* 0x0000000f00077202 */ /* 0x000fc40000000f00 */
[----:B------:R-:W0:Y:S03]  /*360c0*/  LDSM.16.MT88.4 R12, [R26+0x1c100] ;  /* 0x01c100001a0c783b */ /* 0x000e260000004200 */
[----:B------:R-:W-:Y:S01]  /*360d0*/  STL [R1+0x4988], R7 ;  /* 0x0049880701007387 */ /* 0x000fe20000100800 */
[----:B------:R-:W-:Y:S02]  /*360e0*/  STL [R1+0x4984], R3 ;  /* 0x0049840301007387 */ /* 0x000fe40000100800 */
[----:B0-----:R-:W-:Y:S01]  /*360f0*/  IMAD.MOV.U32 R0, RZ, RZ, R12 ;  /* 0x000000ffff007224 */ /* 0x001fe200078e000c */
[----:B------:R-:W-:Y:S02]  /*36100*/  MOV R4, R13 ;  /* 0x0000000d00047202 */ /* 0x000fe40000000f00 */
[----:B------:R-:W-:Y:S01]  /*36110*/  MOV R5, R14 ;  /* 0x0000000e00057202 */ /* 0x000fe20000000f00 */
[----:B------:R-:W-:-:S02]  /*36120*/  IMAD.MOV.U32 R6, RZ, RZ, R15 ;  /* 0x000000ffff067224 */ /* 0x000fc400078e000f */
        /* <DEDUP_REMOVED lines=10> */
[----:B---3--:R-:W0:Y:S03]  /*361d0*/  LDSM.16.MT88.4 R12, [R27+0x1c000] ;  /* 0x01c000001b0c783b */ /* 0x008e260000004200 */
[----:B------:R-:W-:Y:S01]  /*361e0*/  STL [R1+0x49a4], R2 ;  /* 0x0049a40201007387 */ /* 0x000fe20000100800 */
[----:B------:R-:W-:Y:S01]  /*361f0*/  STL [R1+0x49a0], R3 ;  /* 0x0049a00301007387 */ /* 0x000fe20000100800 */
[----:B0-----:R-:W-:Y:S02]  /*36200*/  MOV R6, R12 ;  /* 0x0000000c00067202 */ /* 0x001fe40000000f00 */
[----:B------:R-:W-:Y:S01]  /*36210*/  MOV R5, R13 ;  /* 0x0000000d00057202 */ /* 0x000fe20000000f00 */
[----:B------:R-:W-:Y:S01]  /*36220*/  IMAD.MOV.U32 R4, RZ, RZ, R14 ;  /* 0x000000ffff047224 */ /* 0x000fe200078e000e */
[----:B------:R-:W-:-:S02]  /*36230*/  MOV R0, R15 ;  /* 0x0000000f00007202 */ /* 0x000fc40000000f00 */
[----:B------:R-:W0:Y:S04]  /*36240*/  LDSM.16.MT88.4 R12, [R27+0x1c080] ;  /* 0x01c080001b0c783b */ /* 0x000e280000004200 */
[----:B------:R1:W-:Y:S01]  /*36250*/  STL [R1+0x499c], R7 ;  /* 0x00499c0701007387 */ /* 0x0003e20000100800 */
[----:B------:R-:W-:Y:S02]  /*36260*/  STL [R1+0x49b4], R0 ;  /* 0x0049b40001007387 */ /* 0x000fe40000100800 */
[----:B------:R-:W-:Y:S02]  /*36270*/  STL [R1+0x49b0], R4 ;  /* 0x0049b00401007387 */ /* 0x000fe40000100800 */
[----:B------:R-:W-:Y:S01]  /*36280*/  STL [R1+0x49ac], R5 ;  /* 0x0049ac0501007387 */ /* 0x000fe20000100800 */
[----:B------:R-:W-:Y:S01]  /*36290*/  STL [R1+0x49a8], R6 ;  /* 0x0049a80601007387 */ /* 0x000fe20000100800 */
[----:B0-----:R-:W-:Y:S01]  /*362a0*/  MOV R2, R13 ;  /* 0x0000000d00027202 */ /* 0x001fe20000000f00 */
[----:B------:R-:W-:-:S02]  /*362b0*/  IMAD.MOV.U32 R3, RZ, RZ, R14 ;  /* 0x000000ffff037224 */ /* 0x000fc400078e000e */
[----:B------:R-:W-:Y:S01]  /*362c0*/  STL [R1+0x20], R12 ;  /* 0x0000200c01007387 */ /* 0x000fe20000100800 */
[----:B-1----:R-:W-:Y:S02]  /*362d0*/  MOV R7, R15 ;  /* 0x0000000f00077202 */ /* 0x002fe40000000f00 */
[----:B------:R-:W0:Y:S02]  /*362e0*/  LDSM.16.MT88.4 R12, [R27+0x1c100] ;  /* 0x01c100001b0c783b */ /* 0x000e240000004200 */
[----:B0-----:R-:W-:Y:S02]  /*362f0*/  MOV R0, R12 ;  /* 0x0000000c00007202 */ /* 0x001fe40000000f00 */
[----:B------:R-:W-:Y:S01]  /*36300*/  IMAD.MOV.U32 R4, RZ, RZ, R13 ;  /* 0x000000ffff047224 */ /* 0x000fe200078e000d */
[----:B------:R-:W-:Y:S02]  /*36310*/  MOV R5, R14 ;  /* 0x0000000e00057202 */ /* 0x000fe40000000f00 */
[----:B------:R-:W-:-:S02]  /*36320*/  MOV R6, R15 ;  /* 0x0000000f00067202 */ /* 0x000fc40000000f00 */
[----:B------:R-:W0:Y:S04]  /*36330*/  LDSM.16.MT88.4 R12, [R27+0x1c180] ;  /* 0x01c180001b0c783b */ /* 0x000e280000004200 */
[----:B------:R-:W-:Y:S01]  /*36340*/  STL [R1+0x49c0], R7 ;  /* 0x0049c00701007387 */ /* 0x000fe20000100800 */
[----:B------:R0:W-:Y:S02]  /*36350*/  STL [R1+0x49bc], R3 ;  /* 0x0049bc0301007387 */ /* 0x0001e40000100800 */
[----:B------:R1:W-:Y:S01]  /*36360*/  STL [R1+0x49b8], R2 ;  /* 0x0049b80201007387 */ /* 0x0003e20000100800 */
[----:B0-----:R-:W-:Y:S01]  /*36370*/  MOV R3, R14 ;  /* 0x0000000e00037202 */ /* 0x001fe20000000f00 */
[----:B------:R0:W-:Y:S01]  /*36380*/  STL [R1], R12 ;  /* 0x0000000c01007387 */ /* 0x0001e20000100800 */
[----:B-1----:R-:W-:Y:S01]  /*36390*/  MOV R2, R15 ;  /* 0x0000000f00027202 */ /* 0x002fe20000000f00 */
[----:B------:R-:W-:-:S02]  /*363a0*/  IMAD.MOV.U32 R7, RZ, RZ, R13 ;  /* 0x000000ffff077224 */ /* 0x000fc400078e000d */
[----:B------:R-:W2:Y:S01]  /*363b0*/  LDL.LU.64 R14, [R1+0x4a10] ;  /* 0x004a1000010e7983 */ /* 0x000ea20000300a00 */
[----:B0-----:R-:W3:Y:S02]  /*363c0*/  LDL.LU.64 R12, [R1+0x4a08] ;  /* 0x004a0800010c7983 */ /* 0x001ee40000300a00 */
[----:B------:R0:W-:Y:S02]  /*363d0*/  STL.64 [R1+0x49d0], R6 ;  /* 0x0049d00601007387 */ /* 0x0001e40000100a00 */
[----:B------:R1:W-:Y:S01]  /*363e0*/  STL.64 [R1+0x49c8], R4 ;  /* 0x0049c80401007387 */ /* 0x0003e20000100a00 */
[----:B0-----:R-:W-:Y:S01]  /*363f0*/  MOV R6, R21 ;  /* 0x0000001500067202 */ /* 0x001fe20000000f00 */
[----:B------:R-:W-:Y:S02]  /*36400*/  IMAD.MOV.U32 R7, RZ, RZ, R20 ;  /* 0x000000ffff077224 */ /* 0x000fe400078e0014 */
[----:B-1----:R-:W-:Y:S01]  /*36410*/  IMAD.MOV.U32 R4, RZ, RZ, R23 ;  /* 0x000000ffff047224 */ /* 0x002fe200078e0017 */
[----:B------:R-:W-:-:S02]  /*36420*/  MOV R5, R22 ;  /* 0x0000001600057202 */ /* 0x000fc40000000f00 */
[----:B------:R-:W-:Y:S04]  /*36430*/  LDSM.16.MT88.4 R20, [R28+0x1c100] ;  /* 0x01c100001c14783b */ /* 0x000fe80000004200 */
[----:B------:R-:W-:Y:S01]  /*36440*/  STL.64 [R1+0x49f0], R6 ;  /* 0x0049f00601007387 */ /* 0x000fe20000100a00 */
[----:B------:R2:W-:Y:S02]  /*36450*/  STL.64 [R1+0x49e8], R4 ;  /* 0x0049e80401007387 */ /* 0x0005e40000100a00 */
[----:B--2---:R-:W-:Y:S02]  /*36460*/  MOV R4, R15 ;  /* 0x0000000f00047202 */ /* 0x004fe40000000f00 */
[----:B------:R-:W-:Y:S01]  /*36470*/  MOV R5, R14 ;  /* 0x0000000e00057202 */ /* 0x000fe20000000f00 */
[----:B---3--:R-:W-:Y:S01]  /*36480*/  IMAD.MOV.U32 R6, RZ, RZ, R13 ;  /* 0x000000ffff067224 */ /* 0x008fe200078e000d */
[----:B------:R-:W-:-:S02]  /*36490*/  MOV R7, R12 ;  /* 0x0000000c00077202 */ /* 0x000fc40000000f00 */
[----:B------:R-:W0:Y:S04]  /*364a0*/  LDSM.16.MT88.4 R12, [R28+0x1c000] ;  /* 0x01c000001c0c783b */ /* 0x000e280000004200 */
[----:B0-----:R0:W-:Y:S01]  /*364b0*/  STL.64 [R1+0x4870], R14 ;  /* 0x0048700e01007387 */ /* 0x0011e20000100a00 */
[----:B------:R1:W-:Y:S01]  /*364c0*/  STL.64 [R1+0x4868], R12 ;  /* 0x0048680c01007387 */ /* 0x0003e20000100a00 */
[----:B0-----:R-:W-:Y:S02]  /*364d0*/  MOV R14, R17 ;  /* 0x00000011000e7202 */ /* 0x001fe40000000f00 */
[----:B------:R-:W-:Y:S02]  /*364e0*/  MOV R15, R16 ;  /* 0x00000010000f7202 */ /* 0x000fe40000000f00 */
[----:B-1----:R-:W-:Y:S01]  /*364f0*/  MOV R12, R19 ;  /* 0x00000013000c7202 */ /* 0x002fe20000000f00 */
[----:B------:R-:W-:-:S02]  /*36500*/  IMAD.MOV.U32 R13, RZ, RZ, R18 ;  /* 0x000000ffff0d7224 */ /* 0x000fc400078e0012 */
        /* <DEDUP_REMOVED lines=21> */
[----:B0-----:R-:W-:Y:S01]  /*36660*/  IMAD.MOV.U32 R20, RZ, RZ, R25 ;  /* 0x000000ffff147224 */ /* 0x001fe200078e0019 */
[----:B------:R-:W-:-:S02]  /*36670*/  MOV R21, R24 ;  /* 0x0000001800157202 */ /* 0x000fc40000000f00 */
[----:B------:R-:W0:Y:S04]  /*36680*/  LDSM.16.MT88.4 R24, [R28+0x1c180] ;  /* 0x01c180001c18783b */ /* 0x000e280000004200 */
[----:B0-----:R-:W-:Y:S01]  /*36690*/  STL.64 [R1+0x4880], R26 ;  /* 0x0048801a01007387 */ /* 0x001fe20000100a00 */
[----:B------:R0:W-:Y:S03]  /*366a0*/  STL.64 [R1+0x4878], R24 ;  /* 0x0048781801007387 */ /* 0x0001e60000100a00 */
[----:B0-----:R-:W4:Y:S01]  /*366b0*/  LDL.LU R24, [R1+0x180] ;  /* 0x0001800001187983 */ /* 0x001f220000300800 */
[----:B------:R-:W4:Y:S02]  /*366c0*/  LDL.LU R25, [R1+0x184] ;  /* 0x0001840001197983 */ /* 0x000f240000300800 */
[----:B------:R-:W4:Y:S02]  /*366d0*/  LDL.LU R26, [R1+0x188] ;  /* 0x00018800011a7983 */ /* 0x000f240000300800 */
[----:B------:R-:W-:Y:S01]  /*366e0*/  STL [R1+0x47f8], R28 ;  /* 0x0047f81c01007387 */ /* 0x000fe20000100800 */
[----:B------:R-:W-:Y:S01]  /*366f0*/  MOV R27, R29 ;  /* 0x0000001d001b7202 */ /* 0x000fe20000000f00 */
        /* <DEDUP_REMOVED lines=10> */
[----:B------:R-:W-:Y:S01]  /*367a0*/  MOV R22, R11 ;  /* 0x0000000b00167202 */ /* 0x000fe20000000f00 */
[----:B------:R-:W-:Y:S01]  /*367b0*/  IMAD.MOV.U32 R23, RZ, RZ, R10 ;  /* 0x000000ffff177224 */ /* 0x000fe200078e000a */
[-C--:B--2---:R-:W-:Y:S01]  /*367c0*/  HMMA.16816.F32.BF16 R4, R4, R8.reuse, R12 ;  /* 0x000000080404723c */ /* 0x084fe2000004180c */
[----:B------:R-:W3:Y:S01]  /*367d0*/  LDL.LU.64 R14, [R1+0x49e0] ;  /* 0x0049e000010e7983 */ /* 0x000ee20000300a00 */
[----:B------:R-:W3:Y:S06]  /*367e0*/  LDL.LU.64 R12, [R1+0x49d8] ;  /* 0x0049d800010c7983 */ /* 0x000eec0000300a00 */
[-C--:B----4-:R-:W-:Y:S11]  /*367f0*/  HMMA.16816.F32.BF16 R20, R20, R8.reuse, R24 ;  /* 0x000000081414723c */ /* 0x090ff60000041818 */
[----:B------:R-:W-:Y:S05]  /*36800*/  @!UPT UIADD3 URZ, URZ, URZ, URZ ;  /* 0x0000003f3f3ff290 */ /* 0x000fea000fffe03f */
[----:B------:R-:W-:Y:S01]  /*36810*/  MOV R11, R7 ;  /* 0x00000007000b7202 */ /* 0x000fe20000000f00 */
[----:B------:R-:W-:Y:S01]  /*36820*/  IMAD.MOV.U32 R10, RZ, RZ, R6 ;  /* 0x000000ffff0a7224 */ /* 0x000fe200078e0006 */
        /* <DEDUP_REMOVED lines=17> */
[----:B0-----:R-:W-:Y:S01]  /*36940*/  IMAD.MOV.U32 R11, RZ, RZ, R14 ;  /* 0x000000ffff0b7224 */ /* 0x001fe200078e000e */
[----:B-1----:R-:W-:Y:S01]  /*36950*/  MOV R10, R15 ;  /* 0x0000000f000a7202 */ /* 0x002fe20000000f00 */
[----:B------:R-:W-:Y:S01]  /*36960*/  IMAD.MOV.U32 R14, RZ, RZ, R3 ;  /* 0x000000ffff0e7224 */ /* 0x000fe200078e0003 */
[----:B------:R-:W-:Y:S01]  /*36970*/  MOV R15, R2 ;  /* 0x00000002000f7202 */ /* 0x000fe20000000f00 */
[----:B--2---:R4:W-:Y:S01]  /*36980*/  STL.64 [R1+0x4890], R18 ;  /* 0x0048901201007387 */ /* 0x0049e20000100a00 */
[----:B-----5:R0:W-:Y:S02]  /*36990*/  STL.64 [R1+0x4888], R16 ;  /* 0x0048881001007387 */ /* 0x0201e40000100a00 */
[----:B---3--:R-:W2:Y:S01]  /*369a0*/  LDL.LU R12, [R1] ;  /* 0x00000000010c7983 */ /* 0x008ea20000300800 */
[----:B------:R-:W-:-:S02]  /*369b0*/  MOV R13, R7 ;  /* 0x00000007000d7202 */ /* 0x000fc40000000f00 */
[----:B------:R-:W3:Y:S01]  /*369c0*/  LDL.LU R7, [R1+0x49c0] ;  /* 0x0049c00001077983 */ /* 0x000ee20000300800 */
[----:B------:R-:W5:Y:S02]  /*369d0*/  LDL.LU R3, [R1+0x49bc] ;  /* 0x0049bc0001037983 */ /* 0x000f640000300800 */
[----:B------:R-:W3:Y:S02]  /*369e0*/  LDL.LU R2, [R1+0x49b8] ;  /* 0x0049b80001027983 */ /* 0x000ee40000300800 */
[----:B------:R-:W-:Y:S01]  /*369f0*/  STL.64 [R1+0x48a0], R14 ;  /* 0x0048a00e01007387 */ /* 0x000fe20000100a00 */
[----:B----4-:R-:W-:Y:S02]  /*36a00*/  MOV R18, R5 ;  /* 0x0000000500127202 */ /* 0x010fe40000000f00 */
[----:B0-----:R-:W-:Y:S02]  /*36a10*/  MOV R16, R0 ;  /* 0x0000000000107202 */ /* 0x001fe40000000f00 */
[----:B------:R-:W-:Y:S01]  /*36a20*/  MOV R19, R6 ;  /* 0x0000000600137202 */ /* 0x000fe20000000f00 */
[----:B------:R-:W-:Y:S01]  /*36a30*/  IMAD.MOV.U32 R17, RZ, RZ, R4 ;  /* 0x000000ffff117224 */ /* 0x000fe200078e0004 */
        /* <DEDUP_REMOVED lines=10> */
[----:B------:R-:W2:Y:S01]  /*36ae0*/  LDL.LU R15, [R1+0x10c] ;  /* 0x00010c00010f7983 */ /* 0x000ea20000300800 */
[----:B-----5:R-:W-:-:S02]  /*36af0*/  MOV R18, R3 ;  /* 0x0000000300127202 */ /* 0x020fc40000000f00 */
[----:B---3--:R-:W-:Y:S01]  /*36b00*/  MOV R19, R7 ;  /* 0x0000000700137202 */ /* 0x008fe20000000f00 */
[----:B--2---:R-:W-:Y:S01]  /*36b10*/  STL.64 [R1+0x48c0], R14 ;  /* 0x0048c00e01007387 */ /* 0x004fe20000100a00 */
[----:B------:R0:W-:Y:S02]  /*36b20*/  STL.64 [R1+0x48b8], R12 ;  /* 0x0048b80c01007387 */ /* 0x0001e40000100a00 */
[----:B-1----:R-:W2:Y:S02]  /*36b30*/  LDL.LU R16, [R1+0x20] ;  /* 0x0000200001107983 */ /* 0x002ea40000300800 */
[----:B------:R-:W-:Y:S02]  /*36b40*/  IMAD.MOV.U32 R17, RZ, RZ, R2 ;  /* 0x000000ffff117224 */ /* 0x000fe400078e0002 */
        /* <DEDUP_REMOVED lines=9> */
[----:B----4-:R-:W-:Y:S01]  /*36be0*/  MOV R18, R4 ;  /* 0x0000000400127202 */ /* 0x010fe20000000f00 */
[----:B------:R-:W-:-:S02]  /*36bf0*/  IMAD.MOV.U32 R19, RZ, RZ, R0 ;  /* 0x000000ffff137224 */ /* 0x000fc400078e0000 */
[----:B-1----:R-:W-:Y:S01]  /*36c00*/  IMAD.MOV.U32 R16, RZ, RZ, R6 ;  /* 0x000000ffff107224 */ /* 0x002fe200078e0006 */
[----:B------:R-:W-:Y:S01]  /*36c10*/  MOV R17, R5 ;  /* 0x0000000500117202 */ /* 0x000fe20000000f00 */
        /* <DEDUP_REMOVED lines=9> */
[----:B-----5:R-:W-:Y:S01]  /*36cb0*/  MOV R18, R3 ;  /* 0x0000000300127202 */ /* 0x020fe20000000f00 */
[----:B---3--:R-:W-:Y:S01]  /*36cc0*/  IMAD.MOV.U32 R19, RZ, RZ, R2 ;  /* 0x000000ffff137224 */ /* 0x008fe200078e0002 */
[----:B------:R-:W-:-:S02]  /*36cd0*/  MOV R17, R7 ;  /* 0x0000000700117202 */ /* 0x000fc40000000f00 */
[----:B------:R-:W3:Y:S01]  /*36ce0*/  LDL.LU R7, [R1+0x4988] ;  /* 0x0049880001077983 */ /* 0x000ee20000300800 */
[----:B------:R-:W5:Y:S02]  /*36cf0*/  LDL.LU R3, [R1+0x4984] ;  /* 0x0049840001037983 */ /* 0x000f640000300800 */
[----:B------:R-:W3:Y:S02]  /*36d00*/  LDL.LU R2, [R1+0x4980] ;  /* 0x0049800001027983 */ /* 0x000ee40000300800 */
[----:B------:R2:W-:Y:S02]  /*36d10*/  STL.64 [R1+0x4910], R18 ;  /* 0x0049101201007387 */ /* 0x0005e40000100a00 */
[----:B--2---:R-:W-:Y:S01]  /*36d20*/  MOV R19, R6 ;  /* 0x0000000600137202 */ /* 0x004fe20000000f00 */
[----:B----4-:R-:W-:Y:S01]  /*36d30*/  IMAD.MOV.U32 R18, RZ, RZ, R5 ;  /* 0x000000ffff127224 */ /* 0x010fe200078e0005 */
[----:B------:R0:W-:Y:S02]  /*36d40*/  STL.64 [R1+0x4908], R16 ;  /* 0x0049081001007387 */ /* 0x0001e40000100a00 */
[----:B0-----:R-:W-:-:S02]  /*36d50*/  MOV R16, R0 ;  /* 0x0000000000107202 */ /* 0x001fc40000000f00 */
        /* <DEDUP_REMOVED lines=8> */
[----:B-----5:R-:W-:Y:S01]  /*36de0*/  IMAD.MOV.U32 R18, RZ, RZ, R3 ;  /* 0x000000ffff127224 */ /* 0x020fe200078e0003 */
[----:B---3--:R-:W-:-:S02]  /*36df0*/  MOV R19, R7 ;  /* 0x0000000700137202 */ /* 0x008fc40000000f00 */
[----:B------:R-:W-:Y:S02]  /*36e00*/  MOV R17, R2 ;  /* 0x0000000200117202 */ /* 0x000fe40000000f00 */
[----:B------:R-:W3:Y:S01]  /*36e10*/  LDL.LU R2, [R1+0x496c] ;  /* 0x00496c0001027983 */ /* 0x000ee20000300800 */
        /* <DEDUP_REMOVED lines=25> */
[----:B------:R-:W-:Y:S01]  /*36fb0*/  MOV R16, R6 ;  /* 0x0000000600107202 */ /* 0x000fe20000000f00 */
[----:B------:R-:W-:Y:S01]  /*36fc0*/  IMAD.MOV.U32 R17, RZ, RZ, R5 ;  /* 0x000000ffff117224 */ /* 0x000fe200078e0005 */
[----:B--2---:R-:W-:Y:S01]  /*36fd0*/  STL.64 [R1+0x4960], R14 ;  /* 0x0049600e01007387 */ /* 0x004fe20000100a00 */
[----:B------:R0:W-:Y:S03]  /*36fe0*/  STL.64 [R1+0x4958], R12 ;  /* 0x0049580c01007387 */ /* 0x0001e60000100a00 */
[----:B0-----:R-:W2:Y:S01]  /*36ff0*/  LDL.LU R12, [R1+0x160] ;  /* 0x00016000010c7983 */ /* 0x001ea20000300800 */
[----:B------:R-:W2:Y:S02]  /*37000*/  LDL.LU R13, [R1+0x164] ;  /* 0x00016400010d7983 */ /* 0x000ea40000300800 */
[----:B------:R-:W2:Y:S02]  /*37010*/  LDL.LU R14, [R1+0x168] ;  /* 0x00016800010e7983 */ /* 0x000ea40000300800 */
[----:B------:R-:W2:Y:S01]  /*37020*/  LDL.LU R15, [R1+0x16c] ;  /* 0x00016c00010f7983 */ /* 0x000ea20000300800 */
[----:B----4-:R-:W-:-:S02]  /*37030*/  MOV R18, R4 ;  /* 0x0000000400127202 */ /* 0x010fc40000000f00 */
        /* <DEDUP_REMOVED lines=105> */
[----:B------:R-:W2:Y:S02]  /*376d0*/  LDL.LU.64 R20, [R1+0x4848] ;  /* 0x0048480001147983 */ /* 0x000ea40000300a00 */
        /* <DEDUP_REMOVED lines=397> */
[----:B------:R-:W-:Y:S01]  /*38fb0*/  MOV R13, R3 ;  /* 0x00000003000d7202 */ /* 0x000fe20000000f00 */
[----:B-----5:R-:W-:Y:S01]  /*38fc0*/  IMAD.MOV.U32 R14, RZ, RZ, R2 ;  /* 0x000000ffff0e7224 */ /* 0x020fe200078e0002 */
        /* <DEDUP_REMOVED lines=12> */
[----:B------:R-:W-:Y:S01]  /*39090*/  MOV R0, R15 ;  /* 0x0000000f00007202 */ /* 0x000fe20000000f00 */
[----:B------:R-:W-:Y:S01]  /*390a0*/  IMAD.MOV.U32 R2, RZ, RZ, R14 ;  /* 0x000000ffff027224 */ /* 0x000fe200078e000e */
[----:B------:R-:W-:Y:S01]  /*390b0*/  MOV R3, R13 ;  /* 0x0000000d00037202 */ /* 0x000fe20000000f00 */
[----:B------:R-:W-:Y:S02]  /*390c0*/  STL [R1+0xc0], R12 ;  /* 0x0000c00c01007387 */ /* 0x000fe40000100800 */
        /* <DEDUP_REMOVED lines=10> */
[----:B------:R-:W3:Y:S01]  /*39170*/  LDSM.16.MT88.4 R8, [R19+0x20080] ;  /* 0x020080001308783b */ /* 0x000ee20000004200 */
[----:B0-----:R-:W-:-:S03]  /*39180*/  MOV R15, R20 ;  /* 0x00000014000f7202 */ /* 0x001fc60000000f00 */
[----:B------:R-:W-:Y:S01]  /*39190*/  IMAD.MOV.U32 R14, RZ, RZ, R21 ;  /* 0x000000ffff0e7224 */ /* 0x000fe200078e0015 */
[----:B------:R-:W-:Y:S02]  /*391a0*/  MOV R13, R22 ;  /* 0x00000016000d7202 */ /* 0x000fe40000000f00 */
[----:B------:R-:W-:Y:S02]  /*391b0*/  MOV R12, R23 ;  /* 0x00000017000c7202 */ /* 0x000fe40000000f00 */
[----:B------:R-:W-:Y:S03]  /*391c0*/  STL.64 [R1+0x45e8], R14 ;  /* 0x0045e80e01007387 */ /* 0x000fe60000100a00 */
[----:B------:R-:W-:Y:S02]  /*391d0*/  STL.64 [R1+0x45e0], R12 ;  /* 0x0045e00c01007387 */ /* 0x000fe40000100a00 */
[----:B-1----:R-:W-:Y:S02]  /*391e0*/  STL [R1+0x436c], R6 ;  /* 0x00436c0601007387 */ /* 0x002fe40000100800 */
[----:B------:R-:W-:Y:S01]  /*391f0*/  STL [R1+0x4368], R7 ;  /* 0x0043680701007387 */ /* 0x000fe20000100800 */
[----:B------:R-:W4:Y:S01]  /*39200*/  LDL R27, [R1+0xe74] ;  /* 0x000e7400011b7983 */ /* 0x000f220000100800 */
[----:B---3--:R-:W-:Y:S01]  /*39210*/  IMAD.MOV.U32 R23, RZ, RZ, R8 ;  /* 0x000000ffff177224 */ /* 0x008fe200078e0008 */
[----:B------:R-:W-:-:S02]  /*39220*/  MOV R22, R9 ;  /* 0x0000000900167202 */ /* 0x000fc40000000f00 */
[----:B------:R-:W-:Y:S01]  /*39230*/  MOV R21, R10 ;  /* 0x0000000a00157202 */ /* 0x000fe20000000f00 */
[----:B------:R-:W-:Y:S02]  /*39240*/  IMAD.MOV.U32 R20, RZ, RZ, R11 ;  /* 0x000000ffff147224 */ /* 0x000fe400078e000b */
[----:B------:R-:W0:Y:S02]  /*39250*/  LDSM.16.MT88.4 R8, [R19+0x20100] ;  /* 0x020100001308783b */ /* 0x000e240000004200 */
[----:B0-----:R-:W-:Y:S02]  /*39260*/  MOV R25, R8 ;  /* 0x0000000800197202 */ /* 0x001fe40000000f00 */
[----:B------:R-:W-:Y:S01]  /*39270*/  MOV R24, R9 ;  /* 0x0000000900187202 */ /* 0x000fe20000000f00 */
[----:B------:R-:W-:Y:S01]  /*39280*/  IMAD.MOV.U32 R7, RZ, RZ, R10 ;  /* 0x000000ffff077224 */ /* 0x000fe200078e000a */
[----:B------:R-:W-:Y:S02]  /*39290*/  MOV R6, R11 ;  /* 0x0000000b00067202 */ /* 0x000fe40000000f00 */
[----:B------:R-:W0:Y:S02]  /*392a0*/  LDSM.16.MT88.4 R8, [R19+0x20180] ;  /* 0x020180001308783b */ /* 0x000e240000004200 */
[----:B0-----:R-:W-:Y:S01]  /*392b0*/  MOV R19, R8 ;  /* 0x0000000800137202 */ /* 0x001fe20000000f00 */
[----:B------:R-:W-:Y:S01]  /*392c0*/  IMAD.MOV.U32 R18, RZ, RZ, R9 ;  /* 0x000000ffff127224 */ /* 0x000fe200078e0009 */
[----:B------:R-:W-:-:S02]  /*392d0*/  MOV R17, R10 ;  /* 0x0000000a00117202 */ /* 0x000fc40000000f00 */
[----:B------:R-:W-:Y:S01]  /*392e0*/  MOV R16, R11 ;  /* 0x0000000b00107202 */ /* 0x000fe20000000f00 */
[----:B--2---:R-:W0:Y:S02]  /*392f0*/  LDSM.16.MT88.4 R12, [R26+0x20000] ;  /* 0x020000001a0c783b */ /* 0x004e240000004200 */
[----:B0-----:R-:W-:Y:S01]  /*39300*/  IMAD.MOV.U32 R11, RZ, RZ, R12 ;  /* 0x000000ffff0b7224 */ /* 0x001fe200078e000c */
[----:B------:R-:W-:Y:S02]  /*39310*/  MOV R10, R13 ;  /* 0x0000000d000a7202 */ /* 0x000fe40000000f00 */
[----:B------:R-:W-:Y:S01]  /*39320*/  MOV R9, R14 ;  /* 0x0000000e00097202 */ /* 0x000fe20000000f00 */
[----:B------:R-:W-:Y:S02]  /*39330*/  IMAD.MOV.U32 R8, RZ, RZ, R15 ;  /* 0x000000ffff087224 */ /* 0x000fe400078e000f */
[----:B------:R-:W0:Y:S04]  /*39340*/  LDSM.16.MT88.4 R12, [R26+0x20080] ;  /* 0x020080001a0c783b */ /* 0x000e280000004200 */
[----:B------:R-:W-:Y:S01]  /*39350*/  STL [R1+0x4558], R8 ;  /* 0x0045580801007387 */ /* 0x000fe20000100800 */
[----:B------:R-:W-:Y:S02]  /*39360*/  STL [R1+0x4554], R9 ;  /* 0x0045540901007387 */ /* 0x000fe40000100800 */
[----:B------:R-:W-:Y:S02]  /*39370*/  STL [R1+0x4550], R10 ;  /* 0x0045500a01007387 */ /* 0x000fe40000100800 */
[----:B------:R-:W-:Y:S01]  /*39380*/  STL [R1+0x454c], R11 ;  /* 0x00454c0b01007387 */ /* 0x000fe20000100800 */
[----:B0-----:R-:W-:-:S02]  /*39390*/  MOV R0, R13 ;  /* 0x0000000d00007202 */ /* 0x001fc40000000f00 */
[----:B------:R-:W-:Y:S01]  /*393a0*/  MOV R2, R14 ;  /* 0x0000000e00027202 */ /* 0x000fe20000000f00 */
[----:B------:R-:W-:Y:S01]  /*393b0*/  STL [R1+0x60], R12 ;  /* 0x0000600c01007387 */ /* 0x000fe20000100800 */
[----:B------:R-:W-:Y:S02]  /*393c0*/  IMAD.MOV.U32 R3, RZ, RZ, R15 ;  /* 0x000000ffff037224 */ /* 0x000fe400078e000f */
[----:B------:R-:W0:Y:S03]  /*393d0*/  LDSM.16.MT88.4 R12, [R26+0x20100] ;  /* 0x020100001a0c783b */ /* 0x000e260000004200 */
        /* <DEDUP_REMOVED lines=16> */
[----:B----4-:R-:W0:Y:S03]  /*394e0*/  LDSM.16.MT88.4 R12, [R27+0x20000] ;  /* 0x020000001b0c783b */ /* 0x010e260000004200 */
[----:B------:R-:W-:Y:S01]  /*394f0*/  STL [R1+0x4580], R0 ;  /* 0x0045800001007387 */ /* 0x000fe20000100800 */
[----:B------:R-:W-:Y:S01]  /*39500*/  STL [R1+0x457c], R2 ;  /* 0x00457c0201007387 */ /* 0x000fe20000100800 */
[----:B0-----:R-:W-:Y:S01]  /*39510*/  MOV R11, R12 ;  /* 0x0000000c000b7202 */ /* 0x001fe20000000f00 */
[----:B------:R-:W-:Y:S01]  /*39520*/  IMAD.MOV.U32 R10, RZ, RZ, R13 ;  /* 0x000000ffff0a7224 */ /* 0x000fe200078e000d */
[----:B------:R-:W-:-:S02]  /*39530*/  MOV R9, R14 ;  /* 0x0000000e00097202 */ /* 0x000fc40000000f00 */
        /* <DEDUP_REMOVED lines=11> */
[----:B------:R-:W0:Y:S03]  /*395f0*/  LDSM.16.MT88.4 R12, [R27+0x20100] ;  /* 0x020100001b0c783b */ /* 0x000e260000004200 */
[----:B------:R-:W-:Y:S01]  /*39600*/  STL [R1+0x459c], R3 ;  /* 0x00459c0301007387 */ /* 0x000fe20000100800 */
[----:B------:R-:W-:Y:S02]  /*39610*/  STL [R1+0x4598], R2 ;  /* 0x0045980201007387 */ /* 0x000fe40000100800 */
[----:B------:R-:W-:Y:S01]  /*39620*/  STL [R1+0x4594], R0 ;  /* 0x0045940001007387 */ /* 0x000fe20000100800 */
[----:B0-----:R-:W-:Y:S01]  /*39630*/  MOV R10, R14 ;  /* 0x0000000e000a7202 */ /* 0x001fe20000000f00 */
[----:B------:R-:W-:-:S02]  /*39640*/  IMAD.MOV.U32 R11, RZ, RZ, R15 ;  /* 0x000000ffff0b7224 */ /* 0x000fc400078e000f */
[----:B------:R-:W-:Y:S01]  /*39650*/  IMAD.MOV.U32 R8, RZ, RZ, R12 ;  /* 0x000000ffff087224 */ /* 0x000fe200078e000c */
[----:B------:R-:W-:Y:S01]  /*39660*/  MOV R9, R13 ;  /* 0x0000000d00097202 */ /* 0x000fe20000000f00 */
[----:B------:R-:W2:Y:S01]  /*39670*/  LDL.LU.64 R14, [R1+0x45e8] ;  /* 0x0045e800010e7983 */ /* 0x000ea20000300a00 */
[----:B------:R-:W3:Y:S02]  /*39680*/  LDL.LU.64 R12, [R1+0x45e0] ;  /* 0x0045e000010c7983 */ /* 0x000ee40000300a00 */
[----:B------:R-:W-:Y:S01]  /*39690*/  STL.64 [R1+0x45a8], R10 ;  /* 0x0045a80a01007387 */ /* 0x000fe20000100a00 */
[----:B------:R-:W-:Y:S02]  /*396a0*/  STL.64 [R1+0x45a0], R8 ;  /* 0x0045a00801007387 */ /* 0x000fe40000100a00 */
[----:B------:R-:W0:Y:S02]  /*396b0*/  LDSM.16.MT88.4 R8, [R27+0x20180] ;  /* 0x020180001b08783b */ /* 0x000e240000004200 */
[----:B0-----:R-:W-:-:S02]  /*396c0*/  MOV R2, R10 ;  /* 0x0000000a00027202 */ /* 0x001fc40000000f00 */
[----:B------:R-:W-:Y:S01]  /*396d0*/  IMAD.MOV.U32 R0, RZ, RZ, R11 ;  /* 0x000000ffff007224 */ /* 0x000fe200078e000b */
[----:B------:R-:W-:Y:S01]  /*396e0*/  MOV R3, R9 ;  /* 0x0000000900037202 */ /* 0x000fe20000000f00 */
[----:B------:R0:W-:Y:S01]  /*396f0*/  STL [R1], R8 ;  /* 0x0000000801007387 */ /* 0x0001e20000100800 */
[----:B------:R-:W-:Y:S01]  /*39700*/  IMAD.MOV.U32 R10, RZ, RZ, R21 ;  /* 0x000000ffff0a7224 */ /* 0x000fe200078e0015 */
[----:B------:R-:W-:Y:S02]  /*39710*/  MOV R11, R20 ;  /* 0x00000014000b7202 */ /* 0x000fe40000000f00 */
[----:B------:R-:W-:Y:S02]  /*39720*/  MOV R9, R22 ;  /* 0x0000001600097202 */ /* 0x000fe40000000f00 */
[----:B0-----:R-:W-:Y:S01]  /*39730*/  MOV R8, R23 ;  /* 0x0000001700087202 */ /* 0x001fe20000000f00 */
[----:B------:R-:W-:Y:S04]  /*39740*/  STL.64 [R1+0x45c8], R10 ;  /* 0x0045c80a01007387 */ /* 0x000fe80000100a00 */
[----:B------:R-:W-:Y:S04]  /*39750*/  LDSM.16.MT88.4 R20, [R28+0x20100] ;  /* 0x020100001c14783b */ /* 0x000fe80000004200 */
[----:B------:R2:W-:Y:S02]  /*39760*/  STL.64 [R1+0x45c0], R8 ;  /* 0x0045c00801007387 */ /* 0x0005e40000100a00 */
[----:B--2---:R-:W-:Y:S01]  /*39770*/  MOV R8, R15 ;  /* 0x0000000f00087202 */ /* 0x004fe20000000f00 */
[----:B------:R-:W-:Y:S01]  /*39780*/  IMAD.MOV.U32 R9, RZ, RZ, R14 ;  /* 0x000000ffff097224 */ /* 0x000fe200078e000e */
[----:B---3--:R-:W-:-:S02]  /*39790*/  MOV R10, R13 ;  /* 0x0000000d000a7202 */ /* 0x008fc40000000f00 */
[----:B------:R-:W-:Y:S02]  /*397a0*/  MOV R11, R12 ;  /* 0x0000000c000b7202 */ /* 0x000fe40000000f00 */
[----:B------:R-:W0:Y:S04]  /*397b0*/  LDSM.16.MT88.4 R12, [R28+0x20000] ;  /* 0x020000001c0c783b */ /* 0x000e280000004200 */
[----:B0-----:R0:W-:Y:S01]  /*397c0*/  STL.64 [R1+0x4448], R14 ;  /* 0x0044480e01007387 */ /* 0x0011e20000100a00 */
[----:B------:R1:W-:Y:S01]  /*397d0*/  STL.64 [R1+0x4440], R12 ;  /* 0x0044400c01007387 */ /* 0x0003e20000100a00 */
[----:B0-----:R-:W-:Y:S01]  /*397e0*/  MOV R14, R17 ;  /* 0x00000011000e7202 */ /* 0x001fe20000000f00 */
[----:B------:R-:W-:Y:S02]  /*397f0*/  IMAD.MOV.U32 R15, RZ, RZ, R16 ;  /* 0x000000ffff0f7224 */ /* 0x000fe400078e0010 */
[----:B-1----:R-:W-:Y:S01]  /*39800*/  IMAD.MOV.U32 R12, RZ, RZ, R19 ;  /* 0x000000ffff0c7224 */ /* 0x002fe200078e0013 */
[----:B------:R-:W-:-:S02]  /*39810*/  MOV R13, R18 ;  /* 0x00000012000d7202 */ /* 0x000fc40000000f00 */
        /* <DEDUP_REMOVED lines=21> */
[----:B0-----:R-:W-:-:S02]  /*39970*/  MOV R20, R25 ;  /* 0x0000001900147202 */ /* 0x001fc40000000f00 */
[----:B------:R-:W-:Y:S02]  /*39980*/  MOV R21, R24 ;  /* 0x0000001800157202 */ /* 0x000fe40000000f00 */
        /* <DEDUP_REMOVED lines=17> */
[----:B------:R0:W-:Y:S02]  /*39aa0*/  STL [R1+0x4370], R29 ;  /* 0x0043701d01007387 */ /* 0x0001e40000100800 */
[----:B------:R-:W-:Y:S01]  /*39ab0*/  IMAD.MOV.U32 R22, RZ, RZ, R7 ;  /* 0x000000ffff167224 */ /* 0x000fe200078e0007 */
[----:B------:R-:W-:Y:S01]  /*39ac0*/  MOV R23, R6 ;  /* 0x0000000600177202 */ /* 0x000fe20000000f00 */
[-C--:B--2---:R-:W-:Y:S01]  /*39ad0*/  HMMA.16816.F32.BF16 R8, R8, R4.reuse, R12 ;  /* 0x000000040808723c */ /* 0x084fe2000004180c */
[----:B------:R-:W3:Y:S01]  /*39ae0*/  LDL.LU.64 R14, [R1+0x45b8] ;  /* 0x0045b800010e7983 */ /* 0x000ee20000300a00 */
[----:B------:R-:W3:Y:S06]  /*39af0*/  LDL.LU.64 R12, [R1+0x45b0] ;  /* 0x0045b000010c7983 */ /* 0x000eec0000300a00 */
[-C--:B----4-:R-:W-:Y:S11]  /*39b00*/  HMMA.16816.F32.BF16 R20, R20, R4.reuse, R24 ;  /* 0x000000041414723c */ /* 0x090ff60000041818 */
[----:B------:R-:W-:Y:S05]  /*39b10*/  @!UPT UIADD3 URZ, URZ, URZ, URZ ;  /* 0x0000003f3f3ff290 */ /* 0x000fea000fffe03f */
[----:B------:R-:W-:Y:S02]  /*39b20*/  MOV R7, R11 ;  /* 0x0000000b00077202 */ /* 0x000fe40000000f00 */
[----:B------:R-:W-:Y:S01]  /*39b30*/  MOV R6, R10 ;  /* 0x0000000a00067202 */ /* 0x000fe20000000f00 */
[----:B------:R1:W-:Y:S01]  /*39b40*/  STL.64 [R1+0x190], R8 ;  /* 0x0001900801007387 */ /* 0x0003e20000100a00 */
[----:B------:R-:W2:Y:S04]  /*39b50*/  LDL.LU.64 R10, [R1+0x45a8] ;  /* 0x0045a800010a7983 */ /* 0x000ea80000300a00 */
[----:B0-----:R-:W-:Y:S01]  /*39b60*/  IMAD.MOV.U32 R29, RZ, RZ, R23 ;  /* 0x000000ffff1d7224 */ /* 0x001fe200078e0017 */
        /* <DEDUP_REMOVED lines=14> */
[----:B0-----:R-:W-:Y:S02]  /*39c50*/  MOV R7, R14 ;  /* 0x0000000e00077202 */ /* 0x001fe40000000f00 */
[----:B-1----:R-:W-:Y:S01]  /*39c60*/  MOV R6, R15 ;  /* 0x0000000f00067202 */ /* 0x002fe20000000f00 */
[----:B------:R-:W-:Y:S01]  /*39c70*/  MOV R14, R2 ;  /* 0x00000002000e7202 */ /* 0x000fe20000000f00 */
[----:B------:R-:W-:Y:S01]  /*39c80*/  MOV R15, R0 ;  /* 0x00000000000f7202 */ /* 0x000fe20000000f00 */
[----:B--2---:R0:W-:Y:S01]  /*39c90*/  STL.64 [R1+0x4468], R18 ;  /* 0x0044681201007387 */ /* 0x0041e20000100a00 */
[----:B-----5:R4:W-:Y:S02]  /*39ca0*/  STL.64 [R1+0x4460], R16 ;  /* 0x0044601001007387 */ /* 0x0209e40000100a00 */
[----:B---3--:R-:W2:Y:S02]  /*39cb0*/  LDL.LU R12, [R1] ;  /* 0x00000000010c7983 */ /* 0x008ea40000300800 */
[----:B------:R-:W-:-:S02]  /*39cc0*/  IMAD.MOV.U32 R13, RZ, RZ, R3 ;  /* 0x000000ffff0d7224 */ /* 0x000fc400078e0003 */
[----:B------:R-:W3:Y:S01]  /*39cd0*/  LDL.LU R3, [R1+0x459c] ;  /* 0x00459c0001037983 */ /* 0x000ee20000300800 */
[----:B------:R-:W5:Y:S02]  /*39ce0*/  LDL.LU R2, [R1+0x4598] ;  /* 0x0045980001027983 */ /* 0x000f640000300800 */
[----:B------:R-:W3:Y:S02]  /*39cf0*/  LDL.LU R0, [R1+0x4594] ;  /* 0x0045940001007983 */ /* 0x000ee40000300800 */
[----:B------:R-:W-:Y:S01]  /*39d00*/  STL.64 [R1+0x4478], R14 ;  /* 0x0044780e01007387 */ /* 0x000fe20000100a00 */
[----:B0-----:R-:W-:Y:S01]  /*39d10*/  MOV R18, R10 ;  /* 0x0000000a00127202 */ /* 0x001fe20000000f00 */
[----:B----4-:R-:W-:Y:S02]  /*39d20*/  IMAD.MOV.U32 R16, RZ, RZ, R8 ;  /* 0x000000ffff107224 */ /* 0x010fe400078e0008 */
[----:B------:R-:W-:Y:S01]  /*39d30*/  IMAD.MOV.U32 R19, RZ, RZ, R11 ;  /* 0x000000ffff137224 */ /* 0x000fe200078e000b */
        /* <DEDUP_REMOVED lines=12> */
[----:B-----5:R-:W-:Y:S01]  /*39e00*/  MOV R18, R2 ;  /* 0x0000000200127202 */ /* 0x020fe20000000f00 */
[----:B---3--:R-:W-:Y:S01]  /*39e10*/  IMAD.MOV.U32 R19, RZ, RZ, R3 ;  /* 0x000000ffff137224 */ /* 0x008fe200078e0003 */
        /* <DEDUP_REMOVED lines=13> */
[----:B----4-:R-:W-:Y:S01]  /*39ef0*/  IMAD.MOV.U32 R18, RZ, RZ, R9 ;  /* 0x000000ffff127224 */ /* 0x010fe200078e0009 */
[----:B------:R-:W-:-:S02]  /*39f00*/  MOV R19, R8 ;  /* 0x0000000800137202 */ /* 0x000fc40000000f00 */
[----:B-1----:R-:W-:Y:S02]  /*39f10*/  MOV R16, R11 ;  /* 0x0000000b00107202 */ /* 0x002fe40000000f00 */
        /* <DEDUP_REMOVED lines=10> */
[----:B-----5:R-:W-:Y:S01]  /*39fc0*/  IMAD.MOV.U32 R18, RZ, RZ, R2 ;  /* 0x000000ffff127224 */ /* 0x020fe200078e0002 */
[----:B---3--:R-:W-:-:S02]  /*39fd0*/  MOV R19, R0 ;  /* 0x0000000000137202 */ /* 0x008fc40000000f00 */
[----:B------:R-:W-:Y:S02]  /*39fe0*/  MOV R17, R3 ;  /* 0x0000000300117202 */ /* 0x000fe40000000f00 */
[----:B------:R-:W3:Y:S01]  /*39ff0*/  LDL.LU R3, [R1+0x4564] ;  /* 0x0045640001037983 */ /* 0x000ee20000300800 */
[----:B------:R-:W5:Y:S02]  /*3a000*/  LDL.LU R2, [R1+0x4560] ;  /* 0x0045600001027983 */ /* 0x000f640000300800 */
[----:B------:R-:W3:Y:S02]  /*3a010*/  LDL.LU R0, [R1+0x455c] ;  /* 0x00455c0001007983 */ /* 0x000ee40000300800 */
[----:B------:R2:W-:Y:S02]  /*3a020*/  STL.64 [R1+0x44e8], R18 ;  /* 0x0044e81201007387 */ /* 0x0005e40000100a00 */
[----:B--2---:R-:W-:Y:S02]  /*3a030*/  MOV R19, R11 ;  /* 0x0000000b00137202 */ /* 0x004fe40000000f00 */
[----:B----4-:R-:W-:Y:S01]  /*3a040*/  MOV R18, R10 ;  /* 0x0000000a00127202 */ /* 0x010fe20000000f00 */
[----:B------:R0:W-:Y:S02]  /*3a050*/  STL.64 [R1+0x44e0], R16 ;  /* 0x0044e01001007387 */ /* 0x0001e40000100a00 */
[----:B0-----:R-:W-:Y:S01]  /*3a060*/  MOV R16, R8 ;  /* 0x0000000800107202 */ /* 0x001fe20000000f00 */
[----:B------:R-:W-:Y:S01]  /*3a070*/  IMAD.MOV.U32 R17, RZ, RZ, R9 ;  /* 0x000000ffff117224 */ /* 0x000fe200078e0009 */
[----:B------:R-:W2:Y:S01]  /*3a080*/  LDL.LU R8, [R1+0x4558] ;  /* 0x0045580001087983 */ /* 0x000ea20000300800 */
[----:B------:R-:W4:Y:S02]  /*3a090*/  LDL.LU R9, [R1+0x4554] ;  /* 0x0045540001097983 */ /* 0x000f240000300800 */
[----:B------:R-:W2:Y:S02]  /*3a0a0*/  LDL.LU R10, [R1+0x4550] ;  /* 0x00455000010a7983 */ /* 0x000ea40000300800 */
[----:B------:R-:W2:Y:S01]  /*3a0b0*/  LDL.LU R11, [R1+0x454c] ;  /* 0x00454c00010b7983 */ /* 0x000ea20000300800 */
[----:B------:R-:W-:Y:S01]  /*3a0c0*/  STL.64 [R1+0x4508], R18 ;  /* 0x0045081201007387 */ /* 0x000fe20000100a00 */
[----:B------:R0:W-:Y:S03]  /*3a0d0*/  STL.64 [R1+0x4500], R16 ;  /* 0x0045001001007387 */ /* 0x0001e60000100a00 */
[----:B0-----:R-:W2:Y:S01]  /*3a0e0*/  LDL.LU R16, [R1+0x60] ;  /* 0x0000600001107983 */ /* 0x001ea20000300800 */
[----:B-----5:R-:W-:-:S02]  /*3a0f0*/  MOV R18, R2 ;  /* 0x0000000200127202 */ /* 0x020fc40000000f00 */
[----:B---3--:R-:W-:Y:S01]  /*3a100*/  MOV R19, R3 ;  /* 0x0000000300137202 */ /* 0x008fe20000000f00 */
[----:B------:R-:W-:Y:S02]  /*3a110*/  IMAD.MOV.U32 R17, RZ, RZ, R0 ;  /* 0x000000ffff117224 */ /* 0x000fe400078e0000 */
        /* <DEDUP_REMOVED lines=34> */
[----:B------:R-:W2:Y:S01]  /*3a340*/  LDL.LU R15, [R1+0x16c] ;  /* 0x00016c00010f7983 */ /* 0x000ea20000300800 */
[----:B----4-:R-:W-:Y:S01]  /*3a350*/  MOV R18, R9 ;  /* 0x0000000900127202 */ /* 0x010fe20000000f00 */
[----:B------:R-:W-:Y:S01]  /*3a360*/  IMAD.MOV.U32 R19, RZ, RZ, R8 ;  /* 0x000000ffff137224 */ /* 0x000fe200078e0008 */
        /* <DEDUP_REMOVED lines=90> */
[----:B------:R-:W-:Y:S02]  /*3a910*/  MOV R6, R19 ;  /* 0x0000001300067202 */ /* 0x000fe40000000f00 */
[----:B------:R-:W-:Y:S02]  /*3a920*/  MOV R14, R16 ;  /* 0x00000010000e7202 */ /* 0x000fe40000000f00 */
[----:B------:R-:W-:Y:S01]  /*3a930*/  MOV R13, R17 ;  /* 0x00000011000d7202 */ /* 0x000fe20000000f00 */
[----:B------:R-:W3:Y:S01]  /*3a940*/  LDL.LU.64 R18, [R1+0x4438] ;  /* 0x0044380001127983 */ /* 0x000ee20000300a00 */
[----:B------:R-:W3:Y:S02]  /*3a950*/  LDL.LU.64 R16, [R1+0x4430] ;  /* 0x0044300001107983 */ /* 0x000ee40000300a00 */
[----:B---3--:R-:W-:Y:S11]  /*3a960*/  HMMA.16816.F32.BF16 R20, R16, R4, R20 ;  /* 0x000000041014723c */ /* 0x008ff60000041814 */
[----:B------:R-:W-:Y:S11]  /*3a970*/  @!UPT UIADD3 URZ, URZ, URZ, URZ ;  /* 0x0000003f3f3ff290 */ /* 0x000ff6000fffe03f */
[----:B------:R-:W-:Y:S02]  /*3a980*/  @!UPT UIADD3 URZ, URZ, URZ, URZ ;  /* 0x0000003f3f3ff290 */ /* 0x000fe4000fffe03f */
[----:B------:R-:W-:Y:S01]  /*3a990*/  IMAD.MOV.U32 R18, RZ, RZ, R22 ;  /* 0x000000ffff127224 */ /* 0x000fe200078e0016 */
[----:B------:R-:W-:Y:S02]  /*3a9a0*/  MOV R15, R23 ;  /* 0x00000017000f7202 */ /* 0x000fe40000000f00 */
[----:B------:R-:W-:Y:S02]  /*3a9b0*/  MOV R19, R21 ;  /* 0x0000001500137202 */ /* 0x000fe40000000f00 */
[----:B------:R-:W-:Y:S01]  /*3a9c0*/  MOV R7, R20 ;  /* 0x0000001400077202 */ /* 0x000fe20000000f00 */
[----:B------:R-:W2:Y:S01]  /*3a9d0*/  LDL.LU.64 R22, [R1+0x4428] ;  /* 0x0044280001167983 */ /* 0x000ea20000300a00 */
[----:B------:R-:W2:Y:S01]  /*3a9e0*/  LDL.LU.64 R20, [R1+0x4420] ;  /* 0x0044200001147983 */ /* 0x000ea20000300a00 */
[----:B------:R-:W-:Y:S02]  /*3a9f0*/  MOV R9, R3 ;  /* 0x0000000300097202 */ /* 0x000fe40000000f00 */
[----:B-----5:R-:W-:Y:S01]  /*3aa00*/  MOV R10, R2 ;  /* 0x00000002000a7202 */ /* 0x020fe20000000f00 */
[----:B------:R-:W-:-:S07]  /*3aa10*/  IMAD.MOV.U32 R11, RZ, RZ, R0 ;  /* 0x000000ffff0b7224 */ /* 0x000fce00078e0000 */
[----:B--2---:R-:W-:Y:S01]  /*3aa20*/  HMMA.16816.F32.BF16 R20, R20, R4, R8 ;  /* 0x000000041414723c */ /* 0x004fe20000041808 */
[----:B------:R-:W4:Y:S01]  /*3aa30*/  LDL.LU.64 R10, [R1+0x4418] ;  /* 0x00441800010a7983 */ /* 0x000f220000300a00 */
[----:B------:R-:W4:Y:S11]  /*3aa40*/  LDL.LU.64 R8, [R1+0x4410] ;  /* 0x0044100001087983 */ /* 0x000f360000300a00 */
[----:B------:R-:W-:Y:S11]  /*3aa50*/  @!UPT UIADD3 URZ, URZ, URZ, URZ ;  /* 0x0000003f3f3ff290 */ /* 0x000ff6000fffe03f */
[----:B------:R-:W-:Y:S02]  /*3aa60*/  MOV R2, R23 ;  /* 0x0000001700027202 */ /* 0x000fe40000000f00 */
[----:B------:R-:W-:Y:S01]  /*3aa70*/  MOV R3, R22 ;  /* 0x0000001600037202 */ /* 0x000fe20000000f00 */
[----:B------:R-:W-:Y:S01]  /*3aa80*/  IMAD.MOV.U32 R0, RZ, RZ, R21 ;  /* 0x000000ffff007224 */ /* 0x000fe200078e0015 */
[----:B------:R-:W-:Y:S01]  /*3aa90*/  STL [R1+0xc0], R20 ;  /* 0x0000c01401007387 */ /* 0x000fe20000100800 */
[----:B------:R0:W-:Y:S02]  /*3aaa0*/  STL [R1+0x43a8], R2 ;  /* 0x0043a80201007387 */ /* 0x0001e40000100800 */
[----:B------:R1:W-:Y:S02]  /*3aab0*/  STL [R1+0x43a4], R3 ;  /* 0x0043a40301007387 */ /* 0x0003e40000100800 */
[----:B------:R-:W2:Y:S01]  /*3aac0*/  LDSM.16.MT88.4 R20, [R29+0x22000] ;  /* 0x022000001d14783b */ /* 0x000ea20000004200 */
[----:B------:R3:W-:Y:S01]  /*3aad0*/  STL [R1+0x43a0], R0 ;  /* 0x0043a00001007387 */ /* 0x0007e20000100800 */
[----:B0-----:R-:W-:-:S02]  /*3aae0*/  MOV R2, R18 ;  /* 0x0000001200027202 */ /* 0x001fc40000000f00 */
[----:B-1----:R-:W-:Y:S01]  /*3aaf0*/  MOV R3, R19 ;  /* 0x0000001300037202 */ /* 0x002fe20000000f00 */
[----:B--2---:R-:W-:Y:S01]  /*3ab00*/  IMAD.MOV.U32 R17, RZ, RZ, R20 ;  /* 0x000000ffff117224 */ /* 0x004fe200078e0014 */
[----:B------:R-:W-:Y:S01]  /*3ab10*/  MOV R16, R21 ;  /* 0x0000001500107202 */ /* 0x000fe20000000f00 */
[----:B---3--:R-:W-:Y:S01]  /*3ab20*/  IMAD.MOV.U32 R0, RZ, RZ, R7 ;  /* 0x000000ffff007224 */ /* 0x008fe200078e0007 */
[----:B----4-:R-:W-:Y:S11]  /*3ab30*/  HMMA.16816.F32.BF16 R8, R24, R4, R8 ;  /* 0x000000041808723c */ /* 0x010ff60000041808 */
[----:B------:R-:W-:Y:S11]  /*3ab40*/  @!UPT UIADD3 URZ, URZ, URZ, URZ ;  /* 0x0000003f3f3ff290 */ /* 0x000ff6000fffe03f */
[----:B------:R-:W-:Y:S01]  /*3ab50*/  @!UPT UIADD3 URZ, URZ, URZ, URZ ;  /* 0x0000003f3f3ff290 */ /* 0x000fe2000fffe03f */
[----:B------:R-:W-:Y:S01]  /*3ab60*/  STL.64 [R1+0x41c8], R10 ;  /* 0x0041c80a01007387 */ /* 0x000fe20000100a00 */
[----:B------:R-:W-:Y:S02]  /*3ab70*/  STL.64 [R1+0x41c0], R8 ;  /* 0x0041c00801007387 */ /* 0x000fe40000100a00 */
[----:B------:R-:W0:Y:S04]  /*3ab80*/  LDSM.16.MT88.4 R8, [R29+0x22080] ;  /* 0x022080001d08783b */ /* 0x000e280000004200 */
[----:B------:R-:W-:Y:S01]  /*3ab90*/  IMAD.MOV.U32 R4, RZ, RZ, R23 ;  /* 0x000000ffff047224 */ /* 0x000fe200078e0017 */
[----:B------:R-:W-:-:S04]  /*3aba0*/  MOV R5, R22 ;  /* 0x0000001600057202 */ /* 0x000fc80000000f00 */
[----:B------:R-:W-:Y:S01]  /*3abb0*/  STL [R1+0x43b8], R4 ;  /* 0x0043b80401007387 */ /* 0x000fe20000100800 */
[----:B------:R-:W-:Y:S02]  /*3abc0*/  STL [R1+0x43b4], R5 ;  /* 0x0043b40501007387 */ /* 0x000fe40000100800 */
[----:B------:R-:W-:Y:S02]  /*3abd0*/  STL [R1+0x43b0], R16 ;  /* 0x0043b01001007387 */ /* 0x000fe40000100800 */
[----:B------:R-:W-:Y:S01]  /*3abe0*/  STL [R1+0x43ac], R17 ;  /* 0x0043ac1101007387 */ /* 0x000fe20000100800 */
[----:B------:R-:W2:Y:S01]  /*3abf0*/  LDL R28, [R1+0xe78] ;  /* 0x000e7800011c7983 */ /* 0x000ea20000100800 */
[----:B0-----:R-:W-:Y:S02]  /*3ac00*/  MOV R21, R8 ;  /* 0x0000000800157202 */ /* 0x001fe40000000f00 */
[----:B------:R-:W-:Y:S01]  /*3ac10*/  MOV R20, R9 ;  /* 0x0000000900147202 */ /* 0x000fe20000000f00 */
[----:B------:R-:W-:Y:S01]  /*3ac20*/  IMAD.MOV.U32 R19, RZ, RZ, R10 ;  /* 0x000000ffff137224 */ /* 0x000fe200078e000a */
[----:B------:R-:W-:-:S02]  /*3ac30*/  MOV R18, R11 ;  /* 0x0000000b00127202 */ /* 0x000fc40000000f00 */
[----:B------:R-:W0:Y:S04]  /*3ac40*/  LDSM.16.MT88.4 R8, [R29+0x22100] ;  /* 0x022100001d08783b */ /* 0x000e280000004200 */
[----:B------:R-:W-:Y:S01]  /*3ac50*/  STL [R1+0x43c8], R18 ;  /* 0x0043c81201007387 */ /* 0x000fe20000100800 */
        /* <DEDUP_REMOVED lines=11> */
[----:B------:R-:W-:Y:S02]  /*3ad10*/  STL [R1+0x43cc], R25 ;  /* 0x0043cc1901007387 */ /* 0x000fe40000100800 */
[----:B0-----:R-:W-:Y:S01]  /*3ad20*/  IMAD.MOV.U32 R26, RZ, RZ, R11 ;  /* 0x000000ffff1a7224 */ /* 0x001fe200078e000b */
[----:B------:R-:W-:-:S02]  /*3ad30*/  MOV R27, R10 ;  /* 0x0000000a001b7202 */ /* 0x000fc40000000f00 */
[----:B------:R-:W-:Y:S01]  /*3ad40*/  MOV R29, R9 ;  /* 0x00000009001d7202 */ /* 0x000fe20000000f00 */
[----:B------:R-:W-:Y:S02]  /*3ad50*/  IMAD.MOV.U32 R7, RZ, RZ, R8 ;  /* 0x000000ffff077224 */ /* 0x000fe400078e0008 */
[----:B------:R-:W-:Y:S01]  /*3ad60*/  IMAD.MOV.U32 R10, RZ, RZ, R2 ;  /* 0x000000ffff0a7224 */ /* 0x000fe200078e0002 */
[----:B------:R-:W-:Y:S01]  /*3ad70*/  MOV R11, R15 ;  /* 0x0000000f000b7202 */ /* 0x000fe20000000f00 */
[----:B------:R-:W-:Y:S01]  /*3ad80*/  STL [R1+0x43ec], R26 ;  /* 0x0043ec1a01007387 */ /* 0x000fe20000100800 */
[----:B------:R-:W-:Y:S02]  /*3ad90*/  STL [R1+0x43e8], R27 ;  /* 0x0043e81b01007387 */ /* 0x000fe40000100800 */
[----:B------:R-:W-:Y:S02]  /*3ada0*/  STL [R1+0x43e4], R29 ;  /* 0x0043e41d01007387 */ /* 0x000fe40000100800 */
[----:B------:R-:W-:Y:S01]  /*3adb0*/  STL [R1+0x43e0], R7 ;  /* 0x0043e00701007387 */ /* 0x000fe20000100800 */
[----:B------:R-:W-:-:S02]  /*3adc0*/  MOV R8, R0 ;  /* 0x0000000000087202 */ /* 0x000fc40000000f00 */
[----:B------:R-:W-:Y:S01]  /*3add0*/  MOV R9, R3 ;  /* 0x0000000300097202 */ /* 0x000fe20000000f00 */
[----:B------:R0:W-:Y:S04]  /*3ade0*/  STL.64 [R1+0x41e0], R10 ;  /* 0x0041e00a01007387 */ /* 0x0001e80000100a00 */
[----:B------:R-:W-:Y:S01]  /*3adf0*/  STL.64 [R1+0x41d8], R8 ;  /* 0x0041d80801007387 */ /* 0x000fe20000100a00 */
[----:B0-----:R-:W-:Y:S02]  /*3ae00*/  MOV R10, R12 ;  /* 0x0000000c000a7202 */ /* 0x001fe40000000f00 */
[----:B------:R-:W-:-:S05]  /*3ae10*/  MOV R11, R6 ;  /* 0x00000006000b7202 */ /* 0x000fca0000000f00 */
        /* <DEDUP_REMOVED lines=8> */
[----:B0-----:R-:W-:Y:S01]  /*3aea0*/  IMAD.MOV.U32 R2, RZ, RZ, R4 ;  /* 0x000000ffff027224 */ /* 0x001fe200078e0004 */
[----:B------:R-:W-:-:S02]  /*3aeb0*/  MOV R3, R5 ;  /* 0x0000000500037202 */ /* 0x000fc40000000f00 */
[----:B-1----:R-:W-:Y:S01]  /*3aec0*/  MOV R4, R12 ;  /* 0x0000000c00047202 */ /* 0x002fe20000000f00 */
[----:B------:R-:W-:Y:S02]  /*3aed0*/  MOV R5, R13 ;  /* 0x0000000d00057202 */ /* 0x000fe40000000f00 */
[----:B------:R-:W-:Y:S01]  /*3aee0*/  IMAD.MOV.U32 R16, RZ, RZ, R14 ;  /* 0x000000ffff107224 */ /* 0x000fe200078e000e */
[----:B------:R-:W-:Y:S02]  /*3aef0*/  MOV R17, R15 ;  /* 0x0000000f00117202 */ /* 0x000fe40000000f00 */
[----:B------:R-:W0:Y:S01]  /*3af00*/  LDSM.16.MT88.4 R12, [R28+0x22100] ;  /* 0x022100001c0c783b */ /* 0x000e220000004200 */
[----:B------:R-:W-:-:S05]  /*3af10*/  MOV R0, R6 ;  /* 0x0000000600007202 */ /* 0x000fca0000000f00 */
[----:B------:R-:W-:Y:S01]  /*3af20*/  STL [R1+0x43f8], R0 ;  /* 0x0043f80001007387 */ /* 0x000fe20000100800 */
[----:B------:R-:W-:Y:S02]  /*3af30*/  STL [R1+0x43f4], R3 ;  /* 0x0043f40301007387 */ /* 0x000fe40000100800 */
[----:B------:R-:W-:Y:S01]  /*3af40*/  STL [R1+0x43f0], R2 ;  /* 0x0043f00201007387 */ /* 0x000fe20000100800 */
[----:B0-----:R-:W-:Y:S01]  /*3af50*/  MOV R18, R12 ;  /* 0x0000000c00127202 */ /* 0x001fe20000000f00 */
[----:B------:R-:W-:-:S05]  /*3af60*/  IMAD.MOV.U32 R19, RZ, RZ, R13 ;  /* 0x000000ffff137224 */ /* 0x000fca00078e000d */
[----:B------:R-:W-:Y:S01]  /*3af70*/  STL.64 [R1+0x4408], R18 ;  /* 0x0044081201007387 */ /* 0x000fe20000100a00 */
[----:B------:R-:W-:Y:S01]  /*3af80*/  STL.64 [R1+0x4400], R16 ;  /* 0x0044001001007387 */ /* 0x000fe20000100a00 */
[----:B------:R-:W-:Y:S02]  /*3af90*/  MOV R20, R14 ;  /* 0x0000000e00147202 */ /* 0x000fe40000000f00 */
[----:B------:R-:W-:Y:S01]  /*3afa0*/  MOV R21, R15 ;  /* 0x0000000f00157202 */ /* 0x000fe20000000f00 */
[----:B------:R-:W-:Y:S01]  /*3afb0*/  IMAD.MOV.U32 R15, RZ, RZ, R24 ;  /* 0x000000ffff0f7224 */ /* 0x000fe200078e0018 */
[----:B------:R-:W-:Y:S01]  /*3afc0*/  MOV R14, R25 ;  /* 0x00000019000e7202 */ /* 0x000fe20000000f00 */
[----:B---3--:R-:W0:Y:S02]  /*3afd0*/  LDSM.16.MT88.4 R16, [R11+0x22000] ;  /* 0x022000000b10783b */ /* 0x008e240000004200 */
[----:B0-----:R-:W-:Y:S02]  /*3afe0*/  MOV R23, R16 ;  /* 0x0000001000177202 */ /* 0x001fe40000000f00 */
[----:B------:R-:W-:Y:S01]  /*3aff0*/  MOV R24, R17 ;  /* 0x0000001100187202 */ /* 0x000fe20000000f00 */
[----:B------:R-:W-:Y:S01]  /*3b000*/  IMAD.MOV.U32 R28, RZ, RZ, R18 ;  /* 0x000000ffff1c7224 */ /* 0x000fe200078e0012 */
[----:B------:R-:W-:-:S02]  /*3b010*/  MOV R25, R19 ;  /* 0x0000001300197202 */ /* 0x000fc40000000f00 */
[----:B------:R-:W0:Y:S01]  /*3b020*/  LDSM.16.MT88.4 R16, [R11+0x22080] ;  /* 0x022080000b10783b */ /* 0x000e220000004200 */
[----:B------:R-:W-:Y:S02]  /*3b030*/  IMAD.MOV.U32 R6, RZ, RZ, R7 ;  /* 0x000000ffff067224 */ /* 0x000fe400078e0007 */
[----:B------:R-:W-:Y:S01]  /*3b040*/  IMAD.MOV.U32 R12, RZ, RZ, R27 ;  /* 0x000000ffff0c7224 */ /* 0x000fe200078e001b */
[----:B0-----:R-:W-:Y:S01]  /*3b050*/  MOV R27, R16 ;  /* 0x00000010001b7202 */ /* 0x001fe20000000f00 */
[----:B------:R-:W-:Y:S01]  /*3b060*/  IMAD.MOV.U32 R29, RZ, RZ, R17 ;  /* 0x000000ffff1d7224 */ /* 0x000fe200078e0011 */
[----:B------:R-:W-:Y:S02]  /*3b070*/  MOV R7, R18 ;  /* 0x0000001200077202 */ /* 0x000fe40000000f00 */
[----:B------:R-:W-:Y:S02]  /*3b080*/  MOV R22, R19 ;  /* 0x0000001300167202 */ /* 0x000fe40000000f00 */
[----:B------:R-:W0:Y:S02]  /*3b090*/  LDSM.16.MT88.4 R16, [R11+0x22100] ;  /* 0x022100000b10783b */ /* 0x000e240000004200 */
[----:B------:R-:W1:Y:S01]  /*3b0a0*/  LDSM.16.MT88.4 R8, [R11+0x22180] ;  /* 0x022180000b08783b */ /* 0x000e620000004200 */
[----:B------:R-:W-:-:S03]  /*3b0b0*/  MOV R13, R26 ;  /* 0x0000001a000d7202 */ /* 0x000fc60000000f00 */
[----:B0-----:R-:W-:Y:S01]  /*3b0c0*/  IMAD.MOV.U32 R0, RZ, RZ, R16 ;  /* 0x000000ffff007224 */ /* 0x001fe200078e0010 */
[----:B------:R-:W-:Y:S01]  /*3b0d0*/  MOV R2, R18 ;  /* 0x0000001200027202 */ /* 0x000fe20000000f00 */
[----:B------:R-:W-:Y:S01]  /*3b0e0*/  IMAD.MOV.U32 R26, RZ, RZ, R19 ;  /* 0x000000ffff1a7224 */ /* 0x000fe200078e0013 */
[----:B------:R-:W-:Y:S01]  /*3b0f0*/  MOV R3, R17 ;  /* 0x0000001100037202 */ /* 0x000fe20000000f00 */
[----:B------:R-:W2:Y:S01]  /*3b100*/  LDL.LU.64 R18, [R1+0x4408] ;  /* 0x0044080001127983 */ /* 0x000ea20000300a00 */
[----:B------:R-:W3:Y:S02]  /*3b110*/  LDL.LU.64 R16, [R1+0x4400] ;  /* 0x0044000001107983 */ /* 0x000ee40000300a00 */
[----:B-1----:R0:W-:Y:S02]  /*3b120*/  STL.64 [R1+0x4210], R10 ;  /* 0x0042100a01007387 */ /* 0x0021e40000100a00 */
[----:B------:R1:W-:Y:S02]  /*3b130*/  STL.64 [R1+0x4208], R8 ;  /* 0x0042080801007387 */ /* 0x0003e40000100a00 */
[----:B0-----:R-:W-:Y:S01]  /*3b140*/  IMAD.MOV.U32 R10, RZ, RZ, R2 ;  /* 0x000000ffff0a7224 */ /* 0x001fe200078e0002 */
[----:B-1----:R-:W-:-:S02]  /*3b150*/  MOV R8, R0 ;  /* 0x0000000000087202 */ /* 0x002fc40000000f00 */
[----:B------:R-:W-:Y:S01]  /*3b160*/  MOV R11, R26 ;  /* 0x0000001a000b7202 */ /* 0x000fe20000000f00 */
[----:B------:R-:W4:Y:S01]  /*3b170*/  LDL.LU R0, [R1+0x43f8] ;  /* 0x0043f80001007983 */ /* 0x000f220000300800 */
[----:B------:R-:W-:Y:S02]  /*3b180*/  MOV R9, R3 ;  /* 0x0000000300097202 */ /* 0x000fe40000000f00 */
[----:B------:R-:W5:Y:S02]  /*3b190*/  LDL.LU R3, [R1+0x43f4] ;  /* 0x0043f40001037983 */ /* 0x000f640000300800 */
[----:B------:R-:W2:Y:S01]  /*3b1a0*/  LDL.LU R2, [R1+0x43f0] ;  /* 0x0043f00001027983 */ /* 0x000ea20000300800 */
[----:B------:R-:W2:Y:S01]  /*3b1b0*/  LDL.LU R26, [R1+0x43ec] ;  /* 0x0043ec00011a7983 */ /* 0x000ea20000300800 */
[----:B------:R0:W-:Y:S02]  /*3b1c0*/  STL.64 [R1+0x4230], R10 ;  /* 0x0042300a01007387 */ /* 0x0001e40000100a00 */
[----:B------:R1:W-:Y:S01]  /*3b1d0*/  STL.64 [R1+0x4228], R8 ;  /* 0x0042280801007387 */ /* 0x0003e20000100a00 */
[----:B0-----:R-:W-:-:S02]  /*3b1e0*/  MOV R10, R7 ;  /* 0x00000007000a7202 */ /* 0x001fc40000000f00 */
[----:B-1----:R-:W-:Y:S02]  /*3b1f0*/  MOV R8, R27 ;  /* 0x0000001b00087202 */ /* 0x002fe40000000f00 */
[----:B------:R-:W-:Y:S01]  /*3b200*/  MOV R11, R22 ;  /* 0x00000016000b7202 */ /* 0x000fe20000000f00 */
[----:B------:R-:W2:Y:S01]  /*3b210*/  LDL.LU R27, [R1+0x43e8] ;  /* 0x0043e800011b7983 */ /* 0x000ea20000300800 */
[----:B------:R-:W-:Y:S02]  /*3b220*/  IMAD.MOV.U32 R9, RZ, RZ, R29 ;  /* 0x000000ffff097224 */ /* 0x000fe400078e001d */
[----:B------:R-:W2:Y:S02]  /*3b230*/  LDL.LU R29, [R1+0x43e4] ;  /* 0x0043e400011d7983 */ /* 0x000ea40000300800 */
[----:B------:R-:W2:Y:S01]  /*3b240*/  LDL.LU R7, [R1+0x43e0] ;  /* 0x0043e00001077983 */ /* 0x000ea20000300800 */
[----:B------:R-:W2:Y:S01]  /*3b250*/  LDL.LU R22, [R1+0x43dc] ;  /* 0x0043dc0001167983 */ /* 0x000ea20000300800 */
[----:B------:R-:W-:Y:S02]  /*3b260*/  STL.64 [R1+0x4250], R10 ;  /* 0x0042500a01007387 */ /* 0x000fe40000100a00 */
[----:B------:R0:W-:Y:S02]  /*3b270*/  STL.64 [R1+0x4248], R8 ;  /* 0x0042480801007387 */ /* 0x0001e40000100a00 */
[----:B0-----:R-:W-:Y:S01]  /*3b280*/  IMAD.MOV.U32 R8, RZ, RZ, R23 ;  /* 0x000000ffff087224 */ /* 0x001fe200078e0017 */
[----:B------:R-:W-:Y:S01]  /*3b290*/  MOV R9, R24 ;  /* 0x0000001800097202 */ /* 0x000fe20000000f00 */
[----:B------:R-:W2:Y:S01]  /*3b2a0*/  LDL.LU R23, [R1+0x43d8] ;  /* 0x0043d80001177983 */ /* 0x000ea20000300800 */
[----:B------:R-:W2:Y:S01]  /*3b2b0*/  LDL.LU R24, [R1+0x43d4] ;  /* 0x0043d40001187983 */ /* 0x000ea20000300800 */
[----:B------:R-:W-:-:S02]  /*3b2c0*/  MOV R10, R28 ;  /* 0x0000001c000a7202 */ /* 0x000fc40000000f00 */
[----:B------:R-:W2:Y:S01]  /*3b2d0*/  LDL.LU R28, [R1+0x43d0] ;  /* 0x0043d000011c7983 */ /* 0x000ea20000300800 */
[----:B------:R-:W-:Y:S02]  /*3b2e0*/  IMAD.MOV.U32 R11, RZ, RZ, R25 ;  /* 0x000000ffff0b7224 */ /* 0x000fe400078e0019 */
[----:B------:R-:W3:Y:S03]  /*3b2f0*/  LDL.LU R25, [R1+0x43cc] ;  /* 0x0043cc0001197983 */ /* 0x000ee60000300800 */
[----:B------:R0:W-:Y:S01]  /*3b300*/  STL.64 [R1+0x4270], R10 ;  /* 0x0042700a01007387 */ /* 0x0001e20000100a00 */
[----:B------:R1:W-:Y:S02]  /*3b310*/  STL.64 [R1+0x4268], R8 ;  /* 0x0042680801007387 */ /* 0x0003e40000100a00 */
[----:B0-----:R-:W-:Y:S01]  /*3b320*/  IMAD.MOV.U32 R10, RZ, RZ, R13 ;  /* 0x000000ffff0a7224 */ /* 0x001fe200078e000d */
[----:B-1----:R-:W-:-:S02]  /*3b330*/  MOV R8, R15 ;  /* 0x0000000f00087202 */ /* 0x002fc40000000f00 */
[----:B------:R-:W-:Y:S02]  /*3b340*/  MOV R9, R14 ;  /* 0x0000000e00097202 */ /* 0x000fe40000000f00 */
        /* <DEDUP_REMOVED lines=10> */
[----:B------:R-:W-:-:S02]  /*3b3f0*/  MOV R8, R18 ;  /* 0x0000001200087202 */ /* 0x000fc40000000f00 */
[----:B------:R-:W-:Y:S02]  /*3b400*/  MOV R10, R20 ;  /* 0x00000014000a7202 */ /* 0x000fe40000000f00 */
        /* <DEDUP_REMOVED lines=15> */
[----:B---3--:R-:W-:Y:S01]  /*3b500*/  MOV R10, R16 ;  /* 0x00000010000a7202 */ /* 0x008fe20000000f00 */
        /* <DEDUP_REMOVED lines=15> */
[----:B----4-:R-:W-:Y:S01]  /*3b600*/  IMAD.MOV.U32 R10, RZ, RZ, R0 ;  /* 0x000000ffff0a7224 */ /* 0x010fe200078e0000 */
[----:B------:R-:W-:Y:S01]  /*3b610*/  MOV R11, R6 ;  /* 0x00000006000b7202 */ /* 0x000fe20000000f00 */
        /* <DEDUP_REMOVED lines=16> */
[----:B------:R-:W-:Y:S01]  /*3b720*/  IMAD.MOV.U32 R9, RZ, RZ, R29 ;  /* 0x000000ffff097224 */ /* 0x000fe200078e001d */
[----:B------:R-:W3:Y:S01]  /*3b730*/  LDL.LU R7, [R1+0x4398] ;  /* 0x0043980001077983 */ /* 0x000ee20000300800 */
[----:B------:R-:W3:Y:S02]  /*3b740*/  LDL.LU R29, [R1+0x4394] ;  /* 0x00439400011d7983 */ /* 0x000ee40000300800 */
[----:B------:R0:W-:Y:S01]  /*3b750*/  STL.64 [R1+0x4310], R10 ;  /* 0x0043100a01007387 */ /* 0x0001e20000100a00 */
[----:B------:R1:W-:Y:S01]  /*3b760*/  STL.64 [R1+0x4308], R8 ;  /* 0x0043080801007387 */ /* 0x0003e20000100a00 */
[----:B0-----:R-:W-:Y:S01]  /*3b770*/  MOV R10, R23 ;  /* 0x00000017000a7202 */ /* 0x001fe20000000f00 */
[----:B------:R-:W-:-:S02]  /*3b780*/  IMAD.MOV.U32 R11, RZ, RZ, R22 ;  /* 0x000000ffff0b7224 */ /* 0x000fc400078e0016 */
[----:B-1----:R-:W-:Y:S01]  /*3b790*/  IMAD.MOV.U32 R8, RZ, RZ, R25 ;  /* 0x000000ffff087224 */ /* 0x002fe200078e0019 */
[----:B------:R-:W-:Y:S02]  /*3b7a0*/  MOV R9, R24 ;  /* 0x0000001800097202 */ /* 0x000fe40000000f00 */
[----:B------:R-:W-:Y:S04]  /*3b7b0*/  LDSM.16.MT88.4 R24, [R28+0x22180] ;  /* 0x022180001c18783b */ /* 0x000fe80000004200 */
[----:B------:R-:W-:Y:S01]  /*3b7c0*/  STL.64 [R1+0x4330], R10 ;  /* 0x0043300a01007387 */ /* 0x000fe20000100a00 */
[----:B------:R-:W-:Y:S03]  /*3b7d0*/  STL.64 [R1+0x4328], R8 ;  /* 0x0043280801007387 */ /* 0x000fe60000100a00 */
[----:B--2---:R-:W-:Y:S01]  /*3b7e0*/  STL.64 [R1+0x4280], R14 ;  /* 0x0042800e01007387 */ /* 0x004fe20000100a00 */
[----:B------:R0:W-:Y:S03]  /*3b7f0*/  STL.64 [R1+0x4278], R12 ;  /* 0x0042780c01007387 */ /* 0x0001e60000100a00 */
[----:B0-----:R-:W2:Y:S01]  /*3b800*/  LDL.LU R12, [R1+0x130] ;  /* 0x00013000010c7983 */ /* 0x001ea20000300800 */
[----:B------:R-:W2:Y:S01]  /*3b810*/  LDL.LU R13, [R1+0x134] ;  /* 0x00013400010d7983 */ /* 0x000ea20000300800 */
[----:B------:R-:W-:Y:S01]  /*3b820*/  MOV R10, R19 ;  /* 0x00000013000a7202 */ /* 0x000fe20000000f00 */
[----:B------:R-:W-:-:S02]  /*3b830*/  IMAD.MOV.U32 R11, RZ, RZ, R18 ;  /* 0x000000ffff0b7224 */ /* 0x000fc400078e0012 */
[----:B------:R-:W-:Y:S01]  /*3b840*/  IMAD.MOV.U32 R8, RZ, RZ, R21 ;  /* 0x000000ffff087224 */ /* 0x000fe200078e0015 */
[----:B------:R-:W-:Y:S02]  /*3b850*/  MOV R9, R20 ;  /* 0x0000001400097202 */ /* 0x000fe40000000f00 */
[----:B---3--:R-:W-:Y:S02]  /*3b860*/  MOV R14, R7 ;  /* 0x00000007000e7202 */ /* 0x008fe40000000f00 */
        /* <DEDUP_REMOVED lines=16> */
[----:B------:R-:W2:Y:S02]  /*3b970*/  LDL.LU R13, [R1+0x154] ;  /* 0x00015400010d7983 */ /* 0x000ea40000300800 */
[----:B---3--:R-:W-:Y:S01]  /*3b980*/  IMAD.MOV.U32 R14, RZ, RZ, R6 ;  /* 0x000000ffff0e7224 */ /* 0x008fe200078e0006 */
[----:B------:R-:W-:Y:S01]  /*3b990*/  MOV R15, R7 ;  /* 0x00000007000f7202 */ /* 0x000fe20000000f00 */
        /* <DEDUP_REMOVED lines=34> */
[----:B0-----:R-:W3:Y:S01]  /*3bbc0*/  LDL.LU R12, [R1+0x1a0] ;  /* 0x0001a000010c7983 */ /* 0x001ee20000300800 */
[----:B------:R-:W3:Y:S02]  /*3bbd0*/  LDL.LU R13, [R1+0x1a4] ;  /* 0x0001a400010d7983 */ /* 0x000ee40000300800 */
[----:B------:R-:W3:Y:S01]  /*3bbe0*/  LDL.LU R14, [R1+0x1a8] ;  /* 0x0001a800010e7983 */ /* 0x000ee20000300800 */
[----:B------:R-:W-:Y:S01]  /*3bbf0*/  MOV R8, R17 ;  /* 0x0000001100087202 */ /* 0x000fe20000000f00 */
[----:B------:R-:W-:Y:S01]  /*3bc00*/  IMAD.MOV.U32 R9, RZ, RZ, R16 ;  /* 0x000000ffff097224 */ /* 0x000fe200078e0010 */
[----:B------:R-:W-:-:S02]  /*3bc10*/  MOV R10, R5 ;  /* 0x00000005000a7202 */ /* 0x000fc40000000f00 */
        /* <DEDUP_REMOVED lines=24> */
[----:B------:R1:W-:Y:S02]  /*3bda0*/  STL [R1+0x188], R10 ;  /* 0x0001880a01007387 */ /* 0x0003e40000100800 */
[----:B------:R-:W-:Y:S02]  /*3bdb0*/  IMAD.MOV.U32 R29, RZ, RZ, R11 ;  /* 0x000000ffff1d7224 */ /* 0x000fe400078e000b */
        /* <DEDUP_REMOVED lines=90> */
[----:B-----5:R-:W-:Y:S01]  /*3c360*/  MOV R14, R3 ;  /* 0x00000003000e7202 */ /* 0x020fe20000000f00 */
[----:B----4-:R-:W-:-:S07]  /*3c370*/  IMAD.MOV.U32 R15, RZ, RZ, R2 ;  /* 0x000000ffff0f7224 */ /* 0x010fce00078e0002 */
[-C--:B--2---:R-:W-:Y:S11]  /*3c380*/  HMMA.16816.F32.BF16 R12, R20, R6.reuse, R12 ;  /* 0x00000006140c723c */ /* 0x084ff6000004180c */
[----:B------:R-:W-:Y:S11]  /*3c390*/  @!UPT UIADD3 URZ, URZ, URZ, URZ ;  /* 0x0000003f3f3ff290 */ /* 0x000ff6000fffe03f */
[----:B------:R-:W-:Y:S02]  /*3c3a0*/  @!UPT UIADD3 URZ, URZ, URZ, URZ ;  /* 0x0000003f3f3ff290 */ /* 0x000fe4000fffe03f */
[----:B------:R-:W-:Y:S02]  /*3c3b0*/  MOV R2, R15 ;  /* 0x0000000f00027202 */ /* 0x000fe40000000f00 */
[----:B------:R-:W-:Y:S01]  /*3c3c0*/  MOV R3, R14 ;  /* 0x0000000e00037202 */ /* 0x000fe20000000f00 */
[----:B------:R-:W-:Y:S02]  /*3c3d0*/  STL.64 [R1+0xc0], R12 ;  /* 0x0000c00c01007387 */ /* 0x000fe40000100a00 */
[----:B------:R-:W-:Y:S02]  /*3c3e0*/  STL [R1+0x4114], R2 ;  /* 0x0041140201007387 */ /* 0x000fe40000100800 */
        /* <DEDUP_REMOVED lines=8> */
[----:B------:R-:W1:Y:S04]  /*3c470*/  LDSM.16.MT88.4 R4, [R19+0x24080] ;  /* 0x024080001304783b */ /* 0x000e680000004200 */
[----:B0-----:R-:W-:Y:S01]  /*3c480*/  IMAD.MOV.U32 R15, RZ, RZ, R20 ;  /* 0x000000ffff0f7224 */ /* 0x001fe200078e0014 */
[----:B------:R-:W-:Y:S02]  /*3c490*/  MOV R14, R21 ;  /* 0x00000015000e7202 */ /* 0x000fe40000000f00 */
[----:B------:R-:W-:Y:S01]  /*3c4a0*/  MOV R13, R22 ;  /* 0x00000016000d7202 */ /* 0x000fe20000000f00 */
[----:B------:R-:W-:-:S02]  /*3c4b0*/  IMAD.MOV.U32 R12, RZ, RZ, R23 ;  /* 0x000000ffff0c7224 */ /* 0x000fc400078e0017 */
[----:B------:R-:W-:Y:S03]  /*3c4c0*/  STL.64 [R1+0x41b8], R14 ;  /* 0x0041b80e01007387 */ /* 0x000fe60000100a00 */
[----:B------:R-:W-:Y:S02]  /*3c4d0*/  STL.64 [R1+0x41b0], R12 ;  /* 0x0041b00c01007387 */ /* 0x000fe40000100a00 */
[----:B------:R-:W-:Y:S02]  /*3c4e0*/  STL [R1+0x3f3c], R10 ;  /* 0x003f3c0a01007387 */ /* 0x000fe40000100800 */
[----:B------:R-:W-:Y:S01]  /*3c4f0*/  STL [R1+0x3f38], R11 ;  /* 0x003f380b01007387 */ /* 0x000fe20000100800 */
[----:B------:R-:W-:Y:S01]  /*3c500*/  STL [R1+0x3978], R0 ;  /* 0x0039780001007387 */ /* 0x000fe20000100800 */
[----:B------:R-:W3:Y:S01]  /*3c510*/  LDL R27, [R1+0xe74] ;  /* 0x000e7400011b7983 */ /* 0x000ee20000100800 */
[----:B-1----:R-:W-:-:S02]  /*3c520*/  MOV R23, R4 ;  /* 0x0000000400177202 */ /* 0x002fc40000000f00 */
[----:B------:R-:W-:Y:S01]  /*3c530*/  MOV R22, R5 ;  /* 0x0000000500167202 */ /* 0x000fe20000000f00 */
[----:B------:R-:W-:Y:S01]  /*3c540*/  IMAD.MOV.U32 R21, RZ, RZ, R6 ;  /* 0x000000ffff157224 */ /* 0x000fe200078e0006 */
[----:B------:R-:W-:Y:S02]  /*3c550*/  MOV R20, R7 ;  /* 0x0000000700147202 */ /* 0x000fe40000000f00 */
[----:B------:R-:W0:Y:S02]  /*3c560*/  LDSM.16.MT88.4 R4, [R19+0x24100] ;  /* 0x024100001304783b */ /* 0x000e240000004200 */
[----:B0-----:R-:W-:Y:S01]  /*3c570*/  MOV R25, R4 ;  /* 0x0000000400197202 */ /* 0x001fe20000000f00 */
[----:B------:R-:W-:Y:S01]  /*3c580*/  IMAD.MOV.U32 R24, RZ, RZ, R5 ;  /* 0x000000ffff187224 */ /* 0x000fe200078e0005 */
[----:B------:R-:W-:Y:S02]  /*3c590*/  MOV R11, R6 ;  /* 0x00000006000b7202 */ /* 0x000fe40000000f00 */
[----:B------:R-:W-:-:S02]  /*3c5a0*/  MOV R10, R7 ;  /* 0x00000007000a7202 */ /* 0x000fc40000000f00 */
[----:B------:R-:W0:Y:S02]  /*3c5b0*/  LDSM.16.MT88.4 R4, [R19+0x24180] ;  /* 0x024180001304783b */ /* 0x000e240000004200 */
[----:B0-----:R-:W-:Y:S01]  /*3c5c0*/  IMAD.MOV.U32 R19, RZ, RZ, R4 ;  /* 0x000000ffff137224 */ /* 0x001fe200078e0004 */
[----:B------:R-:W-:Y:S02]  /*3c5d0*/  MOV R18, R5 ;  /* 0x0000000500127202 */ /* 0x000fe40000000f00 */
[----:B------:R-:W-:Y:S01]  /*3c5e0*/  MOV R17, R6 ;  /* 0x0000000600117202 */ /* 0x000fe20000000f00 */
[----:B------:R-:W-:Y:S01]  /*3c5f0*/  IMAD.MOV.U32 R16, RZ, RZ, R7 ;  /* 0x000000ffff107224 */ /* 0x000fe200078e0007 */
[----:B--2---:R-:W0:Y:S02]  /*3c600*/  LDSM.16.MT88.4 R12, [R26+0x24000] ;  /* 0x024000001a0c783b */ /* 0x004e240000004200 */
[----:B0-----:R-:W-:Y:S02]  /*3c610*/  MOV R6, R12 ;  /* 0x0000000c00067202 */ /* 0x001fe40000000f00 */
[----:B------:R-:W-:Y:S01]  /*3c620*/  MOV R5, R13 ;  /* 0x0000000d00057202 */ /* 0x000fe20000000f00 */
[----:B------:R-:W-:Y:S01]  /*3c630*/  IMAD.MOV.U32 R4, RZ, RZ, R14 ;  /* 0x000000ffff047224 */ /* 0x000fe200078e000e */
[----:B------:R-:W-:-:S02]  /*3c640*/  MOV R0, R15 ;  /* 0x0000000f00007202 */ /* 0x000fc40000000f00 */
        /* <DEDUP_REMOVED lines=26> */
[----:B---3--:R-:W0:Y:S03]  /*3c7f0*/  LDSM.16.MT88.4 R12, [R27+0x24000] ;  /* 0x024000001b0c783b */ /* 0x008e260000004200 */
        /* <DEDUP_REMOVED lines=16> */
[----:B------:R-:W0:Y:S02]  /*3c900*/  LDSM.16.MT88.4 R12, [R27+0x24100] ;  /* 0x024100001b0c783b */ /* 0x000e240000004200 */
[----:B0-----:R-:W-:Y:S02]  /*3c910*/  MOV R0, R12 ;  /* 0x0000000c00007202 */ /* 0x001fe40000000f00 */
[----:B------:R-:W-:Y:S01]  /*3c920*/  MOV R4, R13 ;  /* 0x0000000d00047202 */ /* 0x000fe20000000f00 */
[----:B------:R-:W-:Y:S01]  /*3c930*/  IMAD.MOV.U32 R5, RZ, RZ, R14 ;  /* 0x000000ffff057224 */ /* 0x000fe200078e000e */
[----:B------:R-:W-:-:S02]  /*3c940*/  MOV R6, R15 ;  /* 0x0000000f00067202 */ /* 0x000fc40000000f00 */
[----:B------:R-:W0:Y:S04]  /*3c950*/  LDSM.16.MT88.4 R12, [R27+0x24180] ;  /* 0x024180001b0c783b */ /* 0x000e280000004200 */
[----:B------:R-:W-:Y:S01]  /*3c960*/  STL [R1+0x4168], R7 ;  /* 0x0041680701007387 */ /* 0x000fe20000100800 */
[----:B------:R0:W-:Y:S02]  /*3c970*/  STL [R1+0x4164], R3 ;  /* 0x0041640301007387 */ /* 0x0001e40000100800 */
[----:B------:R1:W-:Y:S02]  /*3c980*/  STL [R1+0x4160], R2 ;  /* 0x0041600201007387 */ /* 0x0003e40000100800 */
[----:B0-----:R-:W-:Y:S01]  /*3c990*/  IMAD.MOV.U32 R3, RZ, RZ, R14 ;  /* 0x000000ffff037224 */ /* 0x001fe200078e000e */
[----:B------:R0:W-:Y:S01]  /*3c9a0*/  STL [R1], R12 ;  /* 0x0000000c01007387 */ /* 0x0001e20000100800 */
[----:B-1----:R-:W-:-:S02]  /*3c9b0*/  MOV R2, R15 ;  /* 0x0000000f00027202 */ /* 0x002fc40000000f00 */
[----:B------:R-:W-:Y:S01]  /*3c9c0*/  MOV R7, R13 ;  /* 0x0000000d00077202 */ /* 0x000fe20000000f00 */
[----:B------:R-:W2:Y:S01]  /*3c9d0*/  LDL.LU.64 R14, [R1+0x41b8] ;  /* 0x0041b800010e7983 */ /* 0x000ea20000300a00 */
[----:B0-----:R-:W3:Y:S03]  /*3c9e0*/  LDL.LU.64 R12, [R1+0x41b0] ;  /* 0x0041b000010c7983 */ /* 0x001ee60000300a00 */
[----:B------:R0:W-:Y:S02]  /*3c9f0*/  STL.64 [R1+0x4178], R6 ;  /* 0x0041780601007387 */ /* 0x0001e40000100a00 */
[----:B------:R1:W-:Y:S01]  /*3ca00*/  STL.64 [R1+0x4170], R4 ;  /* 0x0041700401007387 */ /* 0x0003e20000100a00 */
[----:B0-----:R-:W-:Y:S02]  /*3ca10*/  MOV R6, R21 ;  /* 0x0000001500067202 */ /* 0x001fe40000000f00 */
[----:B------:R-:W-:-:S02]  /*3ca20*/  MOV R7, R20 ;  /* 0x0000001400077202 */ /* 0x000fc40000000f00 */
[----:B-1----:R-:W-:Y:S01]  /*3ca30*/  MOV R4, R23 ;  /* 0x0000001700047202 */ /* 0x002fe20000000f00 */
[----:B------:R-:W-:Y:S02]  /*3ca40*/  IMAD.MOV.U32 R5, RZ, RZ, R22 ;  /* 0x000000ffff057224 */ /* 0x000fe400078e0016 */
[----:B------:R-:W-:Y:S04]  /*3ca50*/  LDSM.16.MT88.4 R20, [R28+0x24100] ;  /* 0x024100001c14783b */ /* 0x000fe80000004200 */
[----:B------:R-:W-:Y:S01]  /*3ca60*/  STL.64 [R1+0x4198], R6 ;  /* 0x0041980601007387 */ /* 0x000fe20000100a00 */
        /* <DEDUP_REMOVED lines=91> */
[----:B----4-:R-:W-:Y:S01]  /*3d020*/  IMAD.MOV.U32 R18, RZ, RZ, R5 ;  /* 0x000000ffff127224 */ /* 0x010fe200078e0005 */
[----:B0-----:R-:W-:Y:S02]  /*3d030*/  MOV R16, R0 ;  /* 0x0000000000107202 */ /* 0x001fe40000000f00 */
        /* <DEDUP_REMOVED lines=601> */
[----:B------:R-:W-:Y:S02]  /*3f5d0*/  MOV R13, R3 ;  /* 0x00000003000d7202 */ /* 0x000fe40000000f00 */
[----:B-----5:R-:W-:Y:S01]  /*3f5e0*/  MOV R14, R2 ;  /* 0x00000002000e7202 */ /* 0x020fe20000000f00 */
[----:B----4-:R-:W-:Y:S01]  /*3f5f0*/  IMAD.MOV.U32 R15, RZ, RZ, R0 ;  /* 0x000000ffff0f7224 */ /* 0x010fe200078e0000 */
        /* <DEDUP_REMOVED lines=11> */
[----:B------:R-:W-:Y:S01]  /*3f6b0*/  IMAD.MOV.U32 R0, RZ, RZ, R15 ;  /* 0x000000ffff007224 */ /* 0x000fe200078e000f */
[----:B------:R-:W-:Y:S02]  /*3f6c0*/  MOV R2, R14 ;  /* 0x0000000e00027202 */ /* 0x000fe40000000f00 */
[----:B------:R-:W-:Y:S01]  /*3f6d0*/  MOV R3, R13 ;  /* 0x0000000d00037202 */ /* 0x000fe20000000f00 */
        /* <DEDUP_REMOVED lines=12> */
[----:B0-----:R-:W-:Y:S02]  /*3f7a0*/  MOV R15, R20 ;  /* 0x00000014000f7202 */ /* 0x001fe40000000f00 */
[----:B------:R-:W-:Y:S01]  /*3f7b0*/  MOV R14, R21 ;  /* 0x00000015000e7202 */ /* 0x000fe20000000f00 */
[----:B------:R-:W-:Y:S01]  /*3f7c0*/  IMAD.MOV.U32 R13, RZ, RZ, R22 ;  /* 0x000000ffff0d7224 */ /* 0x000fe200078e0016 */
[----:B------:R-:W-:-:S03]  /*3f7d0*/  MOV R12, R23 ;  /* 0x00000017000c7202 */ /* 0x000fc60000000f00 */
[----:B------:R-:W-:Y:S02]  /*3f7e0*/  STL.64 [R1+0x3d90], R14 ;  /* 0x003d900e01007387 */ /* 0x000fe40000100a00 */
[----:B------:R-:W-:Y:S02]  /*3f7f0*/  STL.64 [R1+0x3d88], R12 ;  /* 0x003d880c01007387 */ /* 0x000fe40000100a00 */
[----:B-1----:R-:W-:Y:S02]  /*3f800*/  STL [R1+0x3b14], R6 ;  /* 0x003b140601007387 */ /* 0x002fe40000100800 */
[----:B------:R-:W-:Y:S01]  /*3f810*/  STL [R1+0x3b10], R7 ;  /* 0x003b100701007387 */ /* 0x000fe20000100800 */
[----:B------:R-:W4:Y:S01]  /*3f820*/  LDL R27, [R1+0xe74] ;  /* 0x000e7400011b7983 */ /* 0x000f220000100800 */
[----:B---3--:R-:W-:Y:S01]  /*3f830*/  MOV R23, R8 ;  /* 0x0000000800177202 */ /* 0x008fe20000000f00 */
        /* <DEDUP_REMOVED lines=44> */
[----:B----4-:R-:W0:Y:S03]  /*3fb00*/  LDSM.16.MT88.4 R12, [R27+0x28000] ;  /* 0x028000001b0c783b */ /* 0x010e260000004200 */
        /* <DEDUP_REMOVED lines=16> */
[----:B------:R-:W0:Y:S03]  /*3fc10*/  LDSM.16.MT88.4 R12, [R27+0x28100] ;  /* 0x028100001b0c783b */ /* 0x000e260000004200 */
[----:B------:R-:W-:Y:S01]  /*3fc20*/  STL [R1+0x3d44], R3 ;  /* 0x003d440301007387 */ /* 0x000fe20000100800 */
[----:B------:R-:W-:Y:S02]  /*3fc30*/  STL [R1+0x3d40], R2 ;  /* 0x003d400201007387 */ /* 0x000fe40000100800 */
[----:B------:R-:W-:Y:S01]  /*3fc40*/  STL [R1+0x3d3c], R0 ;  /* 0x003d3c0001007387 */ /* 0x000fe20000100800 */
[----:B0-----:R-:W-:-:S02]  /*3fc50*/  MOV R10, R14 ;  /* 0x0000000e000a7202 */ /* 0x001fc40000000f00 */
[----:B------:R-:W-:Y:S02]  /*3fc60*/  MOV R11, R15 ;  /* 0x0000000f000b7202 */ /* 0x000fe40000000f00 */
[----:B------:R-:W-:Y:S01]  /*3fc70*/  MOV R8, R12 ;  /* 0x0000000c00087202 */ /* 0x000fe20000000f00 */
[----:B------:R-:W-:Y:S01]  /*3fc80*/  IMAD.MOV.U32 R9, RZ, RZ, R13 ;  /* 0x000000ffff097224 */ /* 0x000fe200078e000d */
[----:B------:R-:W2:Y:S01]  /*3fc90*/  LDL.LU.64 R14, [R1+0x3d90] ;  /* 0x003d9000010e7983 */ /* 0x000ea20000300a00 */
[----:B------:R-:W3:Y:S02]  /*3fca0*/  LDL.LU.64 R12, [R1+0x3d88] ;  /* 0x003d8800010c7983 */ /* 0x000ee40000300a00 */
[----:B------:R-:W-:Y:S01]  /*3fcb0*/  STL.64 [R1+0x3d50], R10 ;  /* 0x003d500a01007387 */ /* 0x000fe20000100a00 */
[----:B------:R-:W-:Y:S02]  /*3fcc0*/  STL.64 [R1+0x3d48], R8 ;  /* 0x003d480801007387 */ /* 0x000fe40000100a00 */
[----:B------:R-:W0:Y:S02]  /*3fcd0*/  LDSM.16.MT88.4 R8, [R27+0x28180] ;  /* 0x028180001b08783b */ /* 0x000e240000004200 */
[----:B0-----:R-:W-:-:S02]  /*3fce0*/  MOV R2, R10 ;  /* 0x0000000a00027202 */ /* 0x001fc40000000f00 */
[----:B------:R-:W-:Y:S01]  /*3fcf0*/  MOV R0, R11 ;  /* 0x0000000b00007202 */ /* 0x000fe20000000f00 */
[----:B------:R-:W-:Y:S01]  /*3fd00*/  IMAD.MOV.U32 R3, RZ, RZ, R9 ;  /* 0x000000ffff037224 */ /* 0x000fe200078e0009 */
[----:B------:R0:W-:Y:S01]  /*3fd10*/  STL [R1], R8 ;  /* 0x0000000801007387 */ /* 0x0001e20000100800 */
[----:B------:R-:W-:Y:S01]  /*3fd20*/  MOV R10, R21 ;  /* 0x00000015000a7202 */ /* 0x000fe20000000f00 */
[----:B------:R-:W-:Y:S01]  /*3fd30*/  IMAD.MOV.U32 R11, RZ, RZ, R20 ;  /* 0x000000ffff0b7224 */ /* 0x000fe200078e0014 */
[----:B------:R-:W-:Y:S01]  /*3fd40*/  MOV R9, R22 ;  /* 0x0000001600097202 */ /* 0x000fe20000000f00 */
[----:B0-----:R-:W-:-:S03]  /*3fd50*/  IMAD.MOV.U32 R8, RZ, RZ, R23 ;  /* 0x000000ffff087224 */ /* 0x001fc600078e0017 */
[----:B------:R-:W-:Y:S04]  /*3fd60*/  STL.64 [R1+0x3d70], R10 ;  /* 0x003d700a01007387 */ /* 0x000fe80000100a00 */
[----:B------:R-:W-:Y:S04]  /*3fd70*/  LDSM.16.MT88.4 R20, [R28+0x28100] ;  /* 0x028100001c14783b */ /* 0x000fe80000004200 */
[----:B------:R2:W-:Y:S02]  /*3fd80*/  STL.64 [R1+0x3d68], R8 ;  /* 0x003d680801007387 */ /* 0x0005e40000100a00 */
[----:B--2---:R-:W-:-:S02]  /*3fd90*/  MOV R8, R15 ;  /* 0x0000000f00087202 */ /* 0x004fc40000000f00 */
[----:B------:R-:W-:Y:S01]  /*3fda0*/  MOV R9, R14 ;  /* 0x0000000e00097202 */ /* 0x000fe20000000f00 */
[----:B---3--:R-:W-:Y:S01]  /*3fdb0*/  IMAD.MOV.U32 R10, RZ, RZ, R13 ;  /* 0x000000ffff0a7224 */ /* 0x008fe200078e000d */
[----:B------:R-:W-:Y:S02]  /*3fdc0*/  MOV R11, R12 ;  /* 0x0000000c000b7202 */ /* 0x000fe40000000f00 */
[----:B------:R-:W0:Y:S04]  /*3fdd0*/  LDSM.16.MT88.4 R12, [R28+0x28000] ;  /* 0x028000001c0c783b */ /* 0x000e280000004200 */
[----:B0-----:R0:W-:Y:S01]  /*3fde0*/  STL.64 [R1+0x3bf0], R14 ;  /* 0x003bf00e01007387 */ /* 0x0011e20000100a00 */
[----:B------:R1:W-:Y:S01]  /*3fdf0*/  STL.64 [R1+0x3be8], R12 ;  /* 0x003be80c01007387 */ /* 0x0003e20000100a00 */
[----:B0-----:R-:W-:-:S02]  /*3fe00*/  MOV R14, R17 ;  /* 0x00000011000e7202 */ /* 0x001fc40000000f00 */
[----:B------:R-:W-:Y:S02]  /*3fe10*/  MOV R15, R16 ;  /* 0x00000010000f7202 */ /* 0x000fe40000000f00 */
[----:B-1----:R-:W-:Y:S01]  /*3fe20*/  MOV R12, R19 ;  /* 0x00000013000c7202 */ /* 0x002fe20000000f00 */
[----:B------:R-:W-:Y:S02]  /*3fe30*/  IMAD.MOV.U32 R13, RZ, RZ, R18 ;  /* 0x000000ffff0d7224 */ /* 0x000fe400078e0012 */
        /* <DEDUP_REMOVED lines=79> */
[----:B0-----:R-:W-:Y:S02]  /*40330*/  MOV R18, R10 ;  /* 0x0000000a00127202 */ /* 0x001fe40000000f00 */
[----:B----4-:R-:W-:Y:S02]  /*40340*/  MOV R16, R8 ;  /* 0x0000000800107202 */ /* 0x010fe40000000f00 */
        /* <DEDUP_REMOVED lines=126> */
[----:B------:R-:W-:Y:S02]  /*40b30*/  MOV R6, R18 ;  /* 0x0000001200067202 */ /* 0x000fe40000000f00 */
        /* <DEDUP_REMOVED lines=62> */
[----:B------:R-:W-:Y:S01]  /*40f20*/  MOV R12, R18 ;  /* 0x00000012000c7202 */ /* 0x000fe20000000f00 */
[----:B------:R-:W-:Y:S02]  /*40f30*/  IMAD.MOV.U32 R6, RZ, RZ, R19 ;  /* 0x000000ffff067224 */ /* 0x000fe400078e0013 */
[----:B------:R-:W-:Y:S01]  /*40f40*/  IMAD.MOV.U32 R14, RZ, RZ, R16 ;  /* 0x000000ffff0e7224 */ /* 0x000fe200078e0010 */
[----:B------:R-:W-:Y:S01]  /*40f50*/  MOV R13, R17 ;  /* 0x00000011000d7202 */ /* 0x000fe20000000f00 */
[----:B------:R-:W3:Y:S01]  /*40f60*/  LDL.LU.64 R18, [R1+0x3be0] ;  /* 0x003be00001127983 */ /* 0x000ee20000300a00 */
[----:B------:R-:W3:Y:S02]  /*40f70*/  LDL.LU.64 R16, [R1+0x3bd8] ;  /* 0x003bd80001107983 */ /* 0x000ee40000300a00 */
[----:B---3--:R-:W-:Y:S11]  /*40f80*/  HMMA.16816.F32.BF16 R20, R16, R4, R20 ;  /* 0x000000041014723c */ /* 0x008ff60000041814 */
[----:B------:R-:W-:Y:S11]  /*40f90*/  @!UPT UIADD3 URZ, URZ, URZ, URZ ;  /* 0x0000003f3f3ff290 */ /* 0x000ff6000fffe03f */
[----:B------:R-:W-:Y:S02]  /*40fa0*/  @!UPT UIADD3 URZ, URZ, URZ, URZ ;  /* 0x0000003f3f3ff290 */ /* 0x000fe4000fffe03f */
[----:B------:R-:W-:Y:S02]  /*40fb0*/  MOV R18, R22 ;  /* 0x0000001600127202 */ /* 0x000fe40000000f00 */
[----:B------:R-:W-:Y:S02]  /*40fc0*/  MOV R15, R23 ;  /* 0x00000017000f7202 */ /* 0x000fe40000000f00 */
[----:B------:R-:W-:Y:S01]  /*40fd0*/  MOV R19, R21 ;  /* 0x0000001500137202 */ /* 0x000fe20000000f00 */
[----:B------:R-:W-:Y:S01]  /*40fe0*/  IMAD.MOV.U32 R7, RZ, RZ, R20 ;  /* 0x000000ffff077224 */ /* 0x000fe200078e0014 */
[----:B------:R-:W2:Y:S01]  /*40ff0*/  LDL.LU.64 R22, [R1+0x3bd0] ;  /* 0x003bd00001167983 */ /* 0x000ea20000300a00 */
[----:B------:R-:W2:Y:S02]  /*41000*/  LDL.LU.64 R20, [R1+0x3bc8] ;  /* 0x003bc80001147983 */ /* 0x000ea40000300a00 */
[----:B------:R-:W-:Y:S01]  /*41010*/  IMAD.MOV.U32 R9, RZ, RZ, R3 ;  /* 0x000000ffff097224 */ /* 0x000fe200078e0003 */
[----:B-----5:R-:W-:-:S02]  /*41020*/  MOV R10, R2 ;  /* 0x00000002000a7202 */ /* 0x020fc40000000f00 */
[----:B------:R-:W-:-:S07]  /*41030*/  MOV R11, R0 ;  /* 0x00000000000b7202 */ /* 0x000fce0000000f00 */
[----:B--2---:R-:W-:Y:S01]  /*41040*/  HMMA.16816.F32.BF16 R20, R20, R4, R8 ;  /* 0x000000041414723c */ /* 0x004fe20000041808 */
[----:B------:R-:W4:Y:S01]  /*41050*/  LDL.LU.64 R10, [R1+0x3bc0] ;  /* 0x003bc000010a7983 */ /* 0x000f220000300a00 */
[----:B------:R-:W4:Y:S11]  /*41060*/  LDL.LU.64 R8, [R1+0x3bb8] ;  /* 0x003bb80001087983 */ /* 0x000f360000300a00 */
[----:B------:R-:W-:Y:S11]  /*41070*/  @!UPT UIADD3 URZ, URZ, URZ, URZ ;  /* 0x0000003f3f3ff290 */ /* 0x000ff6000fffe03f */
[----:B------:R-:W-:Y:S01]  /*41080*/  MOV R2, R23 ;  /* 0x0000001700027202 */ /* 0x000fe20000000f00 */
[----:B------:R-:W-:Y:S01]  /*41090*/  IMAD.MOV.U32 R3, RZ, RZ, R22 ;  /* 0x000000ffff037224 */ /* 0x000fe200078e0016 */
[----:B------:R-:W-:Y:S01]  /*410a0*/  MOV R0, R21 ;  /* 0x0000001500007202 */ /* 0x000fe20000000f00 */
        /* <DEDUP_REMOVED lines=9> */
[----:B---3--:R-:W-:Y:S01]  /*41140*/  MOV R0, R7 ;  /* 0x0000000700007202 */ /* 0x008fe20000000f00 */
[----:B----4-:R-:W-:Y:S11]  /*41150*/  HMMA.16816.F32.BF16 R8, R24, R4, R8 ;  /* 0x000000041808723c */ /* 0x010ff60000041808 */
        /* <DEDUP_REMOVED lines=377> */
[----:B------:R-:W-:Y:S02]  /*428f0*/  IMAD.MOV.U32 R13, RZ, RZ, R0 ;  /* 0x000000ffff0d7224 */ /* 0x000fe400078e0000 */
        /* <DEDUP_REMOVED lines=8> */
[----:B-----5:R-:W-:Y:S02]  /*42980*/  MOV R14, R3 ;  /* 0x00000003000e7202 */ /* 0x020fe40000000f00 */
[----:B----4-:R-:W-:-:S07]  /*42990*/  MOV R15, R2 ;  /* 0x00000002000f7202 */ /* 0x010fce0000000f00 */
[-C--:B--2---:R-:W-:Y:S11]  /*429a0*/  HMMA.16816.F32.BF16 R12, R20, R6.reuse, R12 ;  /* 0x00000006140c723c */ /* 0x084ff6000004180c */
[----:B------:R-:W-:Y:S11]  /*429b0*/  @!UPT UIADD3 URZ, URZ, URZ, URZ ;  /* 0x0000003f3f3ff290 */ /* 0x000ff6000fffe03f */
[----:B------:R-:W-:Y:S02]  /*429c0*/  @!UPT UIADD3 URZ, URZ, URZ, URZ ;  /* 0x0000003f3f3ff290 */ /* 0x000fe4000fffe03f */
[----:B------:R-:W-:Y:S01]  /*429d0*/  MOV R2, R15 ;  /* 0x0000000f00027202 */ /* 0x000fe20000000f00 */
[----:B------:R-:W-:Y:S01]  /*429e0*/  IMAD.MOV.U32 R3, RZ, RZ, R14 ;  /* 0x000000ffff037224 */ /* 0x000fe200078e000e */
        /* <DEDUP_REMOVED lines=11> */
[----:B0-----:R-:W-:-:S03]  /*42aa0*/  MOV R15, R20 ;  /* 0x00000014000f7202 */ /* 0x001fc60000000f00 */
[----:B------:R-:W-:Y:S01]  /*42ab0*/  IMAD.MOV.U32 R14, RZ, RZ, R21 ;  /* 0x000000ffff0e7224 */ /* 0x000fe200078e0015 */
[----:B------:R-:W-:Y:S02]  /*42ac0*/  MOV R13, R22 ;  /* 0x00000016000d7202 */ /* 0x000fe40000000f00 */
[----:B------:R-:W-:Y:S02]  /*42ad0*/  MOV R12, R23 ;  /* 0x00000017000c7202 */ /* 0x000fe40000000f00 */
[----:B------:R-:W-:Y:S03]  /*42ae0*/  STL.64 [R1+0x3960], R14 ;  /* 0x0039600e01007387 */ /* 0x000fe60000100a00 */
[----:B------:R-:W-:Y:S02]  /*42af0*/  STL.64 [R1+0x3958], R12 ;  /* 0x0039580c01007387 */ /* 0x000fe40000100a00 */
[----:B------:R-:W-:Y:S02]  /*42b00*/  STL [R1+0x36e4], R10 ;  /* 0x0036e40a01007387 */ /* 0x000fe40000100800 */
[----:B------:R-:W-:Y:S01]  /*42b10*/  STL [R1+0x36e0], R11 ;  /* 0x0036e00b01007387 */ /* 0x000fe20000100800 */
[----:B------:R-:W-:Y:S01]  /*42b20*/  STL [R1+0x3110], R0 ;  /* 0x0031100001007387 */ /* 0x000fe20000100800 */
[----:B------:R-:W3:Y:S02]  /*42b30*/  LDL R27, [R1+0xe74] ;  /* 0x000e7400011b7983 */ /* 0x000ee40000100800 */
[----:B-1----:R-:W-:Y:S01]  /*42b40*/  IMAD.MOV.U32 R23, RZ, RZ, R4 ;  /* 0x000000ffff177224 */ /* 0x002fe200078e0004 */
        /* <DEDUP_REMOVED lines=44> */
[----:B---3--:R-:W0:Y:S03]  /*42e10*/  LDSM.16.MT88.4 R12, [R27+0x2c000] ;  /* 0x02c000001b0c783b */ /* 0x008e260000004200 */
        /* <DEDUP_REMOVED lines=16> */
[----:B------:R-:W0:Y:S04]  /*42f20*/  LDSM.16.MT88.4 R12, [R27+0x2c100] ;  /* 0x02c100001b0c783b */ /* 0x000e280000004200 */
[----:B0-----:R-:W-:Y:S01]  /*42f30*/  IMAD.MOV.U32 R0, RZ, RZ, R12 ;  /* 0x000000ffff007224 */ /* 0x001fe200078e000c */
[----:B------:R-:W-:Y:S02]  /*42f40*/  MOV R4, R13 ;  /* 0x0000000d00047202 */ /* 0x000fe40000000f00 */
[----:B------:R-:W-:Y:S01]  /*42f50*/  MOV R5, R14 ;  /* 0x0000000e00057202 */ /* 0x000fe20000000f00 */
[----:B------:R-:W-:-:S02]  /*42f60*/  IMAD.MOV.U32 R6, RZ, RZ, R15 ;  /* 0x000000ffff067224 */ /* 0x000fc400078e000f */
[----:B------:R-:W0:Y:S04]  /*42f70*/  LDSM.16.MT88.4 R12, [R27+0x2c180] ;  /* 0x02c180001b0c783b */ /* 0x000e280000004200 */
[----:B------:R-:W-:Y:S01]  /*42f80*/  STL [R1+0x3910], R7 ;  /* 0x0039100701007387 */ /* 0x000fe20000100800 */
[----:B------:R0:W-:Y:S02]  /*42f90*/  STL [R1+0x390c], R3 ;  /* 0x00390c0301007387 */ /* 0x0001e40000100800 */
[----:B------:R1:W-:Y:S01]  /*42fa0*/  STL [R1+0x3908], R2 ;  /* 0x0039080201007387 */ /* 0x0003e20000100800 */
[----:B0-----:R-:W-:Y:S01]  /*42fb0*/  MOV R3, R14 ;  /* 0x0000000e00037202 */ /* 0x001fe20000000f00 */
[----:B------:R0:W-:Y:S01]  /*42fc0*/  STL [R1], R12 ;  /* 0x0000000c01007387 */ /* 0x0001e20000100800 */
[----:B-1----:R-:W-:Y:S01]  /*42fd0*/  IMAD.MOV.U32 R2, RZ, RZ, R15 ;  /* 0x000000ffff027224 */ /* 0x002fe200078e000f */
[----:B------:R-:W-:Y:S01]  /*42fe0*/  MOV R7, R13 ;  /* 0x0000000d00077202 */ /* 0x000fe20000000f00 */
[----:B------:R-:W2:Y:S01]  /*42ff0*/  LDL.LU.64 R14, [R1+0x3960] ;  /* 0x00396000010e7983 */ /* 0x000ea20000300a00 */
[----:B0-----:R-:W3:Y:S03]  /*43000*/  LDL.LU.64 R12, [R1+0x3958] ;  /* 0x00395800010c7983 */ /* 0x001ee60000300a00 */
[----:B------:R0:W-:Y:S02]  /*43010*/  STL.64 [R1+0x3920], R6 ;  /* 0x0039200601007387 */ /* 0x0001e40000100a00 */
[----:B------:R1:W-:Y:S02]  /*43020*/  STL.64 [R1+0x3918], R4 ;  /* 0x0039180401007387 */ /* 0x0003e40000100a00 */
[----:B0-----:R-:W-:Y:S01]  /*43030*/  IMAD.MOV.U32 R6, RZ, RZ, R21 ;  /* 0x000000ffff067224 */ /* 0x001fe200078e0015 */
[----:B------:R-:W-:-:S02]  /*43040*/  MOV R7, R20 ;  /* 0x0000001400077202 */ /* 0x000fc40000000f00 */
[----:B-1----:R-:W-:Y:S02]  /*43050*/  MOV R4, R23 ;  /* 0x0000001700047202 */ /* 0x002fe40000000f00 */
[----:B------:R-:W-:Y:S02]  /*43060*/  MOV R5, R22 ;  /* 0x0000001600057202 */ /* 0x000fe40000000f00 */
[----:B------:R-:W-:Y:S04]  /*43070*/  LDSM.16.MT88.4 R20, [R28+0x2c100] ;  /* 0x02c100001c14783b */ /* 0x000fe80000004200 */
[----:B------:R-:W-:Y:S01]  /*43080*/  STL.64 [R1+0x3940], R6 ;  /* 0x0039400601007387 */ /* 0x000fe20000100a00 */
        /* <DEDUP_REMOVED lines=91> */
[----:B----4-:R-:W-:Y:S01]  /*43640*/  MOV R18, R5 ;  /* 0x0000000500127202 */ /* 0x010fe20000000f00 */
[----:B0-----:R-:W-:Y:S02]  /*43650*/  IMAD.MOV.U32 R16, RZ, RZ, R0 ;  /* 0x000000ffff107224 */ /* 0x001fe400078e0000 */
        /* <DEDUP_REMOVED lines=203> */
[----:B------:R-:W2:Y:S01]  /*44310*/  LDL.LU.64 R20, [R1+0x3798] ;  /* 0x0037980001147983 */ /* 0x000ea20000300a00 */
[----:B-----5:R-:W-:Y:S02]  /*44320*/  MOV R6, R3 ;  /* 0x0000000300067202 */ /* 0x020fe40000000f00 */
        /* <DEDUP_REMOVED lines=763> */
[----:B------:R-:W3:Y:S02]  /*472e0*/  LDL R29, [R1+0x3a0] ;  /* 0x0003a000011d7983 */ /* 0x000ee40000100800 */
        /* <DEDUP_REMOVED lines=55> */
[-C--:B--2---:R-:W-:Y:S01]  /*47660*/  HMMA.16816.F32.BF16 R20, R20, R4.reuse, R8 ;  /* 0x000000041414723c */ /* 0x084fe20000041808 */
[----:B------:R-:W4:Y:S01]  /*47670*/  LDL.LU.64 R10, [R1+0x3368] ;  /* 0x00336800010a7983 */ /* 0x000f220000300a00 */
[----:B------:R-:W4:Y:S11]  /*47680*/  LDL.LU.64 R8, [R1+0x3360] ;  /* 0x0033600001087983 */ /* 0x000f360000300a00 */
[----:B------:R-:W-:Y:S11]  /*47690*/  @!UPT UIADD3 URZ, URZ, URZ, URZ ;  /* 0x0000003f3f3ff290 */ /* 0x000ff6000fffe03f */
[----:B------:R-:W-:Y:S01]  /*476a0*/  IMAD.MOV.U32 R2, RZ, RZ, R23 ;  /* 0x000000ffff027224 */ /* 0x000fe200078e0017 */
[----:B------:R-:W-:Y:S02]  /*476b0*/  MOV R3, R22 ;  /* 0x0000001600037202 */ /* 0x000fe40000000f00 */
[----:B------:R-:W-:Y:S01]  /*476c0*/  MOV R0, R21 ;  /* 0x0000001500007202 */ /* 0x000fe20000000f00 */
[----:B------:R-:W-:Y:S01]  /*476d0*/  STL [R1+0xc0], R20 ;  /* 0x0000c01401007387 */ /* 0x000fe20000100800 */
[----:B------:R-:W-:Y:S02]  /*476e0*/  STL [R1+0x32f8], R2 ;  /* 0x0032f80201007387 */ /* 0x000fe40000100800 */
[----:B------:R-:W-:Y:S01]  /*476f0*/  STL [R1+0x32f4], R3 ;  /* 0x0032f40301007387 */ /* 0x000fe20000100800 */
[----:B------:R-:W-:Y:S01]  /*47700*/  STL [R1+0x32f0], R0 ;  /* 0x0032f00001007387 */ /* 0x000fe20000100800 */
[----:B----4-:R-:W-:Y:S11]  /*47710*/  HMMA.16816.F32.BF16 R8, R24, R4, R8 ;  /* 0x000000041808723c */ /* 0x010ff60000041808 */
[----:B------:R-:W-:Y:S11]  /*47720*/  @!UPT UIADD3 URZ, URZ, URZ, URZ ;  /* 0x0000003f3f3ff290 */ /* 0x000ff6000fffe03f */
[----:B------:R-:W-:Y:S01]  /*47730*/  @!UPT UIADD3 URZ, URZ, URZ, URZ ;  /* 0x0000003f3f3ff290 */ /* 0x000fe2000fffe03f */
[----:B------:R0:W-:Y:S01]  /*47740*/  STL.64 [R1+0x3120], R10 ;  /* 0x0031200a01007387 */ /* 0x0001e20000100a00 */
[----:B------:R1:W-:Y:S02]  /*47750*/  STL.64 [R1+0x3118], R8 ;  /* 0x0031180801007387 */ /* 0x0003e40000100a00 */
[----:B0-----:R-:W-:Y:S01]  /*47760*/  IMAD.MOV.U32 R10, RZ, RZ, R15 ;  /* 0x000000ffff0a7224 */ /* 0x001fe200078e000f */
[----:B------:R-:W-:Y:S02]  /*47770*/  MOV R11, R14 ;  /* 0x0000000e000b7202 */ /* 0x000fe40000000f00 */
[----:B-1----:R-:W-:Y:S02]  /*47780*/  MOV R8, R17 ;  /* 0x0000001100087202 */ /* 0x002fe40000000f00 */
[----:B------:R-:W-:Y:S01]  /*47790*/  MOV R9, R16 ;  /* 0x0000001000097202 */ /* 0x000fe20000000f00 */
[----:B------:R0:W-:Y:S04]  /*477a0*/  STL.64 [R1+0x3130], R10 ;  /* 0x0031300a01007387 */ /* 0x0001e80000100a00 */
[----:B------:R1:W-:Y:S01]  /*477b0*/  STL.64 [R1+0x3128], R8 ;  /* 0x0031280801007387 */ /* 0x0003e20000100a00 */
[----:B0-----:R-:W-:-:S02]  /*477c0*/  MOV R10, R7 ;  /* 0x00000007000a7202 */ /* 0x001fc40000000f00 */
[----:B------:R-:W-:Y:S02]  /*477d0*/  MOV R11, R6 ;  /* 0x00000006000b7202 */ /* 0x000fe40000000f00 */
[----:B-1----:R-:W-:Y:S01]  /*477e0*/  MOV R8, R13 ;  /* 0x0000000d00087202 */ /* 0x002fe20000000f00 */
[----:B------:R-:W-:Y:S02]  /*477f0*/  IMAD.MOV.U32 R9, RZ, RZ, R12 ;  /* 0x000000ffff097224 */ /* 0x000fe400078e000c */
[----:B------:R-:W0:Y:S04]  /*47800*/  LDSM.16.MT88.4 R12, [R29+0x32000] ;  /* 0x032000001d0c783b */ /* 0x000e280000004200 */
[----:B------:R-:W-:Y:S01]  /*47810*/  STL.64 [R1+0x3140], R10 ;  /* 0x0031400a01007387 */ /* 0x000fe20000100a00 */
[----:B------:R-:W-:Y:S02]  /*47820*/  STL.64 [R1+0x3138], R8 ;  /* 0x0031380801007387 */ /* 0x000fe40000100a00 */
[----:B------:R-:W2:Y:S02]  /*47830*/  LDL R28, [R1+0xe78] ;  /* 0x000e7800011c7983 */ /* 0x000ea40000100800 */
[----:B------:R-:W1:Y:S04]  /*47840*/  LDSM.16.MT88.4 R8, [R29+0x32080] ;  /* 0x032080001d08783b */ /* 0x000e680000004200 */
[----:B0-----:R-:W-:Y:S01]  /*47850*/  IMAD.MOV.U32 R4, RZ, RZ, R15 ;  /* 0x000000ffff047224 */ /* 0x001fe200078e000f */
[----:B------:R-:W-:-:S02]  /*47860*/  MOV R5, R14 ;  /* 0x0000000e00057202 */ /* 0x000fc40000000f00 */
[----:B------:R-:W-:Y:S01]  /*47870*/  MOV R16, R13 ;  /* 0x0000000d00107202 */ /* 0x000fe20000000f00 */
[----:B------:R-:W-:Y:S01]  /*47880*/  IMAD.MOV.U32 R17, RZ, RZ, R12 ;  /* 0x000000ffff117224 */ /* 0x000fe200078e000c */
[----:B-1----:R-:W-:Y:S01]  /*47890*/  MOV R18, R11 ;  /* 0x0000000b00127202 */ /* 0x002fe20000000f00 */
[----:B------:R-:W-:Y:S01]  /*478a0*/  STL [R1+0x3308], R4 ;  /* 0x0033080401007387 */ /* 0x000fe20000100800 */
[----:B------:R-:W-:Y:S02]  /*478b0*/  IMAD.MOV.U32 R19, RZ, RZ, R10 ;  /* 0x000000ffff137224 */ /* 0x000fe400078e000a */
[----:B------:R-:W-:Y:S01]  /*478c0*/  STL [R1+0x3304], R5 ;  /* 0x0033040501007387 */ /* 0x000fe20000100800 */
[----:B------:R-:W-:Y:S01]  /*478d0*/  MOV R20, R9 ;  /* 0x0000000900147202 */ /* 0x000fe20000000f00 */
[----:B------:R-:W-:Y:S01]  /*478e0*/  STL [R1+0x3300], R16 ;  /* 0x0033001001007387 */ /* 0x000fe20000100800 */
[----:B------:R-:W-:Y:S01]  /*478f0*/  MOV R21, R8 ;  /* 0x0000000800157202 */ /* 0x000fe20000000f00 */
[----:B------:R-:W-:Y:S02]  /*47900*/  STL [R1+0x32fc], R17 ;  /* 0x0032fc1101007387 */ /* 0x000fe40000100800 */
[----:B------:R-:W-:Y:S01]  /*47910*/  STL [R1+0x3318], R18 ;  /* 0x0033181201007387 */ /* 0x000fe20000100800 */
[----:B------:R-:W-:Y:S01]  /*47920*/  STL [R1+0x3314], R19 ;  /* 0x0033141301007387 */ /* 0x000fe20000100800 */
[----:B------:R-:W-:Y:S02]  /*47930*/  STL [R1+0x3310], R20 ;  /* 0x0033101401007387 */ /* 0x000fe40000100800 */
[----:B------:R-:W-:Y:S02]  /*47940*/  STL [R1+0x330c], R21 ;  /* 0x00330c1501007387 */ /* 0x000fe40000100800 */
[----:B------:R-:W3:Y:S01]  /*47950*/  LDL R11, [R1+0xe74] ;  /* 0x000e7400010b7983 */ /* 0x000ee20000100800 */
[----:B------:R-:W0:Y:S04]  /*47960*/  LDSM.16.MT88.4 R4, [R29+0x32100] ;  /* 0x032100001d04783b */ /* 0x000e280000004200 */
[----:B------:R-:W1:Y:S01]  /*47970*/  LDSM.16.MT88.4 R12, [R29+0x32180] ;  /* 0x032180001d0c783b */ /* 0x000e620000004200 */
[----:B0-----:R-:W-:Y:S01]  /*47980*/  MOV R22, R7 ;  /* 0x0000000700167202 */ /* 0x001fe20000000f00 */
[----:B-1----:R-:W-:Y:S01]  /*47990*/  IMAD.MOV.U32 R7, RZ, RZ, R12 ;  /* 0x000000ffff077224 */ /* 0x002fe200078e000c */
[----:B------:R-:W-:-:S02]  /*479a0*/  MOV R29, R13 ;  /* 0x0000000d001d7202 */ /* 0x000fc40000000f00 */
[----:B------:R-:W-:Y:S01]  /*479b0*/  MOV R27, R14 ;  /* 0x0000000e001b7202 */ /* 0x000fe20000000f00 */
[----:B------:R-:W-:Y:S01]  /*479c0*/  IMAD.MOV.U32 R26, RZ, RZ, R15 ;  /* 0x000000ffff1a7224 */ /* 0x000fe200078e000f */
[----:B------:R-:W-:Y:S02]  /*479d0*/  MOV R23, R6 ;  /* 0x0000000600177202 */ /* 0x000fe40000000f00 */
[----:B------:R-:W-:Y:S01]  /*479e0*/  MOV R25, R4 ;  /* 0x0000000400197202 */ /* 0x000fe20000000f00 */
[----:B------:R-:W-:Y:S01]  /*479f0*/  IMAD.MOV.U32 R24, RZ, RZ, R5 ;  /* 0x000000ffff187224 */ /* 0x000fe200078e0005 */
[----:B------:R-:W-:Y:S01]  /*47a00*/  STL [R1+0x332c], R22 ;  /* 0x00332c1601007387 */ /* 0x000fe20000100800 */
[----:B------:R-:W-:Y:S03]  /*47a10*/  STL [R1+0x3328], R23 ;  /* 0x0033281701007387 */ /* 0x000fe60000100800 */
[----:B------:R-:W-:Y:S01]  /*47a20*/  STL [R1+0x3324], R24 ;  /* 0x0033241801007387 */ /* 0x000fe20000100800 */
[----:B------:R-:W-:Y:S02]  /*47a30*/  STL [R1+0x331c], R25 ;  /* 0x00331c1901007387 */ /* 0x000fe40000100800 */
[----:B------:R-:W-:Y:S02]  /*47a40*/  STL [R1+0x333c], R26 ;  /* 0x00333c1a01007387 */ /* 0x000fe40000100800 */
[----:B------:R-:W-:Y:S01]  /*47a50*/  STL [R1+0x3338], R27 ;  /* 0x0033381b01007387 */ /* 0x000fe20000100800 */
[----:B------:R-:W-:Y:S01]  /*47a60*/  STL [R1+0x3334], R29 ;  /* 0x0033341d01007387 */ /* 0x000fe20000100800 */
[----:B------:R-:W-:Y:S03]  /*47a70*/  STL [R1+0x3330], R7 ;  /* 0x0033300701007387 */ /* 0x000fe60000100800 */
[----:B--2---:R-:W0:Y:S04]  /*47a80*/  LDSM.16.MT88.4 R12, [R28+0x32000] ;  /* 0x032000001c0c783b */ /* 0x004e280000004200 */
[----:B------:R-:W-:Y:S01]  /*47a90*/  LDSM.16.MT88.4 R24, [R28+0x32180] ;  /* 0x032180001c18783b */ /* 0x000fe20000004200 */
[----:B0-----:R-:W-:-:S02]  /*47aa0*/  MOV R2, R12 ;  /* 0x0000000c00027202 */ /* 0x001fc40000000f00 */
        /* <DEDUP_REMOVED lines=8> */
[----:B------:R-:W0:Y:S04]  /*47b30*/  LDSM.16.MT88.4 R12, [R28+0x32100] ;  /* 0x032100001c0c783b */ /* 0x000e280000004200 */
[----:B------:R-:W-:Y:S01]  /*47b40*/  STL [R1+0x3348], R0 ;  /* 0x0033480001007387 */ /* 0x000fe20000100800 */
[----:B------:R-:W-:Y:S02]  /*47b50*/  STL [R1+0x3344], R3 ;  /* 0x0033440301007387 */ /* 0x000fe40000100800 */
[----:B------:R-:W-:Y:S02]  /*47b60*/  STL [R1+0x3340], R2 ;  /* 0x0033400201007387 */ /* 0x000fe40000100800 */
[----:B0-----:R-:W-:Y:S01]  /*47b70*/  IMAD.MOV.U32 R18, RZ, RZ, R12 ;  /* 0x000000ffff127224 */ /* 0x001fe200078e000c */
[----:B------:R-:W-:-:S05]  /*47b80*/  MOV R19, R13 ;  /* 0x0000000d00137202 */ /* 0x000fca0000000f00 */
[----:B------:R-:W-:Y:S01]  /*47b90*/  STL.64 [R1+0x3358], R18 ;  /* 0x0033581201007387 */ /* 0x000fe20000100a00 */
[----:B------:R-:W-:Y:S02]  /*47ba0*/  STL.64 [R1+0x3350], R16 ;  /* 0x0033501001007387 */ /* 0x000fe40000100a00 */
[----:B---3--:R-:W0:Y:S01]  /*47bb0*/  LDSM.16.MT88.4 R16, [R11+0x32000] ;  /* 0x032000000b10783b */ /* 0x008e220000004200 */
[----:B------:R-:W-:-:S03]  /*47bc0*/  MOV R20, R14 ;  /* 0x0000000e00147202 */ /* 0x000fc60000000f00 */
[----:B------:R-:W-:Y:S01]  /*47bd0*/  IMAD.MOV.U32 R21, RZ, RZ, R15 ;  /* 0x000000ffff157224 */ /* 0x000fe200078e000f */
[----:B------:R-:W-:Y:S02]  /*47be0*/  MOV R15, R24 ;  /* 0x00000018000f7202 */ /* 0x000fe40000000f00 */
[----:B------:R-:W-:Y:S02]  /*47bf0*/  MOV R14, R25 ;  /* 0x00000019000e7202 */ /* 0x000fe40000000f00 */
[----:B0-----:R-:W-:Y:S01]  /*47c00*/  MOV R23, R16 ;  /* 0x0000001000177202 */ /* 0x001fe20000000f00 */
[----:B------:R-:W-:Y:S01]  /*47c10*/  IMAD.MOV.U32 R24, RZ, RZ, R17 ;  /* 0x000000ffff187224 */ /* 0x000fe200078e0011 */
[----:B------:R-:W-:Y:S02]  /*47c20*/  MOV R28, R18 ;  /* 0x00000012001c7202 */ /* 0x000fe40000000f00 */
[----:B------:R-:W-:Y:S02]  /*47c30*/  MOV R25, R19 ;  /* 0x0000001300197202 */ /* 0x000fe40000000f00 */
[----:B------:R-:W0:Y:S01]  /*47c40*/  LDSM.16.MT88.4 R16, [R11+0x32080] ;  /* 0x032080000b10783b */ /* 0x000e220000004200 */
[----:B------:R-:W-:Y:S01]  /*47c50*/  MOV R12, R27 ;  /* 0x0000001b000c7202 */ /* 0x000fe20000000f00 */
[----:B0-----:R-:W-:Y:S01]  /*47c60*/  IMAD.MOV.U32 R27, RZ, RZ, R16 ;  /* 0x000000ffff1b7224 */ /* 0x001fe200078e0010 */
[----:B------:R-:W-:-:S02]  /*47c70*/  MOV R29, R17 ;  /* 0x00000011001d7202 */ /* 0x000fc40000000f00 */
[----:B------:R-:W-:Y:S01]  /*47c80*/  MOV R7, R18 ;  /* 0x0000001200077202 */ /* 0x000fe20000000f00 */
[----:B------:R-:W-:Y:S02]  /*47c90*/  IMAD.MOV.U32 R22, RZ, RZ, R19 ;  /* 0x000000ffff167224 */ /* 0x000fe400078e0013 */
[----:B------:R-:W0:Y:S02]  /*47ca0*/  LDSM.16.MT88.4 R16, [R11+0x32100] ;  /* 0x032100000b10783b */ /* 0x000e240000004200 */
[----:B------:R-:W1:Y:S04]  /*47cb0*/  LDSM.16.MT88.4 R8, [R11+0x32180] ;  /* 0x032180000b08783b */ /* 0x000e680000004200 */
[----:B------:R-:W-:Y:S01]  /*47cc0*/  IMAD.MOV.U32 R13, RZ, RZ, R26 ;  /* 0x000000ffff0d7224 */ /* 0x000fe200078e001a */
[----:B0-----:R-:W-:Y:S01]  /*47cd0*/  MOV R0, R16 ;  /* 0x0000001000007202 */ /* 0x001fe20000000f00 */
[----:B------:R-:W-:Y:S01]  /*47ce0*/  IMAD.MOV.U32 R2, RZ, RZ, R18 ;  /* 0x000000ffff027224 */ /* 0x000fe200078e0012 */
[----:B------:R-:W-:-:S02]  /*47cf0*/  MOV R26, R19 ;  /* 0x00000013001a7202 */ /* 0x000fc40000000f00 */
[----:B------:R-:W-:Y:S01]  /*47d00*/  MOV R3, R17 ;  /* 0x0000001100037202 */ /* 0x000fe20000000f00 */
[----:B------:R-:W2:Y:S01]  /*47d10*/  LDL.LU.64 R18, [R1+0x3358] ;  /* 0x0033580001127983 */ /* 0x000ea20000300a00 */
[----:B------:R-:W3:Y:S02]  /*47d20*/  LDL.LU.64 R16, [R1+0x3350] ;  /* 0x0033500001107983 */ /* 0x000ee40000300a00 */
[----:B-1----:R0:W-:Y:S02]  /*47d30*/  STL.64 [R1+0x3160], R10 ;  /* 0x0031600a01007387 */ /* 0x0021e40000100a00 */
[----:B------:R1:W-:Y:S01]  /*47d40*/  STL.64 [R1+0x3158], R8 ;  /* 0x0031580801007387 */ /* 0x0003e20000100a00 */
[----:B0-----:R-:W-:Y:S02]  /*47d50*/  MOV R10, R2 ;  /* 0x00000002000a7202 */ /* 0x001fe40000000f00 */
[----:B-1----:R-:W-:Y:S02]  /*47d60*/  MOV R8, R0 ;  /* 0x0000000000087202 */ /* 0x002fe40000000f00 */
[----:B------:R-:W-:Y:S01]  /*47d70*/  MOV R11, R26 ;  /* 0x0000001a000b7202 */ /* 0x000fe20000000f00 */
[----:B------:R-:W4:Y:S01]  /*47d80*/  LDL.LU R0, [R1+0x3348] ;  /* 0x0033480001007983 */ /* 0x000f220000300800 */
[----:B------:R-:W-:-:S02]  /*47d90*/  IMAD.MOV.U32 R9, RZ, RZ, R3 ;  /* 0x000000ffff097224 */ /* 0x000fc400078e0003 */
[----:B------:R-:W5:Y:S02]  /*47da0*/  LDL.LU R3, [R1+0x3344] ;  /* 0x0033440001037983 */ /* 0x000f640000300800 */
[----:B------:R-:W2:Y:S01]  /*47db0*/  LDL.LU R2, [R1+0x3340] ;  /* 0x0033400001027983 */ /* 0x000ea20000300800 */
[----:B------:R-:W2:Y:S01]  /*47dc0*/  LDL.LU R26, [R1+0x333c] ;  /* 0x00333c00011a7983 */ /* 0x000ea20000300800 */
[----:B------:R0:W-:Y:S02]  /*47dd0*/  STL.64 [R1+0x3180], R10 ;  /* 0x0031800a01007387 */ /* 0x0001e40000100a00 */
[----:B------:R1:W-:Y:S01]  /*47de0*/  STL.64 [R1+0x3178], R8 ;  /* 0x0031780801007387 */ /* 0x0003e20000100a00 */
[----:B0-----:R-:W-:Y:S01]  /*47df0*/  MOV R10, R7 ;  /* 0x00000007000a7202 */ /* 0x001fe20000000f00 */
[----:B-1----:R-:W-:Y:S02]  /*47e00*/  IMAD.MOV.U32 R8, RZ, RZ, R27 ;  /* 0x000000ffff087224 */ /* 0x002fe400078e001b */
[----:B------:R-:W-:Y:S01]  /*47e10*/  IMAD.MOV.U32 R11, RZ, RZ, R22 ;  /* 0x000000ffff0b7224 */ /* 0x000fe200078e0016 */
[----:B------:R-:W2:Y:S01]  /*47e20*/  LDL.LU R27, [R1+0x3338] ;  /* 0x00333800011b7983 */ /* 0x000ea20000300800 */
[----:B------:R-:W-:-:S02]  /*47e30*/  MOV R9, R29 ;  /* 0x0000001d00097202 */ /* 0x000fc40000000f00 */
[----:B------:R-:W2:Y:S02]  /*47e40*/  LDL.LU R29, [R1+0x3334] ;  /* 0x00333400011d7983 */ /* 0x000ea40000300800 */
[----:B------:R-:W2:Y:S01]  /*47e50*/  LDL.LU R7, [R1+0x3330] ;  /* 0x0033300001077983 */ /* 0x000ea20000300800 */
[----:B------:R-:W2:Y:S01]  /*47e60*/  LDL.LU R22, [R1+0x332c] ;  /* 0x00332c0001167983 */ /* 0x000ea20000300800 */
[----:B------:R-:W-:Y:S02]  /*47e70*/  STL.64 [R1+0x31a0], R10 ;  /* 0x0031a00a01007387 */ /* 0x000fe40000100a00 */
[----:B------:R0:W-:Y:S02]  /*47e80*/  STL.64 [R1+0x3198], R8 ;  /* 0x0031980801007387 */ /* 0x0001e40000100a00 */
[----:B0-----:R-:W-:Y:S02]  /*47e90*/  MOV R8, R23 ;  /* 0x0000001700087202 */ /* 0x001fe40000000f00 */
[----:B------:R-:W-:Y:S01]  /*47ea0*/  MOV R9, R24 ;  /* 0x0000001800097202 */ /* 0x000fe20000000f00 */
[----:B------:R-:W2:Y:S01]  /*47eb0*/  LDL.LU R23, [R1+0x3328] ;  /* 0x0033280001177983 */ /* 0x000ea20000300800 */
[----:B------:R-:W2:Y:S02]  /*47ec0*/  LDL.LU R24, [R1+0x3324] ;  /* 0x0033240001187983 */ /* 0x000ea40000300800 */
[----:B------:R-:W-:-:S02]  /*47ed0*/  IMAD.MOV.U32 R10, RZ, RZ, R28 ;  /* 0x000000ffff0a7224 */ /* 0x000fc400078e001c */
[----:B------:R-:W2:Y:S01]  /*47ee0*/  LDL.LU R28, [R1+0x3320] ;  /* 0x00332000011c7983 */ /* 0x000ea20000300800 */
[----:B------:R-:W-:Y:S02]  /*47ef0*/  MOV R11, R25 ;  /* 0x00000019000b7202 */ /* 0x000fe40000000f00 */
[----:B------:R-:W3:Y:S03]  /*47f00*/  LDL.LU R25, [R1+0x331c] ;  /* 0x00331c0001197983 */ /* 0x000ee60000300800 */
[----:B------:R0:W-:Y:S01]  /*47f10*/  STL.64 [R1+0x31c0], R10 ;  /* 0x0031c00a01007387 */ /* 0x0001e20000100a00 */
[----:B------:R1:W-:Y:S01]  /*47f20*/  STL.64 [R1+0x31b8], R8 ;  /* 0x0031b80801007387 */ /* 0x0003e20000100a00 */
[----:B0-----:R-:W-:Y:S02]  /*47f30*/  MOV R10, R13 ;  /* 0x0000000d000a7202 */ /* 0x001fe40000000f00 */
        /* <DEDUP_REMOVED lines=249> */
[----:B-1----:R-:W3:Y:S04]  /*48ed0*/  LDL R13, [R1+0x3a0] ;  /* 0x0003a000010d7983 */ /* 0x002ee80000100800 */
[----:B--2---:R-:W2:Y:S04]  /*48ee0*/  LDL R14, [R1+0xe78] ;  /* 0x000e7800010e7983 */ /* 0x004ea80000100800 */
[----:B------:R-:W2:Y:S01]  /*48ef0*/  LDL R15, [R1+0xe74] ;  /* 0x000e7400010f7983 */ /* 0x000ea20000100800 */
[----:B0-----:R-:W-:Y:S03]  /*48f00*/  HMMA.16816.F32.BF16 R16, R16, R6, R8 ;  /* 0x000000061010723c */ /* 0x001fe60000041808 */
[----:B------:R-:W2:Y:S01]  /*48f10*/  LDL.LU.64 R10, [R1+0x3120] ;  /* 0x00312000010a7983 */ /* 0x000ea20000300a00 */
[----:B------:R-:W2:Y:S11]  /*48f20*/  LDL.LU.64 R8, [R1+0x3118] ;  /* 0x0031180001087983 */ /* 0x000eb60000300a00 */
[----:B------:R-:W-:Y:S08]  /*48f30*/  @!UPT UIADD3 URZ, URZ, URZ, URZ ;  /* 0x0000003f3f3ff290 */ /* 0x000ff0000fffe03f */
[----:B------:R0:W-:Y:S01]  /*48f40*/  STL.64 [R1+0xd0], R16 ;  /* 0x0000d01001007387 */ /* 0x0001e20000100a00 */
[----:B------:R5:W-:Y:S03]  /*48f50*/  STL.64 [R1+0xd8], R18 ;  /* 0x0000d81201007387 */ /* 0x000be60000100a00 */
[----:B0-----:R-:W2:Y:S01]  /*48f60*/  LDL.LU R16, [R1+0xc0] ;  /* 0x0000c00001107983 */ /* 0x001ea20000300800 */
[----:B------:R-:W-:Y:S02]  /*48f70*/  MOV R17, R0 ;  /* 0x0000000000117202 */ /* 0x000fe40000000f00 */
[----:B------:R-:W3:Y:S02]  /*48f80*/  LDL.LU R0, [R1+0x3110] ;  /* 0x0031100001007983 */ /* 0x000ee40000300800 */
[----:B-----5:R-:W-:Y:S01]  /*48f90*/  IMAD.MOV.U32 R18, RZ, RZ, R3 ;  /* 0x000000ffff127224 */ /* 0x020fe200078e0003 */
[----:B----4-:R-:W-:-:S07]  /*48fa0*/  MOV R19, R2 ;  /* 0x0000000200137202 */ /* 0x010fce0000000f00 */
[-C--:B--2---:R-:W-:Y:S08]  /*48fb0*/  HMMA.16816.F32.BF16 R16, R20, R6.reuse, R16 ;  /* 0x000000061410723c */ /* 0x084ff00000041810 */
[----:B------:R-:W-:Y:S01]  /*48fc0*/  HMMA.16816.F32.BF16 R4, R24, R6, R8 ;  /* 0x000000061804723c */ /* 0x000fe20000041808 */
[----:B---3--:R-:W0:Y:S04]  /*48fd0*/  LDSM.16.M88.4 R8, [R0+0x40300] ;  /* 0x040300000008783b */ /* 0x008e280000000200 */
[----:B------:R-:W-:Y:S04]  /*48fe0*/  LDSM.16.MT88.4 R20, [R13+0x34000] ;  /* 0x034000000d14783b */ /* 0x000fe80000004200 */
[----:B------:R-:W-:Y:S11]  /*48ff0*/  LDSM.16.MT88.4 R24, [R14+0x34000] ;  /* 0x034000000e18783b */ /* 0x000ff60000004200 */
[----:B------:R-:W-:Y:S03]  /*49000*/  @!UPT UIADD3 URZ, URZ, URZ, URZ ;  /* 0x0000003f3f3ff290 */ /* 0x000fe6000fffe03f */
[----:B------:R-:W-:Y:S01]  /*49010*/  STL.64 [R1+0x2fd8], R6 ;  /* 0x002fd80601007387 */ /* 0x000fe20000100a00 */
[----:B------:R-:W-:Y:S02]  /*49020*/  STL.64 [R1+0xc0], R16 ;  /* 0x0000c01001007387 */ /* 0x000fe40000100a00 */
[----:B------:R-:W-:Y:S02]  /*49030*/  STL.64 [R1+0xc8], R18 ;  /* 0x0000c81201007387 */ /* 0x000fe40000100a00 */
[----:B------:R-:W-:Y:S02]  /*49040*/  STL.64 [R1+0x2fd0], R4 ;  /* 0x002fd00401007387 */ /* 0x000fe40000100a00 */
[----:B------:R-:W1:Y:S04]  /*49050*/  LDSM.16.MT88.4 R4, [R13+0x34080] ;  /* 0x034080000d04783b */ /* 0x000e680000004200 */
[----:B0-----:R1:W-:Y:S02]  /*49060*/  STL [R1+0x2efc], R10 ;  /* 0x002efc0a01007387 */ /* 0x0013e40000100800 */
[----:B-1----:R-:W-:Y:S01]  /*49070*/  IMAD.MOV.U32 R10, RZ, RZ, R4 ;  /* 0x000000ffff0a7224 */ /* 0x002fe200078e0004 */
[----:B------:R-:W-:-:S02]  /*49080*/  MOV R3, R5 ;  /* 0x0000000500037202 */ /* 0x000fc40000000f00 */
[----:B------:R-:W-:Y:S01]  /*49090*/  MOV R2, R6 ;  /* 0x0000000600027202 */ /* 0x000fe20000000f00 */
[----:B------:R-:W-:Y:S02]  /*490a0*/  IMAD.MOV.U32 R0, RZ, RZ, R7 ;  /* 0x000000ffff007224 */ /* 0x000fe400078e0007 */
[----:B------:R-:W0:Y:S01]  /*490b0*/  LDSM.16.MT88.4 R4, [R13+0x34100] ;  /* 0x034100000d04783b */ /* 0x000e220000004200 */
[----:B------:R-:W-:Y:S01]  /*490c0*/  MOV R19, R20 ;  /* 0x0000001400137202 */ /* 0x000fe20000000f00 */
[----:B------:R-:W-:Y:S01]  /*490d0*/  IMAD.MOV.U32 R18, RZ, RZ, R21 ;  /* 0x000000ffff127224 */ /* 0x000fe200078e0015 */
[----:B------:R-:W-:Y:S01]  /*490e0*/  MOV R17, R22 ;  /* 0x0000001600117202 */ /* 0x000fe20000000f00 */
[----:B------:R1:W-:Y:S01]  /*490f0*/  STL [R1+0x2ef8], R11 ;  /* 0x002ef80b01007387 */ /* 0x0003e20000100800 */
[----:B0-----:R-:W-:Y:S02]  /*49100*/  MOV R22, R4 ;  /* 0x0000000400167202 */ /* 0x001fe40000000f00 */
[----:B------:R-:W-:Y:S01]  /*49110*/  MOV R21, R5 ;  /* 0x0000000500157202 */ /* 0x000fe20000000f00 */
[----:B------:R-:W-:Y:S01]  /*49120*/  IMAD.MOV.U32 R20, RZ, RZ, R6 ;  /* 0x000000ffff147224 */ /* 0x000fe200078e0006 */
[----:B-1----:R-:W-:-:S02]  /*49130*/  MOV R11, R7 ;  /* 0x00000007000b7202 */ /* 0x002fc40000000f00 */
[----:B------:R-:W0:Y:S04]  /*49140*/  LDSM.16.MT88.4 R4, [R13+0x34180] ;  /* 0x034180000d04783b */ /* 0x000e280000004200 */
[----:B0-----:R-:W-:Y:S01]  /*49150*/  STL.64 [R1+0x30e8], R6 ;  /* 0x0030e80601007387 */ /* 0x001fe20000100a00 */
[----:B------:R-:W-:Y:S02]  /*49160*/  STL.64 [R1+0x30e0], R4 ;  /* 0x0030e00401007387 */ /* 0x000fe40000100a00 */
[----:B------:R-:W0:Y:S04]  /*49170*/  LDSM.16.MT88.4 R4, [R14+0x34080] ;  /* 0x034080000e04783b */ /* 0x000e280000004200 */
[----:B------:R-:W-:Y:S01]  /*49180*/  STL.64 [R1+0x70], R24 ;  /* 0x0000701801007387 */ /* 0x000fe20000100a00 */
[----:B------:R-:W-:Y:S02]  /*49190*/  STL.64 [R1+0x78], R26 ;  /* 0x0000781a01007387 */ /* 0x000fe40000100a00 */
[----:B------:R-:W1:Y:S02]  /*491a0*/  LDSM.16.MT88.4 R24, [R14+0x34100] ;  /* 0x034100000e18783b */ /* 0x000e640000004200 */
[----:B0-----:R-:W-:Y:S02]  /*491b0*/  STL.64 [R1+0x60], R4 ;  /* 0x0000600401007387 */ /* 0x001fe40000100a00 */
[----:B------:R-:W-:Y:S02]  /*491c0*/  STL.64 [R1+0x68], R6 ;  /* 0x0000680601007387 */ /* 0x000fe40000100a00 */
[----:B------:R-:W0:Y:S04]  /*491d0*/  LDSM.16.MT88.4 R4, [R14+0x34180] ;  /* 0x034180000e04783b */ /* 0x000e280000004200 */
[----:B-1----:R-:W-:Y:S01]  /*491e0*/  STL.64 [R1+0x50], R24 ;  /* 0x0000501801007387 */ /* 0x002fe20000100a00 */
        /* <DEDUP_REMOVED lines=10> */
[----:B------:R-:W-:Y:S02]  /*49290*/  LDSM.16.MT88.4 R4, [R15+0x34180] ;  /* 0x034180000f04783b */ /* 0x000fe40000004200 */
[----:B------:R-:W0:Y:S04]  /*492a0*/  LDSM.16.MT88.4 R12, [R28+0x34000] ;  /* 0x034000001c0c783b */ /* 0x000e280000004200 */
[----:B-1----:R-:W-:Y:S01]  /*492b0*/  STL.64 [R1+0x10], R24 ;  /* 0x0000101801007387 */ /* 0x002fe20000100a00 */
[----:B------:R-:W-:Y:S01]  /*492c0*/  STL.64 [R1+0x18], R26 ;  /* 0x0000181a01007387 */ /* 0x000fe20000100a00 */
[----:B------:R-:W-:Y:S01]  /*492d0*/  MOV R16, R23 ;  /* 0x0000001700107202 */ /* 0x000fe20000000f00 */
[----:B------:R-:W-:Y:S01]  /*492e0*/  LDSM.16.MT88.4 R24, [R28+0x34180] ;  /* 0x034180001c18783b */ /* 0x000fe20000004200 */
[----:B0-----:R-:W-:Y:S03]  /*492f0*/  STL.64 [R1+0x2fe8], R14 ;  /* 0x002fe80e01007387 */ /* 0x001fe60000100a00 */
[----:B------:R-:W-:Y:S02]  /*49300*/  STL.64 [R1], R4 ;  /* 0x0000000401007387 */ /* 0x000fe40000100a00 */
[----:B------:R-:W-:Y:S02]  /*49310*/  STL.64 [R1+0x8], R6 ;  /* 0x0000080601007387 */ /* 0x000fe40000100a00 */
[----:B------:R0:W-:Y:S02]  /*49320*/  STL.64 [R1+0x2fe0], R12 ;  /* 0x002fe00c01007387 */ /* 0x0001e40000100a00 */
[----:B0-----:R-:W2:Y:S01]  /*49330*/  LDL.LU R12, [R1+0x170] ;  /* 0x00017000010c7983 */ /* 0x001ea20000300800 */
[----:B------:R-:W2:Y:S02]  /*49340*/  LDL.LU R13, [R1+0x174] ;  /* 0x00017400010d7983 */ /* 0x000ea40000300800 */
[----:B------:R-:W3:Y:S02]  /*49350*/  LDL.LU R14, [R1+0x178] ;  /* 0x00017800010e7983 */ /* 0x000ee40000300800 */
[----:B------:R-:W3:Y:S02]  /*49360*/  LDL.LU R15, [R1+0x17c] ;  /* 0x00017c00010f7983 */ /* 0x000ee40000300800 */
[----:B---3--:R0:W-:Y:S01]  /*49370*/  STL.64 [R1+0x30f8], R14 ;  /* 0x0030f80e01007387 */ /* 0x0081e20000100a00 */
[----:B--2---:R1:W-:Y:S02]  /*49380*/  STL.64 [R1+0x30f0], R12 ;  /* 0x0030f00c01007387 */ /* 0x0043e40000100a00 */
[----:B------:R-:W2:Y:S02]  /*49390*/  LDL.LU R4, [R1+0x190] ;  /* 0x0001900001047983 */ /* 0x000ea40000300800 */
[----:B------:R-:W2:Y:S01]  /*493a0*/  LDL.LU R5, [R1+0x194] ;  /* 0x0001940001057983 */ /* 0x000ea20000300800 */
[----:B------:R-:W3:Y:S01]  /*493b0*/  LDL.LU R6, [R1+0x198] ;  /* 0x0001980001067983 */ /* 0x000ee20000300800 */
[----:B------:R-:W3:Y:S01]  /*493c0*/  LDL.LU R7, [R1+0x19c] ;  /* 0x00019c0001077983 */ /* 0x000ee20000300800 */
[----:B0-----:R-:W-:-:S02]  /*493d0*/  MOV R14, R17 ;  /* 0x00000011000e7202 */ /* 0x001fc40000000f00 */
[----:B-1----:R-:W-:Y:S01]  /*493e0*/  MOV R12, R19 ;  /* 0x00000013000c7202 */ /* 0x002fe20000000f00 */
[----:B------:R-:W-:Y:S01]  /*493f0*/  IMAD.MOV.U32 R13, RZ, RZ, R18 ;  /* 0x000000ffff0d7224 */ /* 0x000fe200078e0012 */
[----:B------:R-:W-:Y:S02]  /*49400*/  MOV R15, R16 ;  /* 0x00000010000f7202 */ /* 0x000fe40000000f00 */
[----:B------:R-:W0:Y:S04]  /*49410*/  LDSM.16.MT88.4 R16, [R28+0x34080] ;  /* 0x034080001c10783b */ /* 0x000e280000004200 */
[----:B---3--:R-:W-:Y:S01]  /*49420*/  STL.64 [R1+0x3108], R6 ;  /* 0x0031080601007387 */ /* 0x008fe20000100a00 */
[----:B--2---:R1:W-:Y:S03]  /*49430*/  STL.64 [R1+0x3100], R4 ;  /* 0x0031000401007387 */ /* 0x0043e60000100a00 */
[----:B-1----:R-:W2:Y:S01]  /*49440*/  LDL.LU R4, [R1+0x1a0] ;  /* 0x0001a00001047983 */ /* 0x002ea20000300800 */
[----:B------:R-:W2:Y:S02]  /*49450*/  LDL.LU R5, [R1+0x1a4] ;  /* 0x0001a40001057983 */ /* 0x000ea40000300800 */
[----:B------:R-:W2:Y:S02]  /*49460*/  LDL.LU R6, [R1+0x1a8] ;  /* 0x0001a80001067983 */ /* 0x000ea40000300800 */
[----:B------:R-:W2:Y:S01]  /*49470*/  LDL.LU R7, [R1+0x1ac] ;  /* 0x0001ac0001077983 */ /* 0x000ea20000300800 */
[----:B0-----:R0:W-:Y:S01]  /*49480*/  STL.64 [R1+0x2ff8], R18 ;  /* 0x002ff81201007387 */ /* 0x0011e20000100a00 */
[----:B------:R1:W-:Y:S01]  /*49490*/  STL.64 [R1+0x2ff0], R16 ;  /* 0x002ff01001007387 */ /* 0x0003e20000100a00 */
[----:B0-----:R-:W-:Y:S01]  /*494a0*/  MOV R18, R20 ;  /* 0x0000001400127202 */ /* 0x001fe20000000f00 */
[----:B-1----:R-:W-:Y:S01]  /*494b0*/  IMAD.MOV.U32 R16, RZ, RZ, R22 ;  /* 0x000000ffff107224 */ /* 0x002fe200078e0016 */
[----:B------:R-:W-:-:S02]  /*494c0*/  MOV R17, R21 ;  /* 0x0000001500117202 */ /* 0x000fc40000000f00 */
[----:B------:R-:W0:Y:S04]  /*494d0*/  LDSM.16.MT88.4 R20, [R28+0x34100] ;  /* 0x034100001c14783b */ /* 0x000e280000004200 */
[----:B0-----:R-:W-:Y:S01]  /*494e0*/  STL.64 [R1+0x3008], R22 ;  /* 0x0030081601007387 */ /* 0x001fe20000100a00 */
[----:B------:R0:W-:Y:S03]  /*494f0*/  STL.64 [R1+0x3000], R20 ;  /* 0x0030001401007387 */ /* 0x0001e60000100a00 */
[----:B0-----:R-:W3:Y:S01]  /*49500*/  LDL.LU R20, [R1+0x180] ;  /* 0x0001800001147983 */ /* 0x001ee20000300800 */
[----:B------:R-:W3:Y:S02]  /*49510*/  LDL.LU R21, [R1+0x184] ;  /* 0x0001840001157983 */ /* 0x000ee40000300800 */
[----:B------:R-:W3:Y:S02]  /*49520*/  LDL.LU R22, [R1+0x188] ;  /* 0x0001880001167983 */ /* 0x000ee40000300800 */
[----:B------:R0:W-:Y:S01]  /*49530*/  STL.64 [R1+0x3018], R26 ;  /* 0x0030181a01007387 */ /* 0x0001e20000100a00 */
[----:B------:R1:W-:Y:S01]  /*49540*/  STL.64 [R1+0x3010], R24 ;  /* 0x0030101801007387 */ /* 0x0003e20000100a00 */
[----:B------:R-:W-:Y:S01]  /*49550*/  STL [R1+0x2fa4], R28 ;  /* 0x002fa41c01007387 */ /* 0x000fe20000100800 */
[----:B--2---:R-:W-:Y:S02]  /*49560*/  HMMA.16816.F32.BF16 R12, R12, R8, R4 ;  /* 0x000000080c0c723c */ /* 0x004fe40000041804 */
[----:B------:R-:W2:Y:S01]  /*49570*/  LDL.LU.64 R6, [R1+0x3108] ;  /* 0x0031080001067983 */ /* 0x000ea20000300a00 */
[----:B------:R-:W2:Y:S01]  /*49580*/  LDL.LU.64 R4, [R1+0x3100] ;  /* 0x0031000001047983 */ /* 0x000ea20000300a00 */
[----:B0-----:R-:W-:-:S02]  /*49590*/  MOV R27, R0 ;  /* 0x00000000001b7202 */ /* 0x001fc40000000f00 */
[----:B------:R-:W-:Y:S02]  /*495a0*/  MOV R26, R2 ;  /* 0x00000002001a7202 */ /* 0x000fe40000000f00 */
[----:B-1----:R-:W-:Y:S01]  /*495b0*/  MOV R24, R10 ;  /* 0x0000000a00187202 */ /* 0x002fe20000000f00 */
[----:B------:R-:W-:Y:S01]  /*495c0*/  IMAD.MOV.U32 R25, RZ, RZ, R3 ;  /* 0x000000ffff197224 */ /* 0x000fe200078e0003 */
[----:B------:R-:W-:Y:S11]  /*495d0*/  MOV R23, R29 ;  /* 0x0000001d00177202 */ /* 0x000ff60000000f00 */
[----:B------:R-:W-:Y:S03]  /*495e0*/  @!UPT UIADD3 URZ, URZ, URZ, URZ ;  /* 0x0000003f3f3ff290 */ /* 0x000fe6000fffe03f */
[----:B------:R-:W-:Y:S01]  /*495f0*/  IMAD.MOV.U32 R0, RZ, RZ, R15 ;  /* 0x000000ffff007224 */ /* 0x000fe200078e000f */
[----:B------:R-:W-:Y:S02]  /*49600*/  MOV R2, R14 ;  /* 0x0000000e00027202 */ /* 0x000fe40000000f00 */
[----:B------:R-:W-:Y:S01]  /*49610*/  MOV R3, R13 ;  /* 0x0000000d00037202 */ /* 0x000fe20000000f00 */
[----:B------:R-:W-:Y:S01]  /*49620*/  IMAD.MOV.U32 R29, RZ, RZ, R12 ;  /* 0x000000ffff1d7224 */ /* 0x000fe200078e000c */
[----:B------:R-:W4:Y:S01]  /*49630*/  LDL.LU.64 R14, [R1+0x30f8] ;  /* 0x0030f800010e7983 */ /* 0x000f220000300a00 */
[----:B------:R-:W4:Y:S02]  /*49640*/  LDL.LU.64 R12, [R1+0x30f0] ;  /* 0x0030f000010c7983 */ /* 0x000f240000300a00 */
[----:B------:R-:W-:Y:S02]  /*49650*/  STL [R1+0x2f0c], R0 ;  /* 0x002f0c0001007387 */ /* 0x000fe40000100800 */
[----:B------:R-:W-:Y:S01]  /*49660*/  STL [R1+0x2f08], R2 ;  /* 0x002f080201007387 */ /* 0x000fe20000100800 */
[----:B------:R-:W-:Y:S01]  /*49670*/  STL [R1+0x2f04], R3 ;  /* 0x002f040301007387 */ /* 0x000fe20000100800 */
[----:B------:R0:W-:Y:S01]  /*49680*/  STL [R1+0x2f00], R29 ;  /* 0x002f001d01007387 */ /* 0x0001e20000100800 */
[----:B--2---:R-:W-:Y:S02]  /*49690*/  HMMA.16816.F32.BF16 R24, R24, R8, R4 ;  /* 0x000000081818723c */ /* 0x004fe40000041804 */
[----:B------:R-:W4:Y:S01]  /*496a0*/  LDL.LU.64 R6, [R1+0x30e8] ;  /* 0x0030e80001067983 */ /* 0x000f220000300a00 */
[----:B------:R-:W4:Y:S02]  /*496b0*/  LDL.LU.64 R4, [R1+0x30e0] ;  /* 0x0030e00001047983 */ /* 0x000f240000300a00 */
[----:B------:R-:W-:-:S07]  /*496c0*/  IMAD.MOV.U32 R19, RZ, RZ, R11 ;  /* 0x000000ffff137224 */ /* 0x000fce00078e000b */
[----:B---3--:R-:W-:Y:S11]  /*496d0*/  HMMA.16816.F32.BF16 R16, R16, R8, R20 ;  /* 0x000000081010723c */ /* 0x008ff60000041814 */
[----:B------:R-:W-:Y:S01]  /*496e0*/  @!UPT UIADD3 URZ, URZ, URZ, URZ ;  /* 0x0000003f3f3ff290 */ /* 0x000fe2000fffe03f */
[----:B------:R-:W-:Y:S02]  /*496f0*/  MOV R11, R26 ;  /* 0x0000001a000b7202 */ /* 0x000fe40000000f00 */
[----:B------:R-:W-:Y:S01]  /*49700*/  MOV R10, R25 ;  /* 0x00000019000a7202 */ /* 0x000fe20000000f00 */
[----:B------:R-:W-:Y:S01]  /*49710*/  STL [R1+0x190], R24 ;  /* 0x0001901801007387 */ /* 0x000fe20000100800 */
[----:B------:R-:W-:Y:S02]  /*49720*/  STL [R1+0x19c], R27 ;  /* 0x00019c1b01007387 */ /* 0x000fe40000100800 */
[----:B------:R1:W-:Y:S01]  /*49730*/  STL [R1+0x2f14], R11 ;  /* 0x002f140b01007387 */ /* 0x0003e20000100800 */
[----:B------:R2:W-:Y:S05]  /*49740*/  STL [R1+0x2f10], R10 ;  /* 0x002f100a01007387 */ /* 0x0005ea0000100800 */
[----:B0-----:R-:W-:Y:S01]  /*49750*/  IMAD.MOV.U32 R29, RZ, RZ, R19 ;  /* 0x000000ffff1d7224 */ /* 0x001fe200078e0013 */
[----:B------:R-:W-:-:S02]  /*49760*/  MOV R3, R18 ;  /* 0x0000001200037202 */ /* 0x000fc40000000f00 */
[----:B------:R-:W-:Y:S01]  /*49770*/  MOV R2, R17 ;  /* 0x0000001100027202 */ /* 0x000fe20000000f00 */
[----:B------:R-:W-:Y:S01]  /*49780*/  IMAD.MOV.U32 R0, RZ, RZ, R16 ;  /* 0x000000ffff007224 */ /* 0x000fe200078e0010 */
[----:B------:R-:W-:Y:S01]  /*49790*/  STL [R1+0x2f24], R29 ;  /* 0x002f241d01007387 */ /* 0x000fe20000100800 */
[----:B------:R-:W-:Y:S02]  /*497a0*/  STL [R1+0x2f20], R3 ;  /* 0x002f200301007387 */ /* 0x000fe40000100800 */
[----:B------:R-:W-:Y:S02]  /*497b0*/  STL [R1+0x2f1c], R2 ;  /* 0x002f1c0201007387 */ /* 0x000fe40000100800 */
[----:B------:R-:W-:Y:S01]  /*497c0*/  STL [R1+0x2f18], R0 ;  /* 0x002f180001007387 */ /* 0x000fe20000100800 */
[-C--:B----4-:R-:W-:Y:S11]  /*497d0*/  HMMA.16816.F32.BF16 R4, R4, R8.reuse, R12 ;  /* 0x000000080404723c */ /* 0x090ff6000004180c */
[----:B------:R-:W-:Y:S11]  /*497e0*/  @!UPT UIADD3 URZ, URZ, URZ, URZ ;  /* 0x0000003f3f3ff290 */ /* 0x000ff6000fffe03f */
[----:B------:R-:W-:Y:S01]  /*497f0*/  @!UPT UIADD3 URZ, URZ, URZ, URZ ;  /* 0x0000003f3f3ff290 */ /* 0x000fe2000fffe03f */
[----:B------:R0:W-:Y:S01]  /*49800*/  STL.64 [R1+0x170], R4 ;  /* 0x0001700401007387 */ /* 0x0001e20000100a00 */
[----:B-1----:R-:W-:Y:S02]  /*49810*/  MOV R11, R6 ;  /* 0x00000006000b7202 */ /* 0x002fe40000000f00 */
[----:B--2---:R-:W-:Y:S01]  /*49820*/  MOV R10, R7 ;  /* 0x00000007000a7202 */ /* 0x004fe20000000f00 */
[----:B0-----:R-:W2:Y:S01]  /*49830*/  LDL.LU R4, [R1+0xe0] ;  /* 0x0000e00001047983 */ /* 0x001ea20000300800 */
[----:B------:R-:W2:Y:S02]  /*49840*/  LDL.LU R5, [R1+0xe4] ;  /* 0x0000e40001057983 */ /* 0x000ea40000300800 */
[----:B------:R-:W3:Y:S02]  /*49850*/  LDL.LU R6, [R1+0xe8] ;  /* 0x0000e80001067983 */ /* 0x000ee40000300800 */
[----:B------:R-:W3:Y:S02]  /*49860*/  LDL.LU R7, [R1+0xec] ;  /* 0x0000ec0001077983 */ /* 0x000ee40000300800 */
[----:B---3--:R-:W-:Y:S01]  /*49870*/  STL.64 [R1+0x3028], R6 ;  /* 0x0030280601007387 */ /* 0x008fe20000100a00 */
[----:B--2---:R0:W-:Y:S02]  /*49880*/  STL.64 [R1+0x3020], R4 ;  /* 0x0030200401007387 */ /* 0x0041e40000100a00 */
[----:B------:R-:W2:Y:S02]  /*49890*/  LDL.LU R12, [R1] ;  /* 0x00000000010c7983 */ /* 0x000ea40000300800 */
[----:B------:R-:W2:Y:S01]  /*498a0*/  LDL.LU R13, [R1+0x4] ;  /* 0x00000400010d7983 */ /* 0x000ea20000300800 */
[----:B------:R-:W3:Y:S01]  /*498b0*/  LDL.LU R14, [R1+0x8] ;  /* 0x00000800010e7983 */ /* 0x000ee20000300800 */
[----:B------:R-:W3:Y:S03]  /*498c0*/  LDL.LU R15, [R1+0xc] ;  /* 0x00000c00010f7983 */ /* 0x000ee60000300800 */
[----:B---3--:R-:W-:Y:S01]  /*498d0*/  STL.64 [R1+0x3038], R14 ;  /* 0x0030380e01007387 */ /* 0x008fe20000100a00 */
[----:B--2---:R1:W-:Y:S02]  /*498e0*/  STL.64 [R1+0x3030], R12 ;  /* 0x0030300c01007387 */ /* 0x0043e40000100a00 */
[----:B------:R-:W2:Y:S02]  /*498f0*/  LDL.LU R16, [R1+0xf0] ;  /* 0x0000f00001107983 */ /* 0x000ea40000300800 */
[----:B------:R-:W2:Y:S01]  /*49900*/  LDL.LU R17, [R1+0xf4] ;  /* 0x0000f40001117983 */ /* 0x000ea20000300800 */
[----:B------:R-:W3:Y:S01]  /*49910*/  LDL.LU R18, [R1+0xf8] ;  /* 0x0000f80001127983 */ /* 0x000ee20000300800 */
[----:B------:R-:W3:Y:S03]  /*49920*/  LDL.LU R19, [R1+0xfc] ;  /* 0x0000fc0001137983 */ /* 0x000ee60000300800 */
[----:B---3--:R-:W-:Y:S01]  /*49930*/  STL.64 [R1+0x3048], R18 ;  /* 0x0030481201007387 */ /* 0x008fe20000100a00 */
[----:B--2---:R-:W-:Y:S02]  /*49940*/  STL.64 [R1+0x3040], R16 ;  /* 0x0030401001007387 */ /* 0x004fe40000100a00 */
        /* <DEDUP_REMOVED lines=12> */
[----:B0-----:R-:W2:Y:S02]  /*49a10*/  LDL.LU R4, [R1+0x20] ;  /* 0x0000200001047983 */ /* 0x001ea40000300800 */
[----:B------:R-:W2:Y:S01]  /*49a20*/  LDL.LU R5, [R1+0x24] ;  /* 0x0000240001057983 */ /* 0x000ea20000300800 */
[----:B------:R-:W3:Y:S01]  /*49a30*/  LDL.LU R6, [R1+0x28] ;  /* 0x0000280001067983 */ /* 0x000ee20000300800 */
[----:B------:R-:W3:Y:S03]  /*49a40*/  LDL.LU R7, [R1+0x2c] ;  /* 0x00002c0001077983 */ /* 0x000ee60000300800 */
[----:B---3--:R-:W-:Y:S01]  /*49a50*/  STL.64 [R1+0x3078], R6 ;  /* 0x0030780601007387 */ /* 0x008fe20000100a00 */
[----:B--2---:R-:W-:Y:S02]  /*49a60*/  STL.64 [R1+0x3070], R4 ;  /* 0x0030700401007387 */ /* 0x004fe40000100a00 */
[----:B-1----:R-:W2:Y:S02]  /*49a70*/  LDL.LU R12, [R1+0x110] ;  /* 0x00011000010c7983 */ /* 0x002ea40000300800 */
[----:B------:R-:W2:Y:S01]  /*49a80*/  LDL.LU R13, [R1+0x114] ;  /* 0x00011400010d7983 */ /* 0x000ea20000300800 */
[----:B------:R-:W3:Y:S01]  /*49a90*/  LDL.LU R14, [R1+0x118] ;  /* 0x00011800010e7983 */ /* 0x000ee20000300800 */
[----:B------:R-:W3:Y:S03]  /*49aa0*/  LDL.LU R15, [R1+0x11c] ;  /* 0x00011c00010f7983 */ /* 0x000ee60000300800 */
[----:B---3--:R-:W-:Y:S01]  /*49ab0*/  STL.64 [R1+0x3088], R14 ;  /* 0x0030880e01007387 */ /* 0x008fe20000100a00 */
[----:B--2---:R0:W-:Y:S03]  /*49ac0*/  STL.64 [R1+0x3080], R12 ;  /* 0x0030800c01007387 */ /* 0x0041e60000100a00 */
[----:B0-----:R-:W2:Y:S01]  /*49ad0*/  LDL.LU R12, [R1+0x50] ;  /* 0x00005000010c7983 */ /* 0x001ea20000300800 */
[----:B------:R-:W2:Y:S02]  /*49ae0*/  LDL.LU R13, [R1+0x54] ;  /* 0x00005400010d7983 */ /* 0x000ea40000300800 */
[----:B------:R-:W3:Y:S02]  /*49af0*/  LDL.LU R14, [R1+0x58] ;  /* 0x00005800010e7983 */ /* 0x000ee40000300800 */
[----:B------:R-:W3:Y:S02]  /*49b00*/  LDL.LU R15, [R1+0x5c] ;  /* 0x00005c00010f7983 */ /* 0x000ee40000300800 */
        /* <DEDUP_REMOVED lines=10> */
[----:B------:R-:W2:Y:S02]  /*49bb0*/  LDL.LU R14, [R1+0x78] ;  /* 0x00007800010e7983 */ /* 0x000ea40000300800 */
[----:B------:R-:W2:Y:S01]  /*49bc0*/  LDL.LU R15, [R1+0x7c] ;  /* 0x00007c00010f7983 */ /* 0x000ea20000300800 */
[----:B------:R-:W3:Y:S01]  /*49bd0*/  LDL.LU R16, [R1+0x30] ;  /* 0x0000300001107983 */ /* 0x000ee20000300800 */
[----:B------:R-:W3:Y:S02]  /*49be0*/  LDL.LU R17, [R1+0x34] ;  /* 0x0000340001117983 */ /* 0x000ee40000300800 */
[----:B------:R-:W4:Y:S02]  /*49bf0*/  LDL.LU R18, [R1+0x38] ;  /* 0x0000380001127983 */ /* 0x000f240000300800 */
[----:B------:R-:W4:Y:S02]  /*49c00*/  LDL.LU R19, [R1+0x3c] ;  /* 0x00003c0001137983 */ /* 0x000f240000300800 */
[----:B----4-:R-:W-:Y:S01]  /*49c10*/  STL.64 [R1+0x3098], R18 ;  /* 0x0030981201007387 */ /* 0x010fe20000100a00 */
[----:B---3--:R0:W-:Y:S03]  /*49c20*/  STL.64 [R1+0x3090], R16 ;  /* 0x0030901001007387 */ /* 0x0081e60000100a00 */
[----:B0-----:R-:W3:Y:S01]  /*49c30*/  LDL.LU R16, [R1+0x140] ;  /* 0x0001400001107983 */ /* 0x001ee20000300800 */
        /* <DEDUP_REMOVED lines=11> */
[----:B0-----:R-:W2:Y:S01]  /*49cf0*/  LDL.LU R16, [R1+0x160] ;  /* 0x0001600001107983 */ /* 0x001ea20000300800 */
[----:B------:R-:W2:Y:S02]  /*49d00*/  LDL.LU R17, [R1+0x164] ;  /* 0x0001640001117983 */ /* 0x000ea40000300800 */
[----:B------:R-:W2:Y:S02]  /*49d10*/  LDL.LU R18, [R1+0x168] ;  /* 0x0001680001127983 */ /* 0x000ea40000300800 */
[----:B------:R-:W2:Y:S01]  /*49d20*/  LDL.LU R19, [R1+0x16c] ;  /* 0x00016c0001137983 */ /* 0x000ea20000300800 */
        /* <DEDUP_REMOVED lines=8> */
[----:B------:R-:W4:Y:S01]  /*49db0*/  LDL.LU R20, [R1+0x120] ;  /* 0x0001200001147983 */ /* 0x000f220000300800 */
[----:B------:R-:W4:Y:S02]  /*49dc0*/  LDL.LU R21, [R1+0x124] ;  /* 0x0001240001157983 */ /* 0x000f240000300800 */
[----:B------:R-:W4:Y:S02]  /*49dd0*/  LDL.LU R22, [R1+0x128] ;  /* 0x0001280001167983 */ /* 0x000f240000300800 */
[----:B------:R-:W4:Y:S01]  /*49de0*/  LDL.LU R23, [R1+0x12c] ;  /* 0x00012c0001177983 */ /* 0x000f220000300800 */
[----:B------:R0:W-:Y:S01]  /*49df0*/  STL [R1+0x2f2c], R10 ;  /* 0x002f2c0a01007387 */ /* 0x0001e20000100800 */
[----:B------:R1:W-:Y:S01]  /*49e00*/  STL [R1+0x2f28], R11 ;  /* 0x002f280b01007387 */ /* 0x0003e20000100800 */
[-C--:B--2---:R-:W-:Y:S02]  /*49e10*/  HMMA.16816.F32.BF16 R12, R12, R8.reuse, R16 ;  /* 0x000000080c0c723c */ /* 0x084fe40000041810 */
[----:B------:R-:W2:Y:S01]  /*49e20*/  LDL.LU.64 R18, [R1+0x30d8] ;  /* 0x0030d80001127983 */ /* 0x000ea20000300a00 */
[----:B------:R-:W2:Y:S11]  /*49e30*/  LDL.LU.64 R16, [R1+0x30d0] ;  /* 0x0030d00001107983 */ /* 0x000eb60000300a00 */
[----:B------:R-:W-:Y:S10]  /*49e40*/  @!UPT UIADD3 URZ, URZ, URZ, URZ ;  /* 0x0000003f3f3ff290 */ /* 0x000ff4000fffe03f */
[----:B------:R-:W-:Y:S01]  /*49e50*/  MOV R2, R14 ;  /* 0x0000000e00027202 */ /* 0x000fe20000000f00 */
[----:B------:R-:W-:Y:S02]  /*49e60*/  IMAD.MOV.U32 R0, RZ, RZ, R15 ;  /* 0x000000ffff007224 */ /* 0x000fe400078e000f */
[----:B------:R-:W-:Y:S01]  /*49e70*/  IMAD.MOV.U32 R29, RZ, RZ, R12 ;  /* 0x000000ffff1d7224 */ /* 0x000fe200078e000c */
[----:B------:R-:W-:Y:S01]  /*49e80*/  MOV R3, R13 ;  /* 0x0000000d00037202 */ /* 0x000fe20000000f00 */
[----:B------:R-:W2:Y:S01]  /*49e90*/  LDL.LU.64 R14, [R1+0x30c8] ;  /* 0x0030c800010e7983 */ /* 0x000ea20000300a00 */
[----:B------:R-:W2:Y:S02]  /*49ea0*/  LDL.LU.64 R12, [R1+0x30c0] ;  /* 0x0030c000010c7983 */ /* 0x000ea40000300a00 */
[----:B------:R-:W-:Y:S02]  /*49eb0*/  STL [R1+0x2f3c], R0 ;  /* 0x002f3c0001007387 */ /* 0x000fe40000100800 */
[----:B------:R-:W-:Y:S01]  /*49ec0*/  STL [R1+0x2f38], R2 ;  /* 0x002f380201007387 */ /* 0x000fe20000100800 */
[----:B------:R-:W-:Y:S01]  /*49ed0*/  STL [R1+0x2f34], R3 ;  /* 0x002f340301007387 */ /* 0x000fe20000100800 */
[----:B------:R-:W-:Y:S01]  /*49ee0*/  STL [R1+0x2f30], R29 ;  /* 0x002f301d01007387 */ /* 0x000fe20000100800 */
[-C--:B--2---:R-:W-:Y:S02]  /*49ef0*/  HMMA.16816.F32.BF16 R12, R12, R8.reuse, R16 ;  /* 0x000000080c0c723c */ /* 0x084fe40000041810 */
[----:B------:R-:W2:Y:S01]  /*49f00*/  LDL.LU.64 R18, [R1+0x30b8] ;  /* 0x0030b80001127983 */ /* 0x000ea20000300a00 */
[----:B------:R-:W2:Y:S11]  /*49f10*/  LDL.LU.64 R16, [R1+0x30b0] ;  /* 0x0030b00001107983 */ /* 0x000eb60000300a00 */
[----:B------:R-:W-:Y:S09]  /*49f20*/  @!UPT UIADD3 URZ, URZ, URZ, URZ ;  /* 0x0000003f3f3ff290 */ /* 0x000ff2000fffe03f */
[----:B------:R5:W-:Y:S01]  /*49f30*/  STL.64 [R1+0x150], R12 ;  /* 0x0001500c01007387 */ /* 0x000be20000100a00 */
[----:B0-----:R-:W-:Y:S02]  /*49f40*/  MOV R10, R14 ;  /* 0x0000000e000a7202 */ /* 0x001fe40000000f00 */
[----:B-1----:R-:W-:Y:S02]  /*49f50*/  MOV R11, R15 ;  /* 0x0000000f000b7202 */ /* 0x002fe40000000f00 */
[----:B------:R-:W2:Y:S04]  /*49f60*/  LDL.LU.64 R14, [R1+0x30a8] ;  /* 0x0030a800010e7983 */ /* 0x000ea80000300a00 */
[----:B-----5:R-:W2:Y:S01]  /*49f70*/  LDL.LU.64 R12, [R1+0x30a0] ;  /* 0x0030a000010c7983 */ /* 0x020ea20000300a00 */
[----:B------:R-:W-:Y:S02]  /*49f80*/  STL [R1+0x2f44], R11 ;  /* 0x002f440b01007387 */ /* 0x000fe40000100800 */
[----:B------:R-:W-:Y:S01]  /*49f90*/  STL [R1+0x2f40], R10 ;  /* 0x002f400a01007387 */ /* 0x000fe20000100800 */
[-C--:B---3--:R-:W-:Y:S08]  /*49fa0*/  HMMA.16816.F32.BF16 R24, R24, R8.reuse, R4 ;  /* 0x000000081818723c */ /* 0x088ff00000041804 */
[----:B--2---:R-:W-:Y:S01]  /*49fb0*/  HMMA.16816.F32.BF16 R12, R12, R8, R16 ;  /* 0x000000080c0c723c */ /* 0x004fe20000041810 */
[----:B------:R-:W4:Y:S01]  /*49fc0*/  LDL.LU.64 R18, [R1+0x3098] ;  /* 0x0030980001127983 */ /* 0x000f220000300a00 */
[----:B------:R-:W4:Y:S11]  /*49fd0*/  LDL.LU.64 R16, [R1+0x3090] ;  /* 0x0030900001107983 */ /* 0x000f360000300a00 */
[----:B------:R-:W-:Y:S11]  /*49fe0*/  @!UPT UIADD3 URZ, URZ, URZ, URZ ;  /* 0x0000003f3f3ff290 */ /* 0x000ff6000fffe03f */
[----:B------:R-:W-:Y:S01]  /*49ff0*/  IMAD.MOV.U32 R29, RZ, RZ, R15 ;  /* 0x000000ffff1d7224 */ /* 0x000fe200078e000f */
[----:B------:R-:W-:Y:S01]  /*4a000*/  MOV R3, R14 ;  /* 0x0000000e00037202 */ /* 0x000fe20000000f00 */
[----:B------:R-:W-:Y:S01]  /*4a010*/  IMAD.MOV.U32 R0, RZ, RZ, R12 ;  /* 0x000000ffff007224 */ /* 0x000fe200078e000c */
[----:B------:R-:W-:Y:S01]  /*4a020*/  MOV R2, R13 ;  /* 0x0000000d00027202 */ /* 0x000fe20000000f00 */
[----:B------:R-:W2:Y:S01]  /*4a030*/  LDL.LU.64 R14, [R1+0x3088] ;  /* 0x00308800010e7983 */ /* 0x000ea20000300a00 */
[----:B------:R-:W2:Y:S02]  /*4a040*/  LDL.LU.64 R12, [R1+0x3080] ;  /* 0x00308000010c7983 */ /* 0x000ea40000300a00 */
[----:B------:R0:W-:Y:S02]  /*4a050*/  STL [R1+0x2f54], R29 ;  /* 0x002f541d01007387 */ /* 0x0001e40000100800 */
[----:B0-----:R-:W3:Y:S01]  /*4a060*/  LDL R29, [R1+0x3a0] ;  /* 0x0003a000011d7983 */ /* 0x001ee20000100800 */
[----:B------:R-:W-:Y:S02]  /*4a070*/  STL [R1+0x2f50], R3 ;  /* 0x002f500301007387 */ /* 0x000fe40000100800 */
[----:B------:R-:W-:Y:S02]  /*4a080*/  STL [R1+0x2f4c], R2 ;  /* 0x002f4c0201007387 */ /* 0x000fe40000100800 */
[----:B------:R-:W-:Y:S01]  /*4a090*/  STL [R1+0x2f48], R0 ;  /* 0x002f480001007387 */ /* 0x000fe20000100800 */
[----:B------:R-:W2:Y:S01]  /*4a0a0*/  LDL.LU.64 R6, [R1+0x3078] ;  /* 0x0030780001067983 */ /* 0x000ea20000300a00 */
[----:B------:R-:W2:Y:S01]  /*4a0b0*/  LDL.LU.64 R4, [R1+0x3070] ;  /* 0x0030700001047983 */ /* 0x000ea20000300a00 */
[----:B------:R-:W-:-:S02]  /*4a0c0*/  MOV R10, R27 ;  /* 0x0000001b000a7202 */ /* 0x000fc40000000f00 */
[----:B------:R-:W-:Y:S01]  /*4a0d0*/  MOV R11, R26 ;  /* 0x0000001a000b7202 */ /* 0x000fe20000000f00 */
[----:B------:R0:W-:Y:S01]  /*4a0e0*/  STL.64 [R1+0x130], R24 ;  /* 0x0001301801007387 */ /* 0x0001e20000100a00 */
[----:B------:R-:W5:Y:S03]  /*4a0f0*/  LDL.LU.64 R26, [R1+0x3068] ;  /* 0x00306800011a7983 */ /* 0x000f660000300a00 */
[----:B0-----:R-:W5:Y:S01]  /*4a100*/  LDL.LU.64 R24, [R1+0x3060] ;  /* 0x0030600001187983 */ /* 0x001f620000300a00 */
[----:B------:R-:W-:Y:S02]  /*4a110*/  STL [R1+0x2f5c], R10 ;  /* 0x002f5c0a01007387 */ /* 0x000fe40000100800 */
[----:B------:R-:W-:Y:S01]  /*4a120*/  STL [R1+0x2f58], R11 ;  /* 0x002f580b01007387 */ /* 0x000fe20000100800 */
[-C--:B----4-:R-:W-:Y:S01]  /*4a130*/  HMMA.16816.F32.BF16 R16, R16, R8.reuse, R20 ;  /* 0x000000081010723c */ /* 0x090fe20000041814 */
[----:B------:R-:W5:Y:S01]  /*4a140*/  LDL.LU.64 R22, [R1+0x3058] ;  /* 0x0030580001167983 */ /* 0x000f620000300a00 */
[----:B------:R-:W5:Y:S11]  /*4a150*/  LDL.LU.64 R20, [R1+0x3050] ;  /* 0x0030500001147983 */ /* 0x000f760000300a00 */
[----:B------:R-:W-:Y:S10]  /*4a160*/  @!UPT UIADD3 URZ, URZ, URZ, URZ ;  /* 0x0000003f3f3ff290 */ /* 0x000ff4000fffe03f */
[----:B------:R-:W-:Y:S01]  /*4a170*/  STL.64 [R1+0x120], R16 ;  /* 0x0001201001007387 */ /* 0x000fe20000100a00 */
[----:B------:R0:W-:Y:S03]  /*4a180*/  STL.64 [R1+0x128], R18 ;  /* 0x0001281201007387 */ /* 0x0001e60000100a00 */
[----:B0-----:R-:W4:Y:S01]  /*4a190*/  LDL.LU.64 R18, [R1+0x3048] ;  /* 0x0030480001127983 */ /* 0x001f220000300a00 */
[----:B------:R-:W4:Y:S01]  /*4a1a0*/  LDL.LU.64 R16, [R1+0x3040] ;  /* 0x0030400001107983 */ /* 0x000f220000300a00 */
[-C--:B--2---:R-:W-:Y:S02]  /*4a1b0*/  HMMA.16816.F32.BF16 R4, R4, R8.reuse, R12 ;  /* 0x000000080404723c */ /* 0x084fe4000004180c */
[----:B------:R-:W4:Y:S01]  /*4a1c0*/  LDL.LU.64 R14, [R1+0x3038] ;  /* 0x00303800010e7983 */ /* 0x000f220000300a00 */
[----:B------:R-:W4:Y:S11]  /*4a1d0*/  LDL.LU.64 R12, [R1+0x3030] ;  /* 0x00303000010c7983 */ /* 0x000f360000300a00 */
[----:B------:R-:W-:Y:S09]  /*4a1e0*/  @!UPT UIADD3 URZ, URZ, URZ, URZ ;  /* 0x0000003f3f3ff290 */ /* 0x000ff2000fffe03f */
[----:B------:R-:W-:Y:S01]  /*4a1f0*/  STL.64 [R1+0x110], R4 ;  /* 0x0001100401007387 */ /* 0x000fe20000100a00 */
[----:B------:R0:W-:Y:S03]  /*4a200*/  STL.64 [R1+0x118], R6 ;  /* 0x0001180601007387 */ /* 0x0001e60000100a00 */
[----:B0-----:R-:W2:Y:S01]  /*4a210*/  LDL.LU.64 R6, [R1+0x3028] ;  /* 0x0030280001067983 */ /* 0x001ea20000300a00 */
[----:B------:R-:W2:Y:S01]  /*4a220*/  LDL.LU.64 R4, [R1+0x3020] ;  /* 0x0030200001047983 */ /* 0x000ea20000300a00 */
[-C--:B-----5:R-:W-:Y:S02]  /*4a230*/  HMMA.16816.F32.BF16 R20, R20, R8.reuse, R24 ;  /* 0x000000081414723c */ /* 0x0a0fe40000041818 */
[----:B------:R-:W5:Y:S01]  /*4a240*/  LDL.LU.64 R26, [R1+0x3018] ;  /* 0x00301800011a7983 */ /* 0x000f620000300a00 */
[----:B------:R-:W5:Y:S11]  /*4a250*/  LDL.LU.64 R24, [R1+0x3010] ;  /* 0x0030100001187983 */ /* 0x000f760000300a00 */
[----:B------:R-:W-:Y:S09]  /*4a260*/  @!UPT UIADD3 URZ, URZ, URZ, URZ ;  /* 0x0000003f3f3ff290 */ /* 0x000ff2000fffe03f */
        /* <DEDUP_REMOVED lines=12> */
[-C--:B--2---:R-:W-:Y:S01]  /*4a330*/  HMMA.16816.F32.BF16 R12, R12, R8.reuse, R4 ;  /* 0x000000080c0c723c */ /* 0x084fe20000041804 */
[----:B------:R-:W5:Y:S01]  /*4a340*/  LDL.LU.64 R6, [R1+0x2fd8] ;  /* 0x002fd80001067983 */ /* 0x000f620000300a00 */
[----:B------:R-:W5:Y:S11]  /*4a350*/  LDL.LU.64 R4, [R1+0x2fd0] ;  /* 0x002fd00001047983 */ /* 0x000f760000300a00 */
[----:B------:R-:W-:Y:S10]  /*4a360*/  @!UPT UIADD3 URZ, URZ, URZ, URZ ;  /* 0x0000003f3f3ff290 */ /* 0x000ff4000fffe03f */
[----:B------:R0:W-:Y:S01]  /*4a370*/  STL.64 [R1+0xe0], R12 ;  /* 0x0000e00c01007387 */ /* 0x0001e20000100a00 */
[----:B------:R1:W-:Y:S03]  /*4a380*/  STL.64 [R1+0xe8], R14 ;  /* 0x0000e80e01007387 */ /* 0x0003e60000100a00 */
[----:B0-----:R-:W4:Y:S01]  /*4a390*/  LDL.LU R12, [R1+0xd0] ;  /* 0x0000d000010c7983 */ /* 0x001f220000300800 */
[----:B------:R-:W4:Y:S02]  /*4a3a0*/  LDL.LU R13, [R1+0xd4] ;  /* 0x0000d400010d7983 */ /* 0x000f240000300800 */
[----:B-1----:R-:W4:Y:S02]  /*4a3b0*/  LDL.LU R14, [R1+0xd8] ;  /* 0x0000d800010e7983 */ /* 0x002f240000300800 */
[----:B------:R-:W4:Y:S02]  /*4a3c0*/  LDL.LU R15, [R1+0xdc] ;  /* 0x0000dc00010f7983 */ /* 0x000f240000300800 */
[-C--:B----4-:R-:W-:Y:S11]  /*4a3d0*/  HMMA.16816.F32.BF16 R16, R16, R8.reuse, R12 ;  /* 0x000000081010723c */ /* 0x090ff6000004180c */
[----:B------:R-:W-:Y:S11]  /*4a3e0*/  @!UPT UIADD3 URZ, URZ, URZ, URZ ;  /* 0x0000003f3f3ff290 */ /* 0x000ff6000fffe03f */
[----:B------:R-:W-:Y:S02]  /*4a3f0*/  @!UPT UIADD3 URZ, URZ, URZ, URZ ;  /* 0x0000003f3f3ff290 */ /* 0x000fe4000fffe03f */
[----:B------:R-:W-:Y:S02]  /*4a400*/  IMAD.MOV.U32 R12, RZ, RZ, R16 ;  /* 0x000000ffff0c7224 */ /* 0x000fe400078e0010 */
[----:B------:R-:W-:Y:S01]  /*4a410*/  IMAD.MOV.U32 R15, RZ, RZ, R17 ;  /* 0x000000ffff0f7224 */ /* 0x000fe200078e0011 */
[----:B------:R-:W2:Y:S01]  /*4a420*/  LDL.LU R16, [R1+0xc0] ;  /* 0x0000c00001107983 */ /* 0x000ea20000300800 */
[----:B------:R-:W-:Y:S01]  /*4a430*/  MOV R14, R18 ;  /* 0x00000012000e7202 */ /* 0x000fe20000000f00 */
[----:B------:R-:W2:Y:S01]  /*4a440*/  LDL.LU R17, [R1+0xc4] ;  /* 0x0000c40001117983 */ /* 0x000ea20000300800 */
[----:B------:R-:W-:Y:S01]  /*4a450*/  MOV R13, R19 ;  /* 0x00000013000d7202 */ /* 0x000fe20000000f00 */
[----:B------:R-:W2:Y:S01]  /*4a460*/  LDL.LU R18, [R1+0xc8] ;  /* 0x0000c80001127983 */ /* 0x000ea20000300800 */
[----:B------:R-:W2:Y:S01]  /*4a470*/  LDL.LU R19, [R1+0xcc] ;  /* 0x0000cc0001137983 */ /* 0x000ea20000300800 */
[-C--:B-----5:R-:W-:Y:S11]  /*4a480*/  HMMA.16816.F32.BF16 R4, R24, R8.reuse, R4 ;  /* 0x000000081804723c */ /* 0x0a0ff60000041804 */
[----:B------:R-:W-:Y:S11]  /*4a490*/  @!UPT UIADD3 URZ, URZ, URZ, URZ ;  /* 0x0000003f3f3ff290 */ /* 0x000ff6000fffe03f */
[----:B------:R-:W-:Y:S01]  /*4a4a0*/  @!UPT UIADD3 URZ, URZ, URZ, URZ ;  /* 0x0000003f3f3ff290 */ /* 0x000fe2000fffe03f */
[----:B------:R-:W-:Y:S01]  /*4a4b0*/  STL.64 [R1+0x2d60], R6 ;  /* 0x002d600601007387 */ /* 0x000fe20000100a00 */
[----:B--2---:R-:W-:Y:S03]  /*4a4c0*/  HMMA.16816.F32.BF16 R16, R20, R8, R16 ;  /* 0x000000081410723c */ /* 0x004fe60000041810 */
[----:B---3--:R-:W0:Y:S11]  /*4a4d0*/  LDSM.16.MT88.4 R20, [R29+0x36000] ;  /* 0x036000001d14783b */ /* 0x008e360000004200 */
[----:B------:R-:W-:Y:S09]  /*4a4e0*/  @!UPT UIADD3 URZ, URZ, URZ, URZ ;  /* 0x0000003f3f3ff290 */ /* 0x000ff2000fffe03f */
[----:B------:R0:W-:Y:S01]  /*4a4f0*/  STL.64 [R1+0xc0], R16 ;  /* 0x0000c01001007387 */ /* 0x0001e20000100a00 */
[----:B------:R-:W-:Y:S02]  /*4a500*/  STL.64 [R1+0xc8], R18 ;  /* 0x0000c81201007387 */ /* 0x000fe40000100a00 */
[----:B------:R-:W-:Y:S02]  /*4a510*/  STL.64 [R1+0x2d58], R4 ;  /* 0x002d580401007387 */ /* 0x000fe40000100a00 */
[----:B------:R-:W2:Y:S01]  /*4a520*/  LDL R28, [R1+0xe78] ;  /* 0x000e7800011c7983 */ /* 0x000ea20000100800 */
[----:B------:R-:W1:Y:S01]  /*4a530*/  LDSM.16.MT88.4 R4, [R29+0x36080] ;  /* 0x036080001d04783b */ /* 0x000e620000004200 */
[----:B0-----:R-:W-:Y:S02]  /*4a540*/  MOV R17, R20 ;  /* 0x0000001400117202 */ /* 0x001fe40000000f00 */
[----:B------:R-:W-:Y:S02]  /*4a550*/  MOV R16, R21 ;  /* 0x0000001500107202 */ /* 0x000fe40000000f00 */
[----:B-1----:R-:W-:Y:S01]  /*4a560*/  MOV R21, R4 ;  /* 0x0000000400157202 */ /* 0x002fe20000000f00 */
[----:B------:R-:W-:Y:S01]  /*4a570*/  IMAD.MOV.U32 R20, RZ, RZ, R5 ;  /* 0x000000ffff147224 */ /* 0x000fe200078e0005 */
[----:B------:R-:W-:-:S02]  /*4a580*/  MOV R19, R6 ;  /* 0x0000000600137202 */ /* 0x000fc40000000f00 */
[----:B------:R-:W-:Y:S02]  /*4a590*/  MOV R18, R7 ;  /* 0x0000000700127202 */ /* 0x000fe40000000f00 */
[----:B------:R-:W0:Y:S01]  /*4a5a0*/  LDSM.16.MT88.4 R4, [R29+0x36100] ;  /* 0x036100001d04783b */ /* 0x000e220000004200 */
[----:B------:R-:W-:Y:S01]  /*4a5b0*/  IMAD.MOV.U32 R9, RZ, RZ, R22 ;  /* 0x000000ffff097224 */ /* 0x000fe200078e0016 */
[----:B------:R-:W-:Y:S01]  /*4a5c0*/  MOV R8, R23 ;  /* 0x0000001700087202 */ /* 0x000fe20000000f00 */
        /* <DEDUP_REMOVED lines=9> */
[----:B------:R-:W-:Y:S01]  /*4a660*/  STL [R1+0x2f7c], R18 ;  /* 0x002f7c1201007387 */ /* 0x000fe20000100800 */
[----:B0-----:R-:W-:-:S02]  /*4a670*/  MOV R2, R4 ;  /* 0x0000000400027202 */ /* 0x001fc40000000f00 */
[----:B------:R-:W-:Y:S01]  /*4a680*/  MOV R0, R5 ;  /* 0x0000000500007202 */ /* 0x000fe20000000f00 */
[----:B------:R-:W-:Y:S01]  /*4a690*/  IMAD.MOV.U32 R27, RZ, RZ, R6 ;  /* 0x000000ffff1b7224 */ /* 0x000fe200078e0006 */
[----:B------:R-:W-:Y:S01]  /*4a6a0*/  MOV R26, R7 ;  /* 0x00000007001a7202 */ /* 0x000fe20000000f00 */
        /* <DEDUP_REMOVED lines=10> */
[----:B------:R-:W-:Y:S01]  /*4a750*/  STL [R1+0x2f90], R2 ;  /* 0x002f900201007387 */ /* 0x000fe20000100800 */
[----:B--2---:R-:W0:Y:S02]  /*4a760*/  LDSM.16.MT88.4 R4, [R28+0x36000] ;  /* 0x036000001c04783b */ /* 0x004e240000004200 */
[----:B0-----:R-:W-:-:S05]  /*4a770*/  MOV R3, R7 ;  /* 0x0000000700037202 */ /* 0x001fca0000000f00 */
[----:B------:R0:W-:Y:S04]  /*4a780*/  STL [R1+0x2fb0], R3 ;  /* 0x002fb00301007387 */ /* 0x0001e80000100800 */
[----:B0-----:R-:W2:Y:S01]  /*4a790*/  LDL R3, [R1+0xe74] ;  /* 0x000e740001037983 */ /* 0x001ea20000100800 */
[----:B------:R-:W-:Y:S01]  /*4a7a0*/  MOV R10, R4 ;  /* 0x00000004000a7202 */ /* 0x000fe20000000f00 */
[----:B------:R-:W-:Y:S01]  /*4a7b0*/  IMAD.MOV.U32 R11, RZ, RZ, R5 ;  /* 0x000000ffff0b7224 */ /* 0x000fe200078e0005 */
[----:B------:R-:W-:Y:S02]  /*4a7c0*/  MOV R29, R6 ;  /* 0x00000006001d7202 */ /* 0x000fe40000000f00 */
[----:B------:R-:W0:Y:S04]  /*4a7d0*/  LDSM.16.MT88.4 R4, [R28+0x36080] ;  /* 0x036080001c04783b */ /* 0x000e280000004200 */
[----:B------:R-:W-:Y:S01]  /*4a7e0*/  STL [R1+0x2fac], R29 ;  /* 0x002fac1d01007387 */ /* 0x000fe20000100800 */
[----:B------:R-:W-:Y:S02]  /*4a7f0*/  STL [R1+0x2fa8], R11 ;  /* 0x002fa80b01007387 */ /* 0x000fe40000100800 */
[----:B------:R-:W-:Y:S01]  /*4a800*/  STL [R1+0x2fa0], R10 ;  /* 0x002fa00a01007387 */ /* 0x000fe20000100800 */
[----:B0-----:R-:W-:Y:S01]  /*4a810*/  MOV R16, R6 ;  /* 0x0000000600107202 */ /* 0x001fe20000000f00 */
[----:B------:R-:W-:-:S02]  /*4a820*/  IMAD.MOV.U32 R17, RZ, RZ, R7 ;  /* 0x000000ffff117224 */ /* 0x000fc400078e0007 */
[----:B------:R-:W-:Y:S01]  /*4a830*/  IMAD.MOV.U32 R8, RZ, RZ, R4 ;  /* 0x000000ffff087224 */ /* 0x000fe200078e0004 */
[----:B------:R-:W-:Y:S02]  /*4a840*/  MOV R9, R5 ;  /* 0x0000000500097202 */ /* 0x000fe40000000f00 */
[----:B------:R-:W-:Y:S01]  /*4a850*/  MOV R6, R14 ;  /* 0x0000000e00067202 */ /* 0x000fe20000000f00 */
[----:B------:R-:W-:Y:S01]  /*4a860*/  IMAD.MOV.U32 R7, RZ, RZ, R13 ;  /* 0x000000ffff077224 */ /* 0x000fe200078e000d */
[----:B------:R-:W-:Y:S02]  /*4a870*/  MOV R5, R15 ;  /* 0x0000000f00057202 */ /* 0x000fe40000000f00 */
[----:B------:R-:W-:Y:S02]  /*4a880*/  MOV R4, R12 ;  /* 0x0000000c00047202 */ /* 0x000fe40000000f00 */
[----:B------:R-:W-:Y:S04]  /*4a890*/  LDSM.16.MT88.4 R12, [R28+0x36100] ;  /* 0x036100001c0c783b */ /* 0x000fe80000004200 */
[----:B------:R-:W-:Y:S01]  /*4a8a0*/  STL.64 [R1+0x2fc8], R6 ;  /* 0x002fc80601007387 */ /* 0x000fe20000100a00 */
[----:B------:R-:W-:Y:S02]  /*4a8b0*/  STL.64 [R1+0x2fc0], R4 ;  /* 0x002fc00401007387 */ /* 0x000fe40000100a00 */
[----:B------:R-:W0:Y:S04]  /*4a8c0*/  LDSM.16.MT88.4 R4, [R28+0x36180] ;  /* 0x036180001c04783b */ /* 0x000e280000004200 */
[----:B0-----:R-:W-:Y:S01]  /*4a8d0*/  IMAD.MOV.U32 R22, RZ, RZ, R4 ;  /* 0x000000ffff167224 */ /* 0x001fe200078e0004 */
[----:B------:R-:W-:-:S02]  /*4a8e0*/  MOV R23, R5 ;  /* 0x0000000500177202 */ /* 0x000fc40000000f00 */
[----:B------:R-:W-:Y:S01]  /*4a8f0*/  MOV R24, R6 ;  /* 0x0000000600187202 */ /* 0x000fe20000000f00 */
[----:B------:R-:W-:Y:S01]  /*4a900*/  IMAD.MOV.U32 R25, RZ, RZ, R7 ;  /* 0x000000ffff197224 */ /* 0x000fe200078e0007 */
[----:B------:R-:W-:Y:S01]  /*4a910*/  MOV R18, R12 ;  /* 0x0000000c00127202 */ /* 0x000fe20000000f00 */
[----:B------:R-:W-:Y:S01]  /*4a920*/  IMAD.MOV.U32 R19, RZ, RZ, R13 ;  /* 0x000000ffff137224 */ /* 0x000fe200078e000d */
[----:B------:R-:W-:Y:S02]  /*4a930*/  MOV R20, R14 ;  /* 0x0000000e00147202 */ /* 0x000fe40000000f00 */
[----:B------:R-:W-:Y:S01]  /*4a940*/  MOV R21, R15 ;  /* 0x0000000f00157202 */ /* 0x000fe20000000f00 */
[----:B------:R-:W-:Y:S01]  /*4a950*/  STL [R1+0x2fbc], R16 ;  /* 0x002fbc1001007387 */ /* 0x000fe20000100800 */
[----:B------:R-:W-:Y:S02]  /*4a960*/  STL [R1+0x2fb8], R9 ;  /* 0x002fb80901007387 */ /* 0x000fe40000100800 */
[----:B------:R-:W-:Y:S01]  /*4a970*/  STL [R1+0x2fb4], R8 ;  /* 0x002fb40801007387 */ /* 0x000fe20000100800 */
[----:B--2---:R-:W0:Y:S02]  /*4a980*/  LDSM.16.MT88.4 R4, [R3+0x36000] ;  /* 0x036000000304783b */ /* 0x004e240000004200 */
        /* <DEDUP_REMOVED lines=13> */
[----:B------:R-:W-:Y:S02]  /*4aa60*/  IMAD.MOV.U32 R10, RZ, RZ, R7 ;  /* 0x000000ffff0a7224 */ /* 0x000fe400078e0007 */
[----:B------:R-:W0:Y:S02]  /*4aa70*/  LDSM.16.MT88.4 R4, [R3+0x36180] ;  /* 0x036180000304783b */ /* 0x000e240000004200 */
[----:B0-----:R-:W-:Y:S01]  /*4aa80*/  IMAD.MOV.U32 R8, RZ, RZ, R6 ;  /* 0x000000ffff087224 */ /* 0x001fe200078e0006 */
[----:B------:R-:W-:-:S02]  /*4aa90*/  MOV R3, R7 ;  /* 0x0000000700037202 */ /* 0x000fc40000000f00 */
[----:B------:R-:W-:Y:S02]  /*4aaa0*/  MOV R16, R4 ;  /* 0x0000000400107202 */ /* 0x000fe40000000f00 */
[----:B------:R-:W-:Y:S01]  /*4aab0*/  MOV R9, R5 ;  /* 0x0000000500097202 */ /* 0x000fe20000000f00 */
[----:B------:R-:W2:Y:S01]  /*4aac0*/  LDL.LU.64 R6, [R1+0x2fc8] ;  /* 0x002fc80001067983 */ /* 0x000ea20000300a00 */
[----:B------:R-:W3:Y:S03]  /*4aad0*/  LDL.LU.64 R4, [R1+0x2fc0] ;  /* 0x002fc00001047983 */ /* 0x000ee60000300a00 */
[----:B--2---:R-:W-:Y:S01]  /*4aae0*/  STL.64 [R1+0x2d70], R6 ;  /* 0x002d700601007387 */ /* 0x004fe20000100a00 */
[----:B---3--:R0:W-:Y:S03]  /*4aaf0*/  STL.64 [R1+0x2d68], R4 ;  /* 0x002d680401007387 */ /* 0x0081e60000100a00 */
[----:B0-----:R-:W2:Y:S01]  /*4ab00*/  LDL.LU R4, [R1+0xe0] ;  /* 0x0000e00001047983 */ /* 0x001ea20000300800 */
[----:B------:R-:W2:Y:S02]  /*4ab10*/  LDL.LU R5, [R1+0xe4] ;  /* 0x0000e40001057983 */ /* 0x000ea40000300800 */
[----:B------:R-:W3:Y:S02]  /*4ab20*/  LDL.LU R6, [R1+0xe8] ;  /* 0x0000e80001067983 */ /* 0x000ee40000300800 */
[----:B------:R-:W3:Y:S02]  /*4ab30*/  LDL.LU R7, [R1+0xec] ;  /* 0x0000ec0001077983 */ /* 0x000ee40000300800 */
[----:B---3--:R0:W-:Y:S01]  /*4ab40*/  STL.64 [R1+0x2d80], R6 ;  /* 0x002d800601007387 */ /* 0x0081e20000100a00 */
[----:B--2---:R1:W-:Y:S01]  /*4ab50*/  STL.64 [R1+0x2d78], R4 ;  /* 0x002d780401007387 */ /* 0x0043e20000100a00 */
[----:B0-----:R-:W-:-:S02]  /*4ab60*/  MOV R6, R8 ;  /* 0x0000000800067202 */ /* 0x001fc40000000f00 */
[----:B-1----:R-:W-:Y:S02]  /*4ab70*/  MOV R4, R16 ;  /* 0x0000001000047202 */ /* 0x002fe40000000f00 */
[----:B------:R-:W-:Y:S01]  /*4ab80*/  MOV R7, R3 ;  /* 0x0000000300077202 */ /* 0x000fe20000000f00 */
[----:B------:R-:W2:Y:S01]  /*4ab90*/  LDL.LU R16, [R1+0x2fbc] ;  /* 0x002fbc0001107983 */ /* 0x000ea20000300800 */
[----:B------:R-:W-:Y:S02]  /*4aba0*/  IMAD.MOV.U32 R5, RZ, RZ, R9 ;  /* 0x000000ffff057224 */ /* 0x000fe400078e0009 */
[----:B------:R-:W3:Y:S02]  /*4abb0*/  LDL.LU R9, [R1+0x2fb8] ;  /* 0x002fb80001097983 */ /* 0x000ee40000300800 */
[----:B------:R-:W4:Y:S01]  /*4abc0*/  LDL.LU R8, [R1+0x2fb4] ;  /* 0x002fb40001087983 */ /* 0x000f220000300800 */
[----:B------:R-:W5:Y:S01]  /*4abd0*/  LDL.LU R3, [R1+0x2fb0] ;  /* 0x002fb00001037983 */ /* 0x000f620000300800 */
        /* <DEDUP_REMOVED lines=60> */
[----:B------:R-:W5:Y:S01]  /*4afa0*/  LDL.LU R18, [R1+0x2f7c] ;  /* 0x002f7c0001127983 */ /* 0x000f620000300800 */
[----:B------:R-:W-:-:S02]  /*4afb0*/  MOV R5, R19 ;  /* 0x0000001300057202 */ /* 0x000fc40000000f00 */
[----:B------:R-:W5:Y:S02]  /*4afc0*/  LDL.LU R19, [R1+0x2f78] ;  /* 0x002f780001137983 */ /* 0x000f640000300800 */
[----:B------:R-:W5:Y:S01]  /*4afd0*/  LDL.LU R20, [R1+0x2f74] ;  /* 0x002f740001147983 */ /* 0x000f620000300800 */
[----:B------:R-:W5:Y:S01]  /*4afe0*/  LDL.LU R21, [R1+0x2f70] ;  /* 0x002f700001157983 */ /* 0x000f620000300800 */
[----:B------:R0:W-:Y:S02]  /*4aff0*/  STL.64 [R1+0x2e40], R6 ;  /* 0x002e400601007387 */ /* 0x0001e40000100a00 */
[----:B------:R4:W-:Y:S01]  /*4b000*/  STL.64 [R1+0x2e38], R4 ;  /* 0x002e380401007387 */ /* 0x0009e20000100a00 */
[----:B0-----:R-:W-:Y:S02]  /*4b010*/  MOV R6, R16 ;  /* 0x0000001000067202 */ /* 0x001fe40000000f00 */
[----:B----4-:R-:W-:Y:S02]  /*4b020*/  MOV R4, R8 ;  /* 0x0000000800047202 */ /* 0x010fe40000000f00 */
[----:B------:R-:W-:Y:S01]  /*4b030*/  MOV R7, R17 ;  /* 0x0000001100077202 */ /* 0x000fe20000000f00 */
[----:B---3--:R-:W-:Y:S01]  /*4b040*/  IMAD.MOV.U32 R5, RZ, RZ, R9 ;  /* 0x000000ffff057224 */ /* 0x008fe200078e0009 */
[----:B--2---:R-:W-:Y:S01]  /*4b050*/  STL.64 [R1+0x2df0], R14 ;  /* 0x002df00e01007387 */ /* 0x004fe20000100a00 */
[----:B------:R0:W-:Y:S03]  /*4b060*/  STL.64 [R1+0x2de8], R12 ;  /* 0x002de80c01007387 */ /* 0x0001e60000100a00 */
[----:B0-----:R-:W2:Y:S01]  /*4b070*/  LDL.LU R12, [R1+0x120] ;  /* 0x00012000010c7983 */ /* 0x001ea20000300800 */
[----:B------:R-:W2:Y:S02]  /*4b080*/  LDL.LU R13, [R1+0x124] ;  /* 0x00012400010d7983 */ /* 0x000ea40000300800 */
[----:B------:R-:W3:Y:S02]  /*4b090*/  LDL.LU R14, [R1+0x128] ;  /* 0x00012800010e7983 */ /* 0x000ee40000300800 */
[----:B------:R-:W3:Y:S01]  /*4b0a0*/  LDL.LU R15, [R1+0x12c] ;  /* 0x00012c00010f7983 */ /* 0x000ee20000300800 */
[----:B------:R-:W4:Y:S01]  /*4b0b0*/  LDL.LU R8, [R1+0x2f6c] ;  /* 0x002f6c0001087983 */ /* 0x000f220000300800 */
[----:B------:R-:W4:Y:S02]  /*4b0c0*/  LDL.LU R9, [R1+0x2f68] ;  /* 0x002f680001097983 */ /* 0x000f240000300800 */
[----:B------:R-:W4:Y:S02]  /*4b0d0*/  LDL.LU R16, [R1+0x2f64] ;  /* 0x002f640001107983 */ /* 0x000f240000300800 */
[----:B------:R-:W4:Y:S01]  /*4b0e0*/  LDL.LU R17, [R1+0x2f60] ;  /* 0x002f600001117983 */ /* 0x000f220000300800 */
[----:B------:R-:W-:Y:S01]  /*4b0f0*/  STL.64 [R1+0x2e60], R6 ;  /* 0x002e600601007387 */ /* 0x000fe20000100a00 */
[----:B------:R0:W-:Y:S02]  /*4b100*/  STL.64 [R1+0x2e58], R4 ;  /* 0x002e580401007387 */ /* 0x0001e40000100a00 */
[----:B0-----:R-:W-:Y:S01]  /*4b110*/  IMAD.MOV.U32 R4, RZ, RZ, R10 ;  /* 0x000000ffff047224 */ /* 0x001fe200078e000a */
[----:B------:R-:W-:Y:S01]  /*4b120*/  MOV R5, R11 ;  /* 0x0000000b00057202 */ /* 0x000fe20000000f00 */
[----:B------:R-:W4:Y:S01]  /*4b130*/  LDL.LU R10, [R1+0x2f5c] ;  /* 0x002f5c00010a7983 */ /* 0x000f220000300800 */
[----:B------:R-:W4:Y:S01]  /*4b140*/  LDL.LU R11, [R1+0x2f58] ;  /* 0x002f5800010b7983 */ /* 0x000f220000300800 */
[----:B------:R-:W-:Y:S01]  /*4b150*/  MOV R6, R29 ;  /* 0x0000001d00067202 */ /* 0x000fe20000000f00 */
[----:B-----5:R-:W-:Y:S01]  /*4b160*/  IMAD.MOV.U32 R7, RZ, RZ, R3 ;  /* 0x000000ffff077224 */ /* 0x020fe200078e0003 */
[----:B------:R-:W5:Y:S01]  /*4b170*/  LDL.LU R29, [R1+0x2f54] ;  /* 0x002f5400011d7983 */ /* 0x000f620000300800 */
[----:B------:R-:W5:Y:S03]  /*4b180*/  LDL.LU R3, [R1+0x2f50] ;  /* 0x002f500001037983 */ /* 0x000f660000300800 */
[----:B------:R0:W-:Y:S01]  /*4b190*/  STL.64 [R1+0x2e80], R6 ;  /* 0x002e800601007387 */ /* 0x0001e20000100a00 */
[----:B------:R1:W-:Y:S02]  /*4b1a0*/  STL.64 [R1+0x2e78], R4 ;  /* 0x002e780401007387 */ /* 0x0003e40000100a00 */
[----:B0-----:R-:W-:Y:S01]  /*4b1b0*/  IMAD.MOV.U32 R6, RZ, RZ, R27 ;  /* 0x000000ffff067224 */ /* 0x001fe200078e001b */
[----:B------:R-:W-:-:S02]  /*4b1c0*/  MOV R7, R26 ;  /* 0x0000001a00077202 */ /* 0x000fc40000000f00 */
[----:B-1----:R-:W-:Y:S02]  /*4b1d0*/  MOV R4, R2 ;  /* 0x0000000200047202 */ /* 0x002fe40000000f00 */
[----:B------:R-:W-:Y:S01]  /*4b1e0*/  MOV R5, R0 ;  /* 0x0000000000057202 */ /* 0x000fe20000000f00 */
[----:B------:R-:W5:Y:S01]  /*4b1f0*/  LDL.LU R2, [R1+0x2f4c] ;  /* 0x002f4c0001027983 */ /* 0x000f620000300800 */
[----:B------:R-:W5:Y:S02]  /*4b200*/  LDL.LU R0, [R1+0x2f48] ;  /* 0x002f480001007983 */ /* 0x000f640000300800 */
        /* <DEDUP_REMOVED lines=9> */
[----:B---3--:R-:W-:Y:S01]  /*4b2a0*/  STL.64 [R1+0x2e10], R14 ;  /* 0x002e100e01007387 */ /* 0x008fe20000100a00 */
[----:B--2---:R0:W-:Y:S03]  /*4b2b0*/  STL.64 [R1+0x2e08], R12 ;  /* 0x002e080c01007387 */ /* 0x0041e60000100a00 */
[----:B0-----:R-:W2:Y:S01]  /*4b2c0*/  LDL.LU R12, [R1+0x130] ;  /* 0x00013000010c7983 */ /* 0x001ea20000300800 */
[----:B------:R-:W2:Y:S01]  /*4b2d0*/  LDL.LU R13, [R1+0x134] ;  /* 0x00013400010d7983 */ /* 0x000ea20000300800 */
[----:B----4-:R-:W-:Y:S01]  /*4b2e0*/  MOV R15, R10 ;  /* 0x0000000a000f7202 */ /* 0x010fe20000000f00 */
[----:B------:R-:W-:-:S02]  /*4b2f0*/  IMAD.MOV.U32 R14, RZ, RZ, R11 ;  /* 0x000000ffff0e7224 */ /* 0x000fc400078e000b */
[----:B------:R-:W3:Y:S01]  /*4b300*/  LDL.LU R11, [R1+0x2f44] ;  /* 0x002f4400010b7983 */ /* 0x000ee20000300800 */
[----:B------:R-:W4:Y:S01]  /*4b310*/  LDL.LU R10, [R1+0x2f40] ;  /* 0x002f4000010a7983 */ /* 0x000f220000300800 */
[----:B------:R-:W-:Y:S02]  /*4b320*/  MOV R6, R19 ;  /* 0x0000001300067202 */ /* 0x000fe40000000f00 */
[----:B------:R-:W-:Y:S02]  /*4b330*/  MOV R7, R18 ;  /* 0x0000001200077202 */ /* 0x000fe40000000f00 */
[----:B------:R-:W-:Y:S01]  /*4b340*/  MOV R4, R21 ;  /* 0x0000001500047202 */ /* 0x000fe20000000f00 */
[----:B------:R-:W-:Y:S02]  /*4b350*/  IMAD.MOV.U32 R5, RZ, RZ, R20 ;  /* 0x000000ffff057224 */ /* 0x000fe400078e0014 */
[----:B------:R-:W-:Y:S04]  /*4b360*/  LDSM.16.MT88.4 R20, [R28+0x36100] ;  /* 0x036100001c14783b */ /* 0x000fe80000004200 */
[----:B------:R-:W-:Y:S01]  /*4b370*/  STL.64 [R1+0x2ee0], R6 ;  /* 0x002ee00601007387 */ /* 0x000fe20000100a00 */
[----:B------:R-:W-:Y:S02]  /*4b380*/  STL.64 [R1+0x2ed8], R4 ;  /* 0x002ed80401007387 */ /* 0x000fe40000100a00 */
[----:B------:R5:W-:Y:S02]  /*4b390*/  STL.64 [R1+0x2e30], R14 ;  /* 0x002e300e01007387 */ /* 0x000be40000100a00 */
[----:B-----5:R-:W-:Y:S01]  /*4b3a0*/  MOV R14, R3 ;  /* 0x00000003000e7202 */ /* 0x020fe20000000f00 */
[----:B------:R-:W-:Y:S01]  /*4b3b0*/  IMAD.MOV.U32 R15, RZ, RZ, R29 ;  /* 0x000000ffff0f7224 */ /* 0x000fe200078e001d */
[----:B--2---:R0:W-:Y:S02]  /*4b3c0*/  STL.64 [R1+0x2e28], R12 ;  /* 0x002e280c01007387 */ /* 0x0041e40000100a00 */
[----:B0-----:R-:W-:Y:S01]  /*4b3d0*/  IMAD.MOV.U32 R12, RZ, RZ, R0 ;  /* 0x000000ffff0c7224 */ /* 0x001fe200078e0000 */
[----:B------:R-:W-:Y:S01]  /*4b3e0*/  MOV R13, R2 ;  /* 0x00000002000d7202 */ /* 0x000fe20000000f00 */
[----:B------:R-:W2:Y:S01]  /*4b3f0*/  LDL.LU R0, [R1+0x2f3c] ;  /* 0x002f3c0001007983 */ /* 0x000ea20000300800 */
[----:B------:R-:W5:Y:S02]  /*4b400*/  LDL.LU R2, [R1+0x2f38] ;  /* 0x002f380001027983 */ /* 0x000f640000300800 */
[----:B------:R-:W5:Y:S02]  /*4b410*/  LDL.LU R3, [R1+0x2f34] ;  /* 0x002f340001037983 */ /* 0x000f640000300800 */
[----:B------:R-:W5:Y:S01]  /*4b420*/  LDL.LU R29, [R1+0x2f30] ;  /* 0x002f3000011d7983 */ /* 0x000f620000300800 */
[----:B------:R-:W-:Y:S01]  /*4b430*/  STL.64 [R1+0x2e50], R14 ;  /* 0x002e500e01007387 */ /* 0x000fe20000100a00 */
[----:B------:R0:W-:Y:S03]  /*4b440*/  STL.64 [R1+0x2e48], R12 ;  /* 0x002e480c01007387 */ /* 0x0001e60000100a00 */
[----:B0-----:R-:W5:Y:S01]  /*4b450*/  LDL.LU R12, [R1+0x150] ;  /* 0x00015000010c7983 */ /* 0x001f620000300800 */
[----:B------:R-:W5:Y:S01]  /*4b460*/  LDL.LU R13, [R1+0x154] ;  /* 0x00015400010d7983 */ /* 0x000f620000300800 */
[----:B----4-:R-:W-:Y:S01]  /*4b470*/  MOV R14, R10 ;  /* 0x0000000a000e7202 */ /* 0x010fe20000000f00 */
[----:B---3--:R-:W-:Y:S01]  /*4b480*/  IMAD.MOV.U32 R15, RZ, RZ, R11 ;  /* 0x000000ffff0f7224 */ /* 0x008fe200078e000b */
[----:B------:R-:W3:Y:S01]  /*4b490*/  LDL.LU R10, [R1+0x2f2c] ;  /* 0x002f2c00010a7983 */ /* 0x000ee20000300800 */
[----:B------:R-:W4:Y:S03]  /*4b4a0*/  LDL.LU R11, [R1+0x2f28] ;  /* 0x002f2800010b7983 */ /* 0x000f260000300800 */
[----:B------:R2:W-:Y:S02]  /*4b4b0*/  STL.64 [R1+0x2e70], R14 ;  /* 0x002e700e01007387 */ /* 0x0005e40000100a00 */
[----:B--2---:R-:W-:Y:S01]  /*4b4c0*/  MOV R15, R0 ;  /* 0x00000000000f7202 */ /* 0x004fe20000000f00 */
[----:B-----5:R-:W-:Y:S01]  /*4b4d0*/  IMAD.MOV.U32 R14, RZ, RZ, R2 ;  /* 0x000000ffff0e7224 */ /* 0x020fe200078e0002 */
[----:B------:R0:W-:Y:S02]  /*4b4e0*/  STL.64 [R1+0x2e68], R12 ;  /* 0x002e680c01007387 */ /* 0x0001e40000100a00 */
[----:B0-----:R-:W-:-:S02]  /*4b4f0*/  MOV R12, R29 ;  /* 0x0000001d000c7202 */ /* 0x001fc40000000f00 */
        /* <DEDUP_REMOVED lines=21> */
[----:B------:R-:W2:Y:S02]  /*4b650*/  LDL.LU R3, [R1+0x2f04] ;  /* 0x002f040001037983 */ /* 0x000ea40000300800 */
[----:B------:R-:W2:Y:S01]  /*4b660*/  LDL.LU R29, [R1+0x2f00] ;  /* 0x002f0000011d7983 */ /* 0x000ea20000300800 */
[----:B------:R3:W-:Y:S01]  /*4b670*/  STL.64 [R1+0x2ed0], R14 ;  /* 0x002ed00e01007387 */ /* 0x0007e20000100a00 */
[----:B------:R0:W-:Y:S02]  /*4b680*/  STL.64 [R1+0x2ec8], R12 ;  /* 0x002ec80c01007387 */ /* 0x0001e40000100a00 */
[----:B---3--:R-:W-:Y:S01]  /*4b690*/  IMAD.MOV.U32 R14, RZ, RZ, R11 ;  /* 0x000000ffff0e7224 */ /* 0x008fe200078e000b */
[----:B0-----:R-:W3:Y:S01]  /*4b6a0*/  LDL.LU R12, [R1+0x190] ;  /* 0x00019000010c7983 */ /* 0x001ee20000300800 */
[----:B----4-:R-:W-:-:S02]  /*4b6b0*/  MOV R13, R10 ;  /* 0x0000000a000d7202 */ /* 0x010fc40000000f00 */
[----:B------:R-:W4:Y:S02]  /*4b6c0*/  LDL.LU R10, [R1+0x2efc] ;  /* 0x002efc00010a7983 */ /* 0x000f240000300800 */
[----:B------:R-:W4:Y:S01]  /*4b6d0*/  LDL.LU R11, [R1+0x2ef8] ;  /* 0x002ef800010b7983 */ /* 0x000f220000300800 */
[----:B------:R-:W2:Y:S01]  /*4b6e0*/  LDL.LU R15, [R1+0x19c] ;  /* 0x00019c00010f7983 */ /* 0x000ea20000300800 */
[----:B------:R-:W-:Y:S02]  /*4b6f0*/  MOV R4, R17 ;  /* 0x0000001100047202 */ /* 0x000fe40000000f00 */
[----:B------:R-:W-:Y:S01]  /*4b700*/  MOV R5, R16 ;  /* 0x0000001000057202 */ /* 0x000fe20000000f00 */
[----:B------:R-:W-:Y:S01]  /*4b710*/  IMAD.MOV.U32 R6, RZ, RZ, R9 ;  /* 0x000000ffff067224 */ /* 0x000fe200078e0009 */
[----:B------:R-:W-:Y:S01]  /*4b720*/  MOV R7, R8 ;  /* 0x0000000800077202 */ /* 0x000fe20000000f00 */
[----:B------:R-:W0:Y:S04]  /*4b730*/  LDSM.16.MT88.4 R16, [R28+0x36080] ;  /* 0x036080001c10783b */ /* 0x000e280000004200 */
[----:B--2---:R5:W-:Y:S01]  /*4b740*/  STL.64 [R1+0x2ef0], R14 ;  /* 0x002ef00e01007387 */ /* 0x004be20000100a00 */
[----:B---3--:R1:W-:Y:S02]  /*4b750*/  STL.64 [R1+0x2ee8], R12 ;  /* 0x002ee80c01007387 */ /* 0x0083e40000100a00 */
[----:B-----5:R-:W-:Y:S01]  /*4b760*/  IMAD.MOV.U32 R14, RZ, RZ, R2 ;  /* 0x000000ffff0e7224 */ /* 0x020fe200078e0002 */
[----:B-1----:R-:W-:-:S02]  /*4b770*/  MOV R12, R29 ;  /* 0x0000001d000c7202 */ /* 0x002fc40000000f00 */
[----:B------:R-:W-:Y:S02]  /*4b780*/  MOV R13, R3 ;  /* 0x00000003000d7202 */ /* 0x000fe40000000f00 */
[----:B------:R-:W-:-:S07]  /*4b790*/  MOV R15, R0 ;  /* 0x00000000000f7202 */ /* 0x000fce0000000f00 */
[-C--:B----4-:R-:W-:Y:S01]  /*4b7a0*/  HMMA.16816.F32.BF16 R4, R4, R10.reuse, R12 ;  /* 0x0000000a0404723c */ /* 0x090fe2000004180c */
        /* <DEDUP_REMOVED lines=26> */
[----:B------:R-:W-:Y:S11]  /*4b950*/  @!UPT UIADD3 URZ, URZ, URZ, URZ ;  /* 0x0000003f3f3ff290 */ /* 0x000ff6000fffe03f */
[----:B------:R-:W-:Y:S02]  /*4b960*/  MOV R2, R6 ;  /* 0x0000000600027202 */ /* 0x000fe40000000f00 */
[----:B------:R-:W-:Y:S02]  /*4b970*/  MOV R0, R7 ;  /* 0x0000000700007202 */ /* 0x000fe40000000f00 */
[----:B------:R-:W-:Y:S01]  /*4b980*/  MOV R29, R4 ;  /* 0x00000004001d7202 */ /* 0x000fe20000000f00 */
[----:B------:R-:W-:Y:S01]  /*4b990*/  IMAD.MOV.U32 R3, RZ, RZ, R5 ;  /* 0x000000ffff037224 */ /* 0x000fe200078e0005 */
[----:B------:R-:W2:Y:S01]  /*4b9a0*/  LDL.LU.64 R6, [R1+0x2e80] ;  /* 0x002e800001067983 */ /* 0x000ea20000300a00 */
[----:B------:R-:W2:Y:S02]  /*4b9b0*/  LDL.LU.64 R4, [R1+0x2e78] ;  /* 0x002e780001047983 */ /* 0x000ea40000300a00 */
[----:B------:R1:W-:Y:S02]  /*4b9c0*/  STL [R1+0x2d3c], R0 ;  /* 0x002d3c0001007387 */ /* 0x0003e40000100800 */
[----:B-1----:R-:W3:Y:S01]  /*4b9d0*/  LDL R0, [R1+0x3a0] ;  /* 0x0003a00001007983 */ /* 0x002ee20000100800 */
[----:B------:R1:W-:Y:S03]  /*4b9e0*/  STL [R1+0x2d38], R2 ;  /* 0x002d380201007387 */ /* 0x0003e60000100800 */
[----:B-1----:R-:W4:Y:S01]  /*4b9f0*/  LDL R2, [R1+0xe24] ;  /* 0x000e240001027983 */ /* 0x002f220000100800 */
        /* <DEDUP_REMOVED lines=72> */
[----:B-1----:R-:W5:Y:S01]  /*4be80*/  LDL.LU R12, [R1+0xc0] ;  /* 0x0000c000010c7983 */ /* 0x002f620000300800 */
[----:B------:R-:W5:Y:S02]  /*4be90*/  LDL.LU R13, [R1+0xc4] ;  /* 0x0000c400010d7983 */ /* 0x000f640000300800 */
[----:B--2---:R-:W5:Y:S02]  /*4bea0*/  LDL.LU R14, [R1+0xc8] ;  /* 0x0000c800010e7983 */ /* 0x004f640000300800 */
[----:B------:R-:W5:Y:S01]  /*4beb0*/  LDL.LU R15, [R1+0xcc] ;  /* 0x0000cc00010f7983 */ /* 0x000f620000300800 */
[-C--:B0-----:R-:W-:Y:S01]  /*4bec0*/  HMMA.16816.F32.BF16 R16, R16, R10.reuse, R4 ;  /* 0x0000000a1010723c */ /* 0x081fe20000041804 */
[----:B------:R-:W2:Y:S01]  /*4bed0*/  LDL.LU.64 R6, [R1+0x2d60] ;  /* 0x002d600001067983 */ /* 0x000ea20000300a00 */
[----:B------:R-:W2:Y:S11]  /*4bee0*/  LDL.LU.64 R4, [R1+0x2d58] ;  /* 0x002d580001047983 */ /* 0x000eb60000300a00 */
[----:B------:R-:W-:Y:S10]  /*4bef0*/  @!UPT UIADD3 URZ, URZ, URZ, URZ ;  /* 0x0000003f3f3ff290 */ /* 0x000ff4000fffe03f */
[----:B------:R-:W-:Y:S01]  /*4bf00*/  STL.64 [R1+0xd0], R16 ;  /* 0x0000d01001007387 */ /* 0x000fe20000100a00 */
[----:B------:R5:W-:Y:S02]  /*4bf10*/  STL.64 [R1+0xd8], R18 ;  /* 0x0000d81201007387 */ /* 0x000be40000100a00 */
[-C--:B-----5:R-:W-:Y:S01]  /*4bf20*/  HMMA.16816.F32.BF16 R16, R20, R10.reuse, R12 ;  /* 0x0000000a1410723c */ /* 0x0a0fe2000004180c */
[----:B------:R-:W5:Y:S04]  /*4bf30*/  LDL R14, [R1+0xe78] ;  /* 0x000e7800010e7983 */ /* 0x000f680000100800 */
[----:B---3--:R-:W0:Y:S11]  /*4bf40*/  LDSM.16.MT88.4 R20, [R0+0x38000] ;  /* 0x038000000014783b */ /* 0x008e360000004200 */
[----:B------:R-:W-:Y:S07]  /*4bf50*/  @!UPT UIADD3 URZ, URZ, URZ, URZ ;  /* 0x0000003f3f3ff290 */ /* 0x000fee000fffe03f */
[----:B------:R-:W-:Y:S01]  /*4bf60*/  STL.64 [R1+0xc0], R16 ;  /* 0x0000c01001007387 */ /* 0x000fe20000100a00 */
[----:B------:R0:W-:Y:S02]  /*4bf70*/  STL.64 [R1+0xc8], R18 ;  /* 0x0000c81201007387 */ /* 0x0001e40000100a00 */
[----:B0-----:R-:W-:Y:S01]  /*4bf80*/  MOV R18, R21 ;  /* 0x0000001500127202 */ /* 0x001fe20000000f00 */
[----:B------:R-:W-:Y:S01]  /*4bf90*/  IMAD.MOV.U32 R19, RZ, RZ, R20 ;  /* 0x000000ffff137224 */ /* 0x000fe200078e0014 */
[----:B------:R-:W-:Y:S01]  /*4bfa0*/  MOV R17, R22 ;  /* 0x0000001600117202 */ /* 0x000fe20000000f00 */
[----:B------:R-:W-:Y:S01]  /*4bfb0*/  IMAD.MOV.U32 R16, RZ, RZ, R23 ;  /* 0x000000ffff107224 */ /* 0x000fe200078e0017 */
[----:B--2---:R-:W-:Y:S01]  /*4bfc0*/  HMMA.16816.F32.BF16 R8, R24, R10, R4 ;  /* 0x0000000a1808723c */ /* 0x004fe20000041804 */
[----:B----4-:R-:W0:Y:S11]  /*4bfd0*/  LDSM.16.M88.4 R4, [R2+0x40380] ;  /* 0x040380000204783b */ /* 0x010e360000000200 */
[----:B------:R-:W-:Y:S11]  /*4bfe0*/  @!UPT UIADD3 URZ, URZ, URZ, URZ ;  /* 0x0000003f3f3ff290 */ /* 0x000ff6000fffe03f */
[----:B------:R-:W-:Y:S01]  /*4bff0*/  STL.64 [R1+0x2ba8], R10 ;  /* 0x002ba80a01007387 */ /* 0x000fe20000100a00 */
[----:B------:R-:W-:Y:S02]  /*4c000*/  STL.64 [R1+0x2ba0], R8 ;  /* 0x002ba00801007387 */ /* 0x000fe40000100a00 */
[----:B------:R-:W1:Y:S04]  /*4c010*/  LDSM.16.MT88.4 R8, [R0+0x38080] ;  /* 0x038080000008783b */ /* 0x000e680000004200 */
[----:B------:R-:W-:Y:S01]  /*4c020*/  STL [R1+0x2d44], R18 ;  /* 0x002d441201007387 */ /* 0x000fe20000100800 */
[----:B------:R-:W-:Y:S04]  /*4c030*/  STL [R1+0x2d40], R19 ;  /* 0x002d401301007387 */ /* 0x000fe80000100800 */
[----:B0-----:R-:W-:Y:S01]  /*4c040*/  STL [R1+0x2acc], R6 ;  /* 0x002acc0601007387 */ /* 0x001fe20000100800 */
[----:B------:R-:W-:Y:S01]  /*4c050*/  STL [R1+0x2ac8], R7 ;  /* 0x002ac80701007387 */ /* 0x000fe20000100800 */
[----:B-1----:R-:W-:-:S02]  /*4c060*/  MOV R23, R8 ;  /* 0x0000000800177202 */ /* 0x002fc40000000f00 */
[----:B------:R-:W-:Y:S01]  /*4c070*/  MOV R22, R9 ;  /* 0x0000000900167202 */ /* 0x000fe20000000f00 */
[----:B------:R-:W-:Y:S01]  /*4c080*/  IMAD.MOV.U32 R21, RZ, RZ, R10 ;  /* 0x000000ffff157224 */ /* 0x000fe200078e000a */
[----:B------:R-:W-:Y:S02]  /*4c090*/  MOV R20, R11 ;  /* 0x0000000b00147202 */ /* 0x000fe40000000f00 */
[----:B------:R-:W0:Y:S04]  /*4c0a0*/  LDSM.16.MT88.4 R8, [R0+0x38100] ;  /* 0x038100000008783b */ /* 0x000e280000004200 */
[----:B------:R-:W-:Y:S01]  /*4c0b0*/  STL.64 [R1+0x2d50], R22 ;  /* 0x002d501601007387 */ /* 0x000fe20000100a00 */
[----:B------:R-:W-:Y:S02]  /*4c0c0*/  STL.64 [R1+0x2d48], R20 ;  /* 0x002d481401007387 */ /* 0x000fe40000100a00 */
[----:B------:R-:W2:Y:S02]  /*4c0d0*/  LDL R15, [R1+0xe74] ;  /* 0x000e7400010f7983 */ /* 0x000ea40000100800 */
[----:B-----5:R-:W-:Y:S01]  /*4c0e0*/  LDSM.16.MT88.4 R20, [R14+0x38080] ;  /* 0x038080000e14783b */ /* 0x020fe20000004200 */
[----:B0-----:R-:W-:-:S03]  /*4c0f0*/  MOV R3, R8 ;  /* 0x0000000800037202 */ /* 0x001fc60000000f00 */
[----:B------:R-:W-:Y:S01]  /*4c100*/  IMAD.MOV.U32 R29, RZ, RZ, R9 ;  /* 0x000000ffff1d7224 */ /* 0x000fe200078e0009 */
[----:B------:R-:W-:Y:S02]  /*4c110*/  MOV R27, R10 ;  /* 0x0000000a001b7202 */ /* 0x000fe40000000f00 */
[----:B------:R-:W-:Y:S02]  /*4c120*/  MOV R26, R11 ;  /* 0x0000000b001a7202 */ /* 0x000fe40000000f00 */
[----:B------:R-:W0:Y:S02]  /*4c130*/  LDSM.16.MT88.4 R8, [R0+0x38180] ;  /* 0x038180000008783b */ /* 0x000e240000004200 */
[----:B0-----:R-:W-:Y:S01]  /*4c140*/  IMAD.MOV.U32 R25, RZ, RZ, R8 ;  /* 0x000000ffff197224 */ /* 0x001fe200078e0008 */
[----:B------:R-:W-:Y:S02]  /*4c150*/  MOV R24, R9 ;  /* 0x0000000900187202 */ /* 0x000fe40000000f00 */
[----:B------:R-:W-:Y:S01]  /*4c160*/  MOV R7, R10 ;  /* 0x0000000a00077202 */ /* 0x000fe20000000f00 */
[----:B------:R-:W-:-:S02]  /*4c170*/  IMAD.MOV.U32 R6, RZ, RZ, R11 ;  /* 0x000000ffff067224 */ /* 0x000fc400078e000b */
[----:B------:R-:W0:Y:S02]  /*4c180*/  LDSM.16.MT88.4 R8, [R14+0x38000] ;  /* 0x038000000e08783b */ /* 0x000e240000004200 */
[----:B0-----:R-:W-:Y:S02]  /*4c190*/  MOV R18, R8 ;  /* 0x0000000800127202 */ /* 0x001fe40000000f00 */
[----:B------:R-:W-:Y:S01]  /*4c1a0*/  MOV R19, R9 ;  /* 0x0000000900137202 */ /* 0x000fe20000000f00 */
[----:B------:R-:W-:Y:S02]  /*4c1b0*/  MOV R8, R23 ;  /* 0x0000001700087202 */ /* 0x000fe40000000f00 */
[----:B------:R-:W-:Y:S01]  /*4c1c0*/  IMAD.MOV.U32 R0, RZ, RZ, R10 ;  /* 0x000000ffff007224 */ /* 0x000fe200078e000a */
[----:B------:R-:W-:Y:S02]  /*4c1d0*/  MOV R9, R22 ;  /* 0x0000001600097202 */ /* 0x000fe40000000f00 */
[----:B------:R-:W-:Y:S01]  /*4c1e0*/  MOV R2, R11 ;  /* 0x0000000b00027202 */ /* 0x000fe20000000f00 */
[----:B------:R-:W-:Y:S01]  /*4c1f0*/  IMAD.MOV.U32 R10, RZ, RZ, R21 ;  /* 0x000000ffff0a7224 */ /* 0x000fe200078e0015 */
[----:B------:R-:W-:Y:S01]  /*4c200*/  MOV R11, R20 ;  /* 0x00000014000b7202 */ /* 0x000fe20000000f00 */
[----:B------:R-:W-:Y:S01]  /*4c210*/  STL [R1+0x2cac], R8 ;  /* 0x002cac0801007387 */ /* 0x000fe20000100800 */
[----:B------:R-:W-:Y:S02]  /*4c220*/  STL [R1+0x2ca8], R9 ;  /* 0x002ca80901007387 */ /* 0x000fe40000100800 */
[----:B------:R-:W-:Y:S01]  /*4c230*/  STL [R1+0x2ca4], R10 ;  /* 0x002ca40a01007387 */ /* 0x000fe20000100800 */
[----:B------:R-:W-:Y:S04]  /*4c240*/  LDSM.16.MT88.4 R20, [R14+0x38180] ;  /* 0x038180000e14783b */ /* 0x000fe80000004200 */
[----:B------:R-:W-:Y:S02]  /*4c250*/  STL [R1+0x2ca0], R11 ;  /* 0x002ca00b01007387 */ /* 0x000fe40000100800 */
[----:B------:R-:W0:Y:S02]  /*4c260*/  LDSM.16.MT88.4 R8, [R14+0x38100] ;  /* 0x038100000e08783b */ /* 0x000e240000004200 */
[----:B0-----:R-:W-:Y:S02]  /*4c270*/  STL.64 [R1+0x50], R8 ;  /* 0x0000500801007387 */ /* 0x001fe40000100a00 */
[----:B------:R0:W-:Y:S02]  /*4c280*/  STL.64 [R1+0x58], R10 ;  /* 0x0000580a01007387 */ /* 0x0001e40000100a00 */
[----:B0-----:R-:W-:Y:S01]  /*4c290*/  IMAD.MOV.U32 R11, RZ, RZ, R23 ;  /* 0x000000ffff0b7224 */ /* 0x001fe200078e0017 */
[----:B------:R-:W-:-:S02]  /*4c2a0*/  MOV R10, R22 ;  /* 0x00000016000a7202 */ /* 0x000fc40000000f00 */
[----:B------:R-:W-:Y:S01]  /*4c2b0*/  MOV R9, R21 ;  /* 0x0000001500097202 */ /* 0x000fe20000000f00 */
[----:B------:R-:W-:Y:S01]  /*4c2c0*/  IMAD.MOV.U32 R8, RZ, RZ, R20 ;  /* 0x000000ffff087224 */ /* 0x000fe200078e0014 */
[----:B------:R-:W-:Y:S01]  /*4c2d0*/  STL [R1+0x2cbc], R11 ;  /* 0x002cbc0b01007387 */ /* 0x000fe20000100800 */
[----:B------:R-:W-:Y:S02]  /*4c2e0*/  STL [R1+0x2cb8], R10 ;  /* 0x002cb80a01007387 */ /* 0x000fe40000100800 */
[----:B------:R-:W-:Y:S02]  /*4c2f0*/  STL [R1+0x2cb4], R9 ;  /* 0x002cb40901007387 */ /* 0x000fe40000100800 */
[----:B------:R-:W-:Y:S02]  /*4c300*/  STL [R1+0x2cb0], R8 ;  /* 0x002cb00801007387 */ /* 0x000fe40000100800 */
[----:B--2---:R-:W0:Y:S04]  /*4c310*/  LDSM.16.MT88.4 R8, [R15+0x38000] ;  /* 0x038000000f08783b */ /* 0x004e280000004200 */
[----:B------:R-:W1:Y:S04]  /*4c320*/  LDSM.16.MT88.4 R20, [R15+0x38080] ;  /* 0x038080000f14783b */ /* 0x000e680000004200 */
[----:B0-----:R1:W-:Y:S01]  /*4c330*/  STL.64 [R1+0x30], R8 ;  /* 0x0000300801007387 */ /* 0x0013e20000100a00 */
[----:B------:R0:W-:Y:S01]  /*4c340*/  STL.64 [R1+0x38], R10 ;  /* 0x0000380a01007387 */ /* 0x0001e20000100a00 */
[----:B-1----:R-:W-:Y:S01]  /*4c350*/  MOV R8, R23 ;  /* 0x0000001700087202 */ /* 0x002fe20000000f00 */
[----:B------:R-:W-:Y:S01]  /*4c360*/  IMAD.MOV.U32 R9, RZ, RZ, R22 ;  /* 0x000000ffff097224 */ /* 0x000fe200078e0016 */
[----:B0-----:R-:W-:-:S02]  /*4c370*/  MOV R10, R21 ;  /* 0x00000015000a7202 */ /* 0x001fc40000000f00 */
[----:B------:R-:W-:Y:S01]  /*4c380*/  MOV R11, R20 ;  /* 0x00000014000b7202 */ /* 0x000fe20000000f00 */
[----:B------:R-:W2:Y:S01]  /*4c390*/  LDL.LU.64 R22, [R1+0x2d50] ;  /* 0x002d500001167983 */ /* 0x000ea20000300a00 */
[----:B------:R-:W3:Y:S02]  /*4c3a0*/  LDL.LU.64 R20, [R1+0x2d48] ;  /* 0x002d480001147983 */ /* 0x000ee40000300a00 */
[----:B------:R-:W-:Y:S02]  /*4c3b0*/  STL [R1+0x2ccc], R8 ;  /* 0x002ccc0801007387 */ /* 0x000fe40000100800 */
[----:B------:R-:W-:Y:S01]  /*4c3c0*/  STL [R1+0x2cc8], R9 ;  /* 0x002cc80901007387 */ /* 0x000fe20000100800 */
[----:B------:R-:W-:Y:S01]  /*4c3d0*/  STL [R1+0x2cc4], R10 ;  /* 0x002cc40a01007387 */ /* 0x000fe20000100800 */
[----:B------:R-:W-:Y:S02]  /*4c3e0*/  STL [R1+0x2cc0], R11 ;  /* 0x002cc00b01007387 */ /* 0x000fe40000100800 */
[----:B------:R-:W0:Y:S02]  /*4c3f0*/  LDSM.16.MT88.4 R8, [R15+0x38100] ;  /* 0x038100000f08783b */ /* 0x000e240000004200 */
[----:B------:R-:W1:Y:S04]  /*4c400*/  LDSM.16.MT88.4 R12, [R15+0x38180] ;  /* 0x038180000f0c783b */ /* 0x000e680000004200 */
[----:B0-----:R1:W-:Y:S01]  /*4c410*/  STL.64 [R1+0x10], R8 ;  /* 0x0000100801007387 */ /* 0x0013e20000100a00 */
[----:B------:R0:W-:Y:S01]  /*4c420*/  STL.64 [R1+0x18], R10 ;  /* 0x0000180a01007387 */ /* 0x0001e20000100a00 */
[----:B-1----:R-:W-:Y:S01]  /*4c430*/  MOV R8, R12 ;  /* 0x0000000c00087202 */ /* 0x002fe20000000f00 */
[----:B------:R-:W-:Y:S01]  /*4c440*/  IMAD.MOV.U32 R9, RZ, RZ, R13 ;  /* 0x000000ffff097224 */ /* 0x000fe200078e000d */
[----:B0-----:R-:W-:-:S02]  /*4c450*/  MOV R10, R14 ;  /* 0x0000000e000a7202 */ /* 0x001fc40000000f00 */
[----:B------:R-:W-:Y:S02]  /*4c460*/  MOV R11, R15 ;  /* 0x0000000f000b7202 */ /* 0x000fe40000000f00 */
[----:B------:R-:W0:Y:S04]  /*4c470*/  LDSM.16.MT88.4 R12, [R28+0x38000] ;  /* 0x038000001c0c783b */ /* 0x000e280000004200 */
[----:B------:R1:W-:Y:S01]  /*4c480*/  STL.64 [R1+0x2cd8], R10 ;  /* 0x002cd80a01007387 */ /* 0x0003e20000100a00 */
[----:B------:R4:W-:Y:S02]  /*4c490*/  STL.64 [R1+0x2cd0], R8 ;  /* 0x002cd00801007387 */ /* 0x0009e40000100a00 */
[----:B-1----:R-:W-:Y:S01]  /*4c4a0*/  IMAD.MOV.U32 R10, RZ, RZ, R27 ;  /* 0x000000ffff0a7224 */ /* 0x002fe200078e001b */
[----:B------:R-:W-:-:S02]  /*4c4b0*/  MOV R11, R26 ;  /* 0x0000001a000b7202 */ /* 0x000fc40000000f00 */
[----:B----4-:R-:W-:Y:S02]  /*4c4c0*/  MOV R8, R3 ;  /* 0x0000000300087202 */ /* 0x010fe40000000f00 */
[----:B------:R-:W-:Y:S01]  /*4c4d0*/  MOV R9, R29 ;  /* 0x0000001d00097202 */ /* 0x000fe20000000f00 */
[----:B0-----:R0:W-:Y:S01]  /*4c4e0*/  STL.64 [R1+0x2bc8], R14 ;  /* 0x002bc80e01007387 */ /* 0x0011e20000100a00 */
[----:B------:R1:W-:Y:S01]  /*4c4f0*/  STL.64 [R1+0x2bc0], R12 ;  /* 0x002bc00c01007387 */ /* 0x0003e20000100a00 */
[----:B0-----:R-:W-:Y:S01]  /*4c500*/  MOV R14, R0 ;  /* 0x00000000000e7202 */ /* 0x001fe20000000f00 */
[----:B-1----:R-:W-:Y:S02]  /*4c510*/  IMAD.MOV.U32 R12, RZ, RZ, R18 ;  /* 0x000000ffff0c7224 */ /* 0x002fe400078e0012 */
[----:B------:R-:W-:Y:S01]  /*4c520*/  IMAD.MOV.U32 R15, RZ, RZ, R2 ;  /* 0x000000ffff0f7224 */ /* 0x000fe200078e0002 */
[----:B------:R-:W4:Y:S01]  /*4c530*/  LDL.LU R18, [R1+0x2d44] ;  /* 0x002d440001127983 */ /* 0x000f220000300800 */
[----:B------:R-:W-:-:S02]  /*4c540*/  MOV R13, R19 ;  /* 0x00000013000d7202 */ /* 0x000fc40000000f00 */
[----:B------:R-:W5:Y:S02]  /*4c550*/  LDL.LU R19, [R1+0x2d40] ;  /* 0x002d400001137983 */ /* 0x000f640000300800 */
[----:B------:R-:W4:Y:S01]  /*4c560*/  LDL.LU R0, [R1+0x2d3c] ;  /* 0x002d3c0001007983 */ /* 0x000f220000300800 */
[----:B------:R-:W4:Y:S01]  /*4c570*/  LDL.LU R2, [R1+0x2d38] ;  /* 0x002d380001027983 */ /* 0x000f220000300800 */
[----:B------:R-:W-:Y:S02]  /*4c580*/  STL.64 [R1+0x2ce8], R14 ;  /* 0x002ce80e01007387 */ /* 0x000fe40000100a00 */
[----:B------:R0:W-:Y:S02]  /*4c590*/  STL.64 [R1+0x2ce0], R12 ;  /* 0x002ce00c01007387 */ /* 0x0001e40000100a00 */
[----:B------:R-:W4:Y:S01]  /*4c5a0*/  LDL.LU R3, [R1+0x2d34] ;  /* 0x002d340001037983 */ /* 0x000f220000300800 */
[----:B------:R-:W4:Y:S01]  /*4c5b0*/  LDL.LU R29, [R1+0x2d30] ;  /* 0x002d3000011d7983 */ /* 0x000f220000300800 */
[----:B------:R-:W-:Y:S02]  /*4c5c0*/  STL.64 [R1+0x2cf8], R10 ;  /* 0x002cf80a01007387 */ /* 0x000fe40000100a00 */
[----:B------:R2:W-:Y:S01]  /*4c5d0*/  STL.64 [R1+0x2cf0], R8 ;  /* 0x002cf00801007387 */ /* 0x0005e20000100a00 */
[----:B0-----:R-:W4:Y:S01]  /*4c5e0*/  LDL.LU R12, [R1+0x180] ;  /* 0x00018000010c7983 */ /* 0x001f220000300800 */
[----:B------:R-:W4:Y:S02]  /*4c5f0*/  LDL.LU R13, [R1+0x184] ;  /* 0x00018400010d7983 */ /* 0x000f240000300800 */
[----:B------:R-:W4:Y:S02]  /*4c600*/  LDL.LU R14, [R1+0x188] ;  /* 0x00018800010e7983 */ /* 0x000f240000300800 */
[----:B------:R-:W4:Y:S01]  /*4c610*/  LDL.LU R15, [R1+0x18c] ;  /* 0x00018c00010f7983 */ /* 0x000f220000300800 */
[----:B--2---:R-:W-:-:S02]  /*4c620*/  MOV R8, R23 ;  /* 0x0000001700087202 */ /* 0x004fc40000000f00 */
[----:B---3--:R-:W-:Y:S02]  /*4c630*/  MOV R10, R21 ;  /* 0x00000015000a7202 */ /* 0x008fe40000000f00 */
[----:B------:R-:W-:Y:S01]  /*4c640*/  MOV R11, R20 ;  /* 0x00000014000b7202 */ /* 0x000fe20000000f00 */
[----:B------:R-:W-:Y:S02]  /*4c650*/  IMAD.MOV.U32 R9, RZ, RZ, R22 ;  /* 0x000000ffff097224 */ /* 0x000fe400078e0016 */
[----:B------:R-:W-:Y:S04]  /*4c660*/  LDSM.16.MT88.4 R20, [R28+0x38100] ;  /* 0x038100001c14783b */ /* 0x000fe80000004200 */
[----:B----4-:R-:W-:Y:S01]  /*4c670*/  STL.64 [R1+0x2d08], R14 ;  /* 0x002d080e01007387 */ /* 0x010fe20000100a00 */
[----:B------:R0:W-:Y:S02]  /*4c680*/  STL.64 [R1+0x2d00], R12 ;  /* 0x002d000c01007387 */ /* 0x0001e40000100a00 */
[----:B------:R-:W-:Y:S02]  /*4c690*/  STL.64 [R1+0x2d18], R10 ;  /* 0x002d180a01007387 */ /* 0x000fe40000100a00 */
[----:B------:R5:W-:Y:S01]  /*4c6a0*/  STL.64 [R1+0x2d10], R8 ;  /* 0x002d100801007387 */ /* 0x000be20000100a00 */
[----:B0-----:R-:W2:Y:S01]  /*4c6b0*/  LDL.LU R12, [R1+0x190] ;  /* 0x00019000010c7983 */ /* 0x001ea20000300800 */
[----:B------:R-:W2:Y:S02]  /*4c6c0*/  LDL.LU R13, [R1+0x194] ;  /* 0x00019400010d7983 */ /* 0x000ea40000300800 */
[----:B------:R-:W3:Y:S02]  /*4c6d0*/  LDL.LU R14, [R1+0x198] ;  /* 0x00019800010e7983 */ /* 0x000ee40000300800 */
[----:B------:R-:W3:Y:S02]  /*4c6e0*/  LDL.LU R15, [R1+0x19c] ;  /* 0x00019c00010f7983 */ /* 0x000ee40000300800 */
[----:B-----5:R-:W-:Y:S01]  /*4c6f0*/  IMAD.MOV.U32 R8, RZ, RZ, R19 ;  /* 0x000000ffff087224 */ /* 0x020fe200078e0013 */
[----:B------:R-:W-:-:S02]  /*4c700*/  MOV R9, R18 ;  /* 0x0000001200097202 */ /* 0x000fc40000000f00 */
[----:B------:R-:W-:Y:S01]  /*4c710*/  MOV R10, R17 ;  /* 0x00000011000a7202 */ /* 0x000fe20000000f00 */
[----:B------:R-:W-:Y:S02]  /*4c720*/  IMAD.MOV.U32 R11, RZ, RZ, R16 ;  /* 0x000000ffff0b7224 */ /* 0x000fe400078e0010 */
[----:B------:R-:W0:Y:S04]  /*4c730*/  LDSM.16.MT88.4 R16, [R28+0x38080] ;  /* 0x038080001c10783b */ /* 0x000e280000004200 */
        /* <DEDUP_REMOVED lines=17> */
[----:B0-----:R0:W-:Y:S01]  /*4c850*/  STL.64 [R1+0x2be8], R26 ;  /* 0x002be81a01007387 */ /* 0x0011e20000100a00 */
[----:B------:R1:W-:Y:S02]  /*4c860*/  STL.64 [R1+0x2be0], R24 ;  /* 0x002be01801007387 */ /* 0x0003e40000100a00 */
[----:B------:R-:W-:Y:S01]  /*4c870*/  STL [R1+0x2b74], R28 ;  /* 0x002b741c01007387 */ /* 0x000fe20000100800 */
[----:B0-----:R-:W-:-:S02]  /*4c880*/  MOV R26, R2 ;  /* 0x00000002001a7202 */ /* 0x001fc40000000f00 */
[----:B------:R-:W-:Y:S02]  /*4c890*/  MOV R27, R0 ;  /* 0x00000000001b7202 */ /* 0x000fe40000000f00 */
[----:B-1----:R-:W-:Y:S01]  /*4c8a0*/  MOV R24, R29 ;  /* 0x0000001d00187202 */ /* 0x002fe20000000f00 */
[----:B------:R-:W-:Y:S01]  /*4c8b0*/  IMAD.MOV.U32 R25, RZ, RZ, R3 ;  /* 0x000000ffff197224 */ /* 0x000fe200078e0003 */
[-C--:B--2---:R-:W-:Y:S01]  /*4c8c0*/  HMMA.16816.F32.BF16 R8, R8, R4.reuse, R12 ;  /* 0x000000040808723c */ /* 0x084fe2000004180c */
[----:B------:R-:W2:Y:S01]  /*4c8d0*/  LDL.LU.64 R14, [R1+0x2d28] ;  /* 0x002d2800010e7983 */ /* 0x000ea20000300a00 */
[----:B------:R-:W2:Y:S11]  /*4c8e0*/  LDL.LU.64 R12, [R1+0x2d20] ;  /* 0x002d2000010c7983 */ /* 0x000eb60000300a00 */
[----:B------:R-:W-:Y:S11]  /*4c8f0*/  @!UPT UIADD3 URZ, URZ, URZ, URZ ;  /* 0x0000003f3f3ff290 */ /* 0x000ff6000fffe03f */
        /* <DEDUP_REMOVED lines=9> */
[----:B------:R-:W-:Y:S02]  /*4c990*/  STL [R1+0x2ad0], R29 ;  /* 0x002ad01d01007387 */ /* 0x000fe40000100800 */
[----:B------:R-:W-:Y:S01]  /*4c9a0*/  IMAD.MOV.U32 R22, RZ, RZ, R7 ;  /* 0x000000ffff167224 */ /* 0x000fe200078e0007 */
[----:B------:R-:W-:Y:S01]  /*4c9b0*/  MOV R23, R6 ;  /* 0x0000000600177202 */ /* 0x000fe20000000f00 */
        /* <DEDUP_REMOVED lines=10> */
[----:B------:R0:W-:Y:S01]  /*4ca60*/  STL [R1+0x2ae0], R6 ;  /* 0x002ae00601007387 */ /* 0x0001e20000100800 */
[-C--:B------:R-:W-:Y:S08]  /*4ca70*/  HMMA.16816.F32.BF16 R20, R20, R4.reuse, R24 ;  /* 0x000000041414723c */ /* 0x080ff00000041818 */
[----:B--2---:R-:W-:Y:S01]  /*4ca80*/  HMMA.16816.F32.BF16 R8, R8, R4, R12 ;  /* 0x000000040808723c */ /* 0x004fe2000004180c */
[----:B------:R-:W3:Y:S01]  /*4ca90*/  LDL.LU.64 R14, [R1+0x2ce8] ;  /* 0x002ce800010e7983 */ /* 0x000ee20000300a00 */
[----:B------:R-:W3:Y:S11]  /*4caa0*/  LDL.LU.64 R12, [R1+0x2ce0] ;  /* 0x002ce000010c7983 */ /* 0x000ef60000300a00 */
[----:B------:R-:W-:Y:S03]  /*4cab0*/  @!UPT UIADD3 URZ, URZ, URZ, URZ ;  /* 0x0000003f3f3ff290 */ /* 0x000fe6000fffe03f */
[----:B0-----:R-:W-:Y:S02]  /*4cac0*/  MOV R6, R23 ;  /* 0x0000001700067202 */ /* 0x001fe40000000f00 */
[----:B------:R-:W-:-:S06]  /*4cad0*/  MOV R7, R22 ;  /* 0x0000001600077202 */ /* 0x000fcc0000000f00 */
[----:B------:R-:W-:Y:S01]  /*4cae0*/  IMAD.MOV.U32 R29, RZ, RZ, R11 ;  /* 0x000000ffff1d7224 */ /* 0x000fe200078e000b */
[----:B------:R-:W-:Y:S02]  /*4caf0*/  MOV R3, R10 ;  /* 0x0000000a00037202 */ /* 0x000fe40000000f00 */
[----:B------:R-:W-:Y:S01]  /*4cb00*/  MOV R2, R9 ;  /* 0x0000000900027202 */ /* 0x000fe20000000f00 */
[----:B------:R-:W-:Y:S01]  /*4cb10*/  IMAD.MOV.U32 R0, RZ, RZ, R8 ;  /* 0x000000ffff007224 */ /* 0x000fe200078e0008 */
[----:B------:R-:W2:Y:S01]  /*4cb20*/  LDL.LU.64 R10, [R1+0x2cd8] ;  /* 0x002cd800010a7983 */ /* 0x000ea20000300a00 */
[----:B------:R-:W4:Y:S02]  /*4cb30*/  LDL.LU.64 R8, [R1+0x2cd0] ;  /* 0x002cd00001087983 */ /* 0x000f240000300a00 */
[----:B------:R0:W-:Y:S02]  /*4cb40*/  STL [R1+0x2af4], R29 ;  /* 0x002af41d01007387 */ /* 0x0001e40000100800 */
[----:B------:R-:W-:Y:S01]  /*4cb50*/  STL [R1+0x2af0], R3 ;  /* 0x002af00301007387 */ /* 0x000fe20000100800 */
[----:B------:R1:W-:Y:S01]  /*4cb60*/  STL [R1+0x2aec], R2 ;  /* 0x002aec0201007387 */ /* 0x0003e20000100800 */
[----:B------:R5:W-:Y:S02]  /*4cb70*/  STL [R1+0x2ae8], R0 ;  /* 0x002ae80001007387 */ /* 0x000be40000100800 */
[----:B------:R0:W-:Y:S02]  /*4cb80*/  STL.64 [R1+0x170], R20 ;  /* 0x0001701401007387 */ /* 0x0001e40000100a00 */
[----:B------:R-:W-:Y:S01]  /*4cb90*/  STL [R1+0x2afc], R6 ;  /* 0x002afc0601007387 */ /* 0x000fe20000100800 */
[----:B------:R-:W-:Y:S01]  /*4cba0*/  STL [R1+0x2af8], R7 ;  /* 0x002af80701007387 */ /* 0x000fe20000100800 */
[----:B---3--:R-:W-:Y:S03]  /*4cbb0*/  HMMA.16816.F32.BF16 R12, R12, R4, R16 ;  /* 0x000000040c0c723c */ /* 0x008fe60000041810 */
[----:B------:R-:W3:Y:S01]  /*4cbc0*/  LDL.LU R16, [R1+0xe0] ;  /* 0x0000e00001107983 */ /* 0x000ee20000300800 */
[----:B------:R-:W3:Y:S02]  /*4cbd0*/  LDL.LU R17, [R1+0xe4] ;  /* 0x0000e40001117983 */ /* 0x000ee40000300800 */
[----:B------:R-:W3:Y:S02]  /*4cbe0*/  LDL.LU R18, [R1+0xe8] ;  /* 0x0000e80001127983 */ /* 0x000ee40000300800 */
[----:B------:R-:W3:Y:S11]  /*4cbf0*/  LDL.LU R19, [R1+0xec] ;  /* 0x0000ec0001137983 */ /* 0x000ef60000300800 */
[----:B------:R-:W-:Y:S05]  /*4cc00*/  @!UPT UIADD3 URZ, URZ, URZ, URZ ;  /* 0x0000003f3f3ff290 */ /* 0x000fea000fffe03f */
[----:B0-----:R-:W-:Y:S01]  /*4cc10*/  IMAD.MOV.U32 R29, RZ, RZ, R12 ;  /* 0x000000ffff1d7224 */ /* 0x001fe200078e000c */
[----:B-1----:R-:W-:Y:S01]  /*4cc20*/  MOV R2, R14 ;  /* 0x0000000e00027202 */ /* 0x002fe20000000f00 */
[----:B-----5:R-:W-:Y:S01]  /*4cc30*/  IMAD.MOV.U32 R0, RZ, RZ, R15 ;  /* 0x000000ffff007224 */ /* 0x020fe200078e000f */
[----:B------:R-:W-:Y:S02]  /*4cc40*/  MOV R3, R13 ;  /* 0x0000000d00037202 */ /* 0x000fe40000000f00 */
[----:B----4-:R-:W-:Y:S01]  /*4cc50*/  MOV R12, R8 ;  /* 0x00000008000c7202 */ /* 0x010fe20000000f00 */
[----:B--2---:R-:W-:Y:S01]  /*4cc60*/  IMAD.MOV.U32 R14, RZ, RZ, R10 ;  /* 0x000000ffff0e7224 */ /* 0x004fe200078e000a */
[----:B------:R-:W-:Y:S02]  /*4cc70*/  MOV R15, R11 ;  /* 0x0000000b000f7202 */ /* 0x000fe40000000f00 */
[----:B------:R-:W-:Y:S01]  /*4cc80*/  MOV R13, R9 ;  /* 0x00000009000d7202 */ /* 0x000fe20000000f00 */
[----:B---3--:R-:W-:Y:S01]  /*4cc90*/  STL.64 [R1+0x2bf8], R18 ;  /* 0x002bf81201007387 */ /* 0x008fe20000100a00 */
[----:B------:R-:W-:Y:S02]  /*4cca0*/  STL.64 [R1+0x2bf0], R16 ;  /* 0x002bf01001007387 */ /* 0x000fe40000100a00 */
[----:B------:R-:W2:Y:S02]  /*4ccb0*/  LDL.LU R8, [R1+0x2ccc] ;  /* 0x002ccc0001087983 */ /* 0x000ea40000300800 */
[----:B------:R-:W3:Y:S01]  /*4ccc0*/  LDL.LU R9, [R1+0x2cc8] ;  /* 0x002cc80001097983 */ /* 0x000ee20000300800 */
[----:B------:R-:W4:Y:S01]  /*4ccd0*/  LDL.LU R10, [R1+0x2cc4] ;  /* 0x002cc400010a7983 */ /* 0x000f220000300800 */
[----:B------:R-:W5:Y:S02]  /*4cce0*/  LDL.LU R11, [R1+0x2cc0] ;  /* 0x002cc000010b7983 */ /* 0x000f640000300800 */
[----:B------:R-:W-:Y:S02]  /*4ccf0*/  STL.64 [R1+0x2c08], R14 ;  /* 0x002c080e01007387 */ /* 0x000fe40000100a00 */
[----:B------:R5:W-:Y:S01]  /*4cd00*/  STL.64 [R1+0x2c00], R12 ;  /* 0x002c000c01007387 */ /* 0x000be20000100a00 */
[----:B------:R-:W2:Y:S01]  /*4cd10*/  LDL.LU R20, [R1+0xf0] ;  /* 0x0000f00001147983 */ /* 0x000ea20000300800 */
[----:B------:R-:W2:Y:S02]  /*4cd20*/  LDL.LU R21, [R1+0xf4] ;  /* 0x0000f40001157983 */ /* 0x000ea40000300800 */
[----:B------:R-:W2:Y:S02]  /*4cd30*/  LDL.LU R22, [R1+0xf8] ;  /* 0x0000f80001167983 */ /* 0x000ea40000300800 */
[----:B------:R-:W2:Y:S02]  /*4cd40*/  LDL.LU R23, [R1+0xfc] ;  /* 0x0000fc0001177983 */ /* 0x000ea40000300800 */
[----:B--2---:R-:W-:Y:S01]  /*4cd50*/  STL.64 [R1+0x2c18], R22 ;  /* 0x002c181601007387 */ /* 0x004fe20000100a00 */
[----:B------:R0:W-:Y:S02]  /*4cd60*/  STL.64 [R1+0x2c10], R20 ;  /* 0x002c101401007387 */ /* 0x0001e40000100a00 */
[----:B------:R-:W2:Y:S02]  /*4cd70*/  LDL.LU R24, [R1+0x10] ;  /* 0x0000100001187983 */ /* 0x000ea40000300800 */
[----:B------:R-:W2:Y:S01]  /*4cd80*/  LDL.LU R25, [R1+0x14] ;  /* 0x0000140001197983 */ /* 0x000ea20000300800 */
[----:B------:R-:W2:Y:S01]  /*4cd90*/  LDL.LU R26, [R1+0x18] ;  /* 0x00001800011a7983 */ /* 0x000ea20000300800 */
[----:B------:R-:W2:Y:S01]  /*4cda0*/  LDL.LU R27, [R1+0x1c] ;  /* 0x00001c00011b7983 */ /* 0x000ea20000300800 */
[----:B-----5:R-:W-:-:S02]  /*4cdb0*/  MOV R12, R11 ;  /* 0x0000000b000c7202 */ /* 0x020fc40000000f00 */
[----:B---3--:R-:W-:Y:S02]  /*4cdc0*/  MOV R14, R9 ;  /* 0x00000009000e7202 */ /* 0x008fe40000000f00 */
[----:B------:R-:W-:Y:S01]  /*4cdd0*/  MOV R15, R8 ;  /* 0x00000008000f7202 */ /* 0x000fe20000000f00 */
[----:B----4-:R-:W-:Y:S01]  /*4cde0*/  IMAD.MOV.U32 R13, RZ, RZ, R10 ;  /* 0x000000ffff0d7224 */ /* 0x010fe200078e000a */
[----:B--2---:R-:W-:Y:S01]  /*4cdf0*/  STL.64 [R1+0x2c28], R26 ;  /* 0x002c281a01007387 */ /* 0x004fe20000100a00 */
[----:B------:R1:W-:Y:S02]  /*4ce00*/  STL.64 [R1+0x2c20], R24 ;  /* 0x002c201801007387 */ /* 0x0003e40000100a00 */
[----:B------:R-:W2:Y:S02]  /*4ce10*/  LDL.LU R11, [R1+0x2cbc] ;  /* 0x002cbc00010b7983 */ /* 0x000ea40000300800 */
[----:B------:R-:W3:Y:S01]  /*4ce20*/  LDL.LU R10, [R1+0x2cb8] ;  /* 0x002cb800010a7983 */ /* 0x000ee20000300800 */
[----:B------:R-:W4:Y:S01]  /*4ce30*/  LDL.LU R9, [R1+0x2cb4] ;  /* 0x002cb40001097983 */ /* 0x000f220000300800 */
[----:B------:R-:W5:Y:S02]  /*4ce40*/  LDL.LU R8, [R1+0x2cb0] ;  /* 0x002cb00001087983 */ /* 0x000f640000300800 */
[----:B------:R-:W-:Y:S02]  /*4ce50*/  STL.64 [R1+0x2c38], R14 ;  /* 0x002c380e01007387 */ /* 0x000fe40000100a00 */
[----:B------:R-:W-:Y:S01]  /*4ce60*/  STL.64 [R1+0x2c30], R12 ;  /* 0x002c300c01007387 */ /* 0x000fe20000100a00 */
[----:B0-----:R-:W2:Y:S01]  /*4ce70*/  LDL.LU R20, [R1+0x110] ;  /* 0x0001100001147983 */ /* 0x001ea20000300800 */
[----:B------:R-:W2:Y:S02]  /*4ce80*/  LDL.LU R21, [R1+0x114] ;  /* 0x0001140001157983 */ /* 0x000ea40000300800 */
[----:B------:R-:W2:Y:S02]  /*4ce90*/  LDL.LU R22, [R1+0x118] ;  /* 0x0001180001167983 */ /* 0x000ea40000300800 */
[----:B------:R-:W2:Y:S02]  /*4cea0*/  LDL.LU R23, [R1+0x11c] ;  /* 0x00011c0001177983 */ /* 0x000ea40000300800 */
[----:B--2---:R3:W-:Y:S01]  /*4ceb0*/  STL.64 [R1+0x2c48], R22 ;  /* 0x002c481601007387 */ /* 0x0047e20000100a00 */
[----:B------:R5:W-:Y:S02]  /*4cec0*/  STL.64 [R1+0x2c40], R20 ;  /* 0x002c401401007387 */ /* 0x000be40000100a00 */
[----:B-1----:R-:W2:Y:S02]  /*4ced0*/  LDL.LU R24, [R1+0x30] ;  /* 0x0000300001187983 */ /* 0x002ea40000300800 */
[----:B------:R-:W2:Y:S01]  /*4cee0*/  LDL.LU R25, [R1+0x34] ;  /* 0x0000340001197983 */ /* 0x000ea20000300800 */
[----:B------:R-:W2:Y:S01]  /*4cef0*/  LDL.LU R26, [R1+0x38] ;  /* 0x00003800011a7983 */ /* 0x000ea20000300800 */
[----:B------:R-:W2:Y:S01]  /*4cf00*/  LDL.LU R27, [R1+0x3c] ;  /* 0x00003c00011b7983 */ /* 0x000ea20000300800 */
[----:B---3--:R-:W-:Y:S01]  /*4cf10*/  MOV R22, R10 ;  /* 0x0000000a00167202 */ /* 0x008fe20000000f00 */
[----:B-----5:R-:W-:-:S02]  /*4cf20*/  IMAD.MOV.U32 R20, RZ, RZ, R8 ;  /* 0x000000ffff147224 */ /* 0x020fc400078e0008 */
[----:B------:R-:W-:Y:S01]  /*4cf30*/  IMAD.MOV.U32 R23, RZ, RZ, R11 ;  /* 0x000000ffff177224 */ /* 0x000fe200078e000b */
[----:B----4-:R-:W-:Y:S01]  /*4cf40*/  MOV R21, R9 ;  /* 0x0000000900157202 */ /* 0x010fe20000000f00 */
[----:B--2---:R-:W-:Y:S01]  /*4cf50*/  STL.64 [R1+0x2c58], R26 ;  /* 0x002c581a01007387 */ /* 0x004fe20000100a00 */
[----:B------:R-:W-:Y:S02]  /*4cf60*/  STL.64 [R1+0x2c50], R24 ;  /* 0x002c501801007387 */ /* 0x000fe40000100a00 */
[----:B------:R-:W2:Y:S02]  /*4cf70*/  LDL.LU R8, [R1+0x2cac] ;  /* 0x002cac0001087983 */ /* 0x000ea40000300800 */
[----:B------:R-:W3:Y:S01]  /*4cf80*/  LDL.LU R9, [R1+0x2ca8] ;  /* 0x002ca80001097983 */ /* 0x000ee20000300800 */
[----:B------:R-:W4:Y:S01]  /*4cf90*/  LDL.LU R10, [R1+0x2ca4] ;  /* 0x002ca400010a7983 */ /* 0x000f220000300800 */
[----:B------:R-:W5:Y:S02]  /*4cfa0*/  LDL.LU R11, [R1+0x2ca0] ;  /* 0x002ca000010b7983 */ /* 0x000f640000300800 */
[----:B------:R-:W-:Y:S02]  /*4cfb0*/  STL.64 [R1+0x2c68], R22 ;  /* 0x002c681601007387 */ /* 0x000fe40000100a00 */
[----:B------:R0:W-:Y:S02]  /*4cfc0*/  STL.64 [R1+0x2c60], R20 ;  /* 0x002c601401007387 */ /* 0x0001e40000100a00 */
[----:B0-----:R-:W2:Y:S01]  /*4cfd0*/  LDL.LU R20, [R1+0x50] ;  /* 0x0000500001147983 */ /* 0x001ea20000300800 */
[----:B------:R-:W2:Y:S02]  /*4cfe0*/  LDL.LU R21, [R1+0x54] ;  /* 0x0000540001157983 */ /* 0x000ea40000300800 */
[----:B------:R-:W2:Y:S02]  /*4cff0*/  LDL.LU R22, [R1+0x58] ;  /* 0x0000580001167983 */ /* 0x000ea40000300800 */
[----:B------:R-:W2:Y:S02]  /*4d000*/  LDL.LU R23, [R1+0x5c] ;  /* 0x00005c0001177983 */ /* 0x000ea40000300800 */
[----:B--2---:R-:W-:Y:S01]  /*4d010*/  STL.64 [R1+0x2c88], R22 ;  /* 0x002c881601007387 */ /* 0x004fe20000100a00 */
[----:B------:R-:W-:Y:S02]  /*4d020*/  STL.64 [R1+0x2c80], R20 ;  /* 0x002c801401007387 */ /* 0x000fe40000100a00 */
[----:B------:R-:W2:Y:S02]  /*4d030*/  LDL.LU R24, [R1+0x130] ;  /* 0x0001300001187983 */ /* 0x000ea40000300800 */
[----:B------:R-:W2:Y:S01]  /*4d040*/  LDL.LU R25, [R1+0x134] ;  /* 0x0001340001197983 */ /* 0x000ea20000300800 */
[----:B------:R-:W2:Y:S01]  /*4d050*/  LDL.LU R26, [R1+0x138] ;  /* 0x00013800011a7983 */ /* 0x000ea20000300800 */
[----:B------:R-:W2:Y:S03]  /*4d060*/  LDL.LU R27, [R1+0x13c] ;  /* 0x00013c00011b7983 */ /* 0x000ea60000300800 */
[----:B--2---:R-:W-:Y:S01]  /*4d070*/  STL.64 [R1+0x2c78], R26 ;  /* 0x002c781a01007387 */ /* 0x004fe20000100a00 */
[----:B------:R0:W-:Y:S03]  /*4d080*/  STL.64 [R1+0x2c70], R24 ;  /* 0x002c701801007387 */ /* 0x0001e60000100a00 */
[----:B0-----:R-:W2:Y:S01]  /*4d090*/  LDL.LU R24, [R1+0x140] ;  /* 0x0001400001187983 */ /* 0x001ea20000300800 */
[----:B------:R-:W2:Y:S02]  /*4d0a0*/  LDL.LU R25, [R1+0x144] ;  /* 0x0001440001197983 */ /* 0x000ea40000300800 */
[----:B------:R-:W2:Y:S02]  /*4d0b0*/  LDL.LU R26, [R1+0x148] ;  /* 0x00014800011a7983 */ /* 0x000ea40000300800 */
[----:B------:R-:W2:Y:S01]  /*4d0c0*/  LDL.LU R27, [R1+0x14c] ;  /* 0x00014c00011b7983 */ /* 0x000ea20000300800 */
[----:B-----5:R-:W-:-:S02]  /*4d0d0*/  MOV R20, R11 ;  /* 0x0000000b00147202 */ /* 0x020fc40000000f00 */
[----:B----4-:R-:W-:Y:S01]  /*4d0e0*/  MOV R21, R10 ;  /* 0x0000000a00157202 */ /* 0x010fe20000000f00 */
        /* <DEDUP_REMOVED lines=16> */
[----:B------:R-:W5:Y:S01]  /*4d1f0*/  LDL.LU R8, [R1+0xd0] ;  /* 0x0000d00001087983 */ /* 0x000f620000300800 */
[----:B------:R-:W5:Y:S02]  /*4d200*/  LDL.LU R9, [R1+0xd4] ;  /* 0x0000d40001097983 */ /* 0x000f640000300800 */
[----:B------:R-:W5:Y:S02]  /*4d210*/  LDL.LU R10, [R1+0xd8] ;  /* 0x0000d800010a7983 */ /* 0x000f640000300800 */
[----:B------:R-:W5:Y:S01]  /*4d220*/  LDL.LU R11, [R1+0xdc] ;  /* 0x0000dc00010b7983 */ /* 0x000f620000300800 */
[----:B------:R-:W-:Y:S01]  /*4d230*/  STL [R1+0x2b0c], R0 ;  /* 0x002b0c0001007387 */ /* 0x000fe20000100800 */
[----:B------:R-:W-:Y:S02]  /*4d240*/  STL [R1+0x2b08], R2 ;  /* 0x002b080201007387 */ /* 0x000fe40000100800 */
[----:B------:R-:W-:Y:S02]  /*4d250*/  STL [R1+0x2b04], R3 ;  /* 0x002b040301007387 */ /* 0x000fe40000100800 */
        /* <DEDUP_REMOVED lines=15> */
[----:B------:R-:W-:Y:S11]  /*4d350*/  @!UPT UIADD3 URZ, URZ, URZ, URZ ;  /* 0x0000003f3f3ff290 */ /* 0x000ff6000fffe03f */
[----:B------:R-:W-:Y:S01]  /*4d360*/  IMAD.MOV.U32 R3, RZ, RZ, R22 ;  /* 0x000000ffff037224 */ /* 0x000fe200078e0016 */
[----:B------:R-:W-:Y:S02]  /*4d370*/  MOV R29, R23 ;  /* 0x00000017001d7202 */ /* 0x000fe40000000f00 */
[----:B------:R-:W-:Y:S02]  /*4d380*/  MOV R0, R20 ;  /* 0x0000001400007202 */ /* 0x000fe40000000f00 */
        /* <DEDUP_REMOVED lines=8> */
[-C--:B--2---:R-:W-:Y:S01]  /*4d410*/  HMMA.16816.F32.BF16 R20, R20, R4.reuse, R24 ;  /* 0x000000041414723c */ /* 0x084fe20000041818 */
[----:B------:R-:W3:Y:S01]  /*4d420*/  LDL.LU.64 R26, [R1+0x2c58] ;  /* 0x002c5800011a7983 */ /* 0x000ee20000300a00 */
[----:B------:R-:W3:Y:S11]  /*4d430*/  LDL.LU.64 R24, [R1+0x2c50] ;  /* 0x002c500001187983 */ /* 0x000ef60000300a00 */
[----:B------:R-:W-:Y:S11]  /*4d440*/  @!UPT UIADD3 URZ, URZ, URZ, URZ ;  /* 0x0000003f3f3ff290 */ /* 0x000ff6000fffe03f */
[----:B------:R-:W-:Y:S01]  /*4d450*/  IMAD.MOV.U32 R6, RZ, RZ, R23 ;  /* 0x000000ffff067224 */ /* 0x000fe200078e0017 */
[----:B------:R-:W-:Y:S01]  /*4d460*/  MOV R7, R22 ;  /* 0x0000001600077202 */ /* 0x000fe20000000f00 */
[----:B------:R0:W-:Y:S01]  /*4d470*/  STL.64 [R1+0x130], R20 ;  /* 0x0001301401007387 */ /* 0x0001e20000100a00 */
[----:B------:R-:W2:Y:S03]  /*4d480*/  LDL.LU.64 R22, [R1+0x2c48] ;  /* 0x002c480001167983 */ /* 0x000ea60000300a00 */
[----:B0-----:R-:W2:Y:S01]  /*4d490*/  LDL.LU.64 R20, [R1+0x2c40] ;  /* 0x002c400001147983 */ /* 0x001ea20000300a00 */
[----:B------:R-:W-:Y:S02]  /*4d4a0*/  STL [R1+0x2b2c], R6 ;  /* 0x002b2c0601007387 */ /* 0x000fe40000100800 */
[----:B------:R-:W-:Y:S01]  /*4d4b0*/  STL [R1+0x2b28], R7 ;  /* 0x002b280701007387 */ /* 0x000fe20000100800 */
[-C--:B---3--:R-:W-:Y:S01]  /*4d4c0*/  HMMA.16816.F32.BF16 R24, R24, R4.reuse, R12 ;  /* 0x000000041818723c */ /* 0x088fe2000004180c */
[----:B------:R-:W2:Y:S01]  /*4d4d0*/  LDL.LU.64 R14, [R1+0x2c38] ;  /* 0x002c3800010e7983 */ /* 0x000ea20000300a00 */
[----:B------:R-:W2:Y:S11]  /*4d4e0*/  LDL.LU.64 R12, [R1+0x2c30] ;  /* 0x002c3000010c7983 */ /* 0x000eb60000300a00 */
[----:B------:R-:W-:Y:S10]  /*4d4f0*/  @!UPT UIADD3 URZ, URZ, URZ, URZ ;  /* 0x0000003f3f3ff290 */ /* 0x000ff4000fffe03f */
[----:B------:R-:W-:Y:S01]  /*4d500*/  STL.64 [R1+0x120], R24 ;  /* 0x0001201801007387 */ /* 0x000fe20000100a00 */
[----:B------:R0:W-:Y:S03]  /*4d510*/  STL.64 [R1+0x128], R26 ;  /* 0x0001281a01007387 */ /* 0x0001e60000100a00 */
[----:B0-----:R-:W4:Y:S01]  /*4d520*/  LDL.LU.64 R26, [R1+0x2c28] ;  /* 0x002c2800011a7983 */ /* 0x001f220000300a00 */
[----:B------:R-:W4:Y:S01]  /*4d530*/  LDL.LU.64 R24, [R1+0x2c20] ;  /* 0x002c200001187983 */ /* 0x000f220000300a00 */
[-C--:B--2---:R-:W-:Y:S02]  /*4d540*/  HMMA.16816.F32.BF16 R12, R12, R4.reuse, R20 ;  /* 0x000000040c0c723c */ /* 0x084fe40000041814 */
[----:B------:R-:W2:Y:S01]  /*4d550*/  LDL.LU.64 R22, [R1+0x2c18] ;  /* 0x002c180001167983 */ /* 0x000ea20000300a00 */
[----:B------:R-:W2:Y:S11]  /*4d560*/  LDL.LU.64 R20, [R1+0x2c10] ;  /* 0x002c100001147983 */ /* 0x000eb60000300a00 */
[----:B------:R-:W-:Y:S09]  /*4d570*/  @!UPT UIADD3 URZ, URZ, URZ, URZ ;  /* 0x0000003f3f3ff290 */ /* 0x000ff2000fffe03f */
[----:B------:R-:W-:Y:S01]  /*4d580*/  STL.64 [R1+0x110], R12 ;  /* 0x0001100c01007387 */ /* 0x000fe20000100a00 */
[----:B------:R0:W-:Y:S03]  /*4d590*/  STL.64 [R1+0x118], R14 ;  /* 0x0001180e01007387 */ /* 0x0001e60000100a00 */
[----:B0-----:R-:W2:Y:S01]  /*4d5a0*/  LDL.LU.64 R14, [R1+0x2c08] ;  /* 0x002c0800010e7983 */ /* 0x001ea20000300a00 */
[----:B------:R-:W2:Y:S01]  /*4d5b0*/  LDL.LU.64 R12, [R1+0x2c00] ;  /* 0x002c0000010c7983 */ /* 0x000ea20000300a00 */
[-C--:B----4-:R-:W-:Y:S01]  /*4d5c0*/  HMMA.16816.F32.BF16 R24, R24, R4.reuse, R16 ;  /* 0x000000041818723c */ /* 0x090fe20000041810 */
[----:B------:R-:W3:Y:S01]  /*4d5d0*/  LDL.LU.64 R18, [R1+0x2bf8] ;  /* 0x002bf80001127983 */ /* 0x000ee20000300a00 */
[----:B------:R-:W3:Y:S11]  /*4d5e0*/  LDL.LU.64 R16, [R1+0x2bf0] ;  /* 0x002bf00001107983 */ /* 0x000ef60000300a00 */
        /* <DEDUP_REMOVED lines=11> */
[----:B0-----:R-:W3:Y:S01]  /*4d6a0*/  LDL.LU.64 R14, [R1+0x2bc8] ;  /* 0x002bc800010e7983 */ /* 0x001ee20000300a00 */
[----:B------:R-:W3:Y:S02]  /*4d6b0*/  LDL.LU.64 R12, [R1+0x2bc0] ;  /* 0x002bc000010c7983 */ /* 0x000ee40000300a00 */
[-C--:B---3--:R-:W-:Y:S01]  /*4d6c0*/  HMMA.16816.F32.BF16 R12, R12, R4.reuse, R16 ;  /* 0x000000040c0c723c */ /* 0x088fe20000041810 */
[----:B------:R-:W5:Y:S01]  /*4d6d0*/  LDL.LU.64 R18, [R1+0x2bb8] ;  /* 0x002bb80001127983 */ /* 0x000f620000300a00 */
[----:B------:R-:W5:Y:S11]  /*4d6e0*/  LDL.LU.64 R16, [R1+0x2bb0] ;  /* 0x002bb00001107983 */ /* 0x000f760000300a00 */
[----:B------:R-:W-:Y:S10]  /*4d6f0*/  @!UPT UIADD3 URZ, URZ, URZ, URZ ;  /* 0x0000003f3f3ff290 */ /* 0x000ff4000fffe03f */
[----:B------:R0:W-:Y:S01]  /*4d700*/  STL.64 [R1+0xe0], R12 ;  /* 0x0000e00c01007387 */ /* 0x0001e20000100a00 */
[----:B------:R1:W-:Y:S03]  /*4d710*/  STL.64 [R1+0xe8], R14 ;  /* 0x0000e80e01007387 */ /* 0x0003e60000100a00 */
[----:B0-----:R-:W2:Y:S01]  /*4d720*/  LDL.LU R12, [R1+0xc0] ;  /* 0x0000c000010c7983 */ /* 0x001ea20000300800 */
[----:B------:R-:W2:Y:S02]  /*4d730*/  LDL.LU R13, [R1+0xc4] ;  /* 0x0000c400010d7983 */ /* 0x000ea40000300800 */
[----:B-1----:R-:W2:Y:S02]  /*4d740*/  LDL.LU R14, [R1+0xc8] ;  /* 0x0000c800010e7983 */ /* 0x002ea40000300800 */
[----:B------:R-:W2:Y:S01]  /*4d750*/  LDL.LU R15, [R1+0xcc] ;  /* 0x0000cc00010f7983 */ /* 0x000ea20000300800 */
[-C--:B-----5:R-:W-:Y:S01]  /*4d760*/  HMMA.16816.F32.BF16 R16, R16, R4.reuse, R8 ;  /* 0x000000041010723c */ /* 0x0a0fe20000041808 */
[----:B------:R-:W4:Y:S01]  /*4d770*/  LDL.LU.64 R10, [R1+0x2ba8] ;  /* 0x002ba800010a7983 */ /* 0x000f220000300a00 */
[----:B------:R-:W4:Y:S11]  /*4d780*/  LDL.LU.64 R8, [R1+0x2ba0] ;  /* 0x002ba00001087983 */ /* 0x000f360000300a00 */
[----:B------:R-:W-:Y:S10]  /*4d790*/  @!UPT UIADD3 URZ, URZ, URZ, URZ ;  /* 0x0000003f3f3ff290 */ /* 0x000ff4000fffe03f */
[----:B------:R-:W-:Y:S01]  /*4d7a0*/  STL.64 [R1+0xd0], R16 ;  /* 0x0000d01001007387 */ /* 0x000fe20000100a00 */
[----:B------:R-:W-:Y:S01]  /*4d7b0*/  STL.64 [R1+0xd8], R18 ;  /* 0x0000d81201007387 */ /* 0x000fe20000100a00 */
[-C--:B--2---:R-:W-:Y:S11]  /*4d7c0*/  HMMA.16816.F32.BF16 R20, R20, R4.reuse, R12 ;  /* 0x000000041414723c */ /* 0x084ff6000004180c */
[----:B------:R-:W-:Y:S11]  /*4d7d0*/  @!UPT UIADD3 URZ, URZ, URZ, URZ ;  /* 0x0000003f3f3ff290 */ /* 0x000ff6000fffe03f */
[----:B------:R-:W-:Y:S02]  /*4d7e0*/  @!UPT UIADD3 URZ, URZ, URZ, URZ ;  /* 0x0000003f3f3ff290 */ /* 0x000fe4000fffe03f */
[----:B------:R-:W-:Y:S02]  /*4d7f0*/  MOV R15, R21 ;  /* 0x00000015000f7202 */ /* 0x000fe40000000f00 */
[----:B------:R-:W-:Y:S01]  /*4d800*/  MOV R14, R22 ;  /* 0x00000016000e7202 */ /* 0x000fe20000000f00 */
[----:B------:R-:W-:Y:S01]  /*4d810*/  IMAD.MOV.U32 R13, RZ, RZ, R23 ;  /* 0x000000ffff0d7224 */ /* 0x000fe200078e0017 */
[----:B------:R-:W-:Y:S02]  /*4d820*/  MOV R12, R20 ;  /* 0x00000014000c7202 */ /* 0x000fe40000000f00 */
[----:B------:R-:W0:Y:S01]  /*4d830*/  LDSM.16.MT88.4 R20, [R29+0x3a000] ;  /* 0x03a000001d14783b */ /* 0x000e220000004200 */
[----:B----4-:R-:W-:Y:S11]  /*4d840*/  HMMA.16816.F32.BF16 R8, R24, R4, R8 ;  /* 0x000000041808723c */ /* 0x010ff60000041808 */
[----:B------:R-:W-:Y:S11]  /*4d850*/  @!UPT UIADD3 URZ, URZ, URZ, URZ ;  /* 0x0000003f3f3ff290 */ /* 0x000ff6000fffe03f */
[----:B------:R-:W-:Y:S01]  /*4d860*/  @!UPT UIADD3 URZ, URZ, URZ, URZ ;  /* 0x0000003f3f3ff290 */ /* 0x000fe2000fffe03f */
[----:B------:R-:W-:Y:S01]  /*4d870*/  STL.64 [R1+0x2920], R10 ;  /* 0x0029200a01007387 */ /* 0x000fe20000100a00 */
[----:B------:R-:W-:Y:S02]  /*4d880*/  STL.64 [R1+0x2918], R8 ;  /* 0x0029180801007387 */ /* 0x000fe40000100a00 */
[----:B------:R-:W2:Y:S01]  /*4d890*/  LDL R28, [R1+0xe78] ;  /* 0x000e7800011c7983 */ /* 0x000ea20000100800 */
[----:B0-----:R-:W-:Y:S02]  /*4d8a0*/  MOV R4, R23 ;  /* 0x0000001700047202 */ /* 0x001fe40000000f00 */
[----:B------:R-:W-:Y:S01]  /*4d8b0*/  MOV R5, R22 ;  /* 0x0000001600057202 */ /* 0x000fe20000000f00 */
[----:B------:R-:W0:Y:S04]  /*4d8c0*/  LDSM.16.MT88.4 R8, [R29+0x3a080] ;  /* 0x03a080001d08783b */ /* 0x000e280000004200 */
[----:B------:R-:W-:Y:S01]  /*4d8d0*/  STL [R1+0x2b3c], R4 ;  /* 0x002b3c0401007387 */ /* 0x000fe20000100800 */
[----:B------:R-:W-:Y:S03]  /*4d8e0*/  STL [R1+0x2b38], R5 ;  /* 0x002b380501007387 */ /* 0x000fe60000100800 */
[----:B------:R-:W1:Y:S01]  /*4d8f0*/  LDSM.16.MT88.4 R4, [R29+0x3a100] ;  /* 0x03a100001d04783b */ /* 0x000e620000004200 */
[----:B------:R-:W-:Y:S01]  /*4d900*/  MOV R17, R20 ;  /* 0x0000001400117202 */ /* 0x000fe20000000f00 */
[----:B------:R-:W-:-:S02]  /*4d910*/  IMAD.MOV.U32 R16, RZ, RZ, R21 ;  /* 0x000000ffff107224 */ /* 0x000fc400078e0015 */
[----:B0-----:R-:W-:Y:S01]  /*4d920*/  IMAD.MOV.U32 R21, RZ, RZ, R8 ;  /* 0x000000ffff157224 */ /* 0x001fe200078e0008 */
[----:B------:R-:W-:Y:S02]  /*4d930*/  MOV R20, R9 ;  /* 0x0000000900147202 */ /* 0x000fe40000000f00 */
[----:B-1----:R-:W-:Y:S02]  /*4d940*/  MOV R25, R4 ;  /* 0x0000000400197202 */ /* 0x002fe40000000f00 */
[----:B------:R-:W-:Y:S01]  /*4d950*/  MOV R24, R5 ;  /* 0x0000000500187202 */ /* 0x000fe20000000f00 */
[----:B------:R-:W-:Y:S01]  /*4d960*/  IMAD.MOV.U32 R23, RZ, RZ, R6 ;  /* 0x000000ffff177224 */ /* 0x000fe200078e0006 */
[----:B------:R-:W-:Y:S02]  /*4d970*/  MOV R22, R7 ;  /* 0x0000000700167202 */ /* 0x000fe40000000f00 */
[----:B------:R-:W0:Y:S01]  /*4d980*/  LDSM.16.MT88.4 R4, [R29+0x3a180] ;  /* 0x03a180001d04783b */ /* 0x000e220000004200 */
[----:B------:R-:W-:Y:S01]  /*4d990*/  MOV R19, R10 ;  /* 0x0000000a00137202 */ /* 0x000fe20000000f00 */
[----:B------:R-:W-:-:S02]  /*4d9a0*/  IMAD.MOV.U32 R18, RZ, RZ, R11 ;  /* 0x000000ffff127224 */ /* 0x000fc400078e000b */
[----:B------:R-:W-:Y:S01]  /*4d9b0*/  STL [R1+0x2b34], R16 ;  /* 0x002b341001007387 */ /* 0x000fe20000100800 */
[----:B------:R-:W-:Y:S03]  /*4d9c0*/  STL [R1+0x2b30], R17 ;  /* 0x002b301101007387 */ /* 0x000fe60000100800 */
        /* <DEDUP_REMOVED lines=8> */
[----:B0-----:R-:W-:-:S02]  /*4da50*/  MOV R26, R7 ;  /* 0x00000007001a7202 */ /* 0x001fc40000000f00 */
[----:B------:R-:W-:Y:S01]  /*4da60*/  MOV R27, R6 ;  /* 0x00000006001b7202 */ /* 0x000fe20000000f00 */
[----:B------:R-:W-:Y:S01]  /*4da70*/  IMAD.MOV.U32 R0, RZ, RZ, R5 ;  /* 0x000000ffff007224 */ /* 0x000fe200078e0005 */
[----:B------:R-:W-:Y:S01]  /*4da80*/  MOV R2, R4 ;  /* 0x0000000400027202 */ /* 0x000fe20000000f00 */
[----:B------:R-:W-:Y:S02]  /*4da90*/  STL [R1+0x2b6c], R26 ;  /* 0x002b6c1a01007387 */ /* 0x000fe40000100800 */
[----:B------:R-:W-:Y:S02]  /*4daa0*/  STL [R1+0x2b68], R27 ;  /* 0x002b681b01007387 */ /* 0x000fe40000100800 */
[----:B------:R-:W-:Y:S02]  /*4dab0*/  STL [R1+0x2b64], R0 ;  /* 0x002b640001007387 */ /* 0x000fe40000100800 */
[----:B------:R-:W-:Y:S01]  /*4dac0*/  STL [R1+0x2b60], R2 ;  /* 0x002b600201007387 */ /* 0x000fe20000100800 */
[----:B--2---:R-:W0:Y:S02]  /*4dad0*/  LDSM.16.MT88.4 R8, [R28+0x3a000] ;  /* 0x03a000001c08783b */ /* 0x004e240000004200 */
[----:B0-----:R-:W-:-:S05]  /*4dae0*/  IMAD.MOV.U32 R3, RZ, RZ, R11 ;  /* 0x000000ffff037224 */ /* 0x001fca00078e000b */
[----:B------:R0:W-:Y:S04]  /*4daf0*/  STL [R1+0x2b80], R3 ;  /* 0x002b800301007387 */ /* 0x0001e80000100800 */
[----:B0-----:R-:W2:Y:S01]  /*4db00*/  LDL R3, [R1+0xe74] ;  /* 0x000e740001037983 */ /* 0x001ea20000100800 */
[----:B------:R-:W-:Y:S01]  /*4db10*/  IMAD.MOV.U32 R6, RZ, RZ, R8 ;  /* 0x000000ffff067224 */ /* 0x000fe200078e0008 */
[----:B------:R-:W-:Y:S02]  /*4db20*/  MOV R7, R9 ;  /* 0x0000000900077202 */ /* 0x000fe40000000f00 */
[----:B------:R-:W-:Y:S02]  /*4db30*/  MOV R29, R10 ;  /* 0x0000000a001d7202 */ /* 0x000fe40000000f00 */
[----:B------:R-:W0:Y:S04]  /*4db40*/  LDSM.16.MT88.4 R8, [R28+0x3a080] ;  /* 0x03a080001c08783b */ /* 0x000e280000004200 */
[----:B------:R-:W-:Y:S01]  /*4db50*/  STL [R1+0x2b7c], R29 ;  /* 0x002b7c1d01007387 */ /* 0x000fe20000100800 */
[----:B------:R-:W-:Y:S02]  /*4db60*/  STL [R1+0x2b78], R7 ;  /* 0x002b780701007387 */ /* 0x000fe40000100800 */
[----:B------:R-:W-:Y:S02]  /*4db70*/  STL [R1+0x2b70], R6 ;  /* 0x002b700601007387 */ /* 0x000fe40000100800 */
[----:B0-----:R-:W-:Y:S01]  /*4db80*/  IMAD.MOV.U32 R16, RZ, RZ, R10 ;  /* 0x000000ffff107224 */ /* 0x001fe200078e000a */
[----:B------:R-:W-:-:S02]  /*4db90*/  MOV R17, R11 ;  /* 0x0000000b00117202 */ /* 0x000fc40000000f00 */
[----:B------:R-:W-:Y:S02]  /*4dba0*/  MOV R4, R8 ;  /* 0x0000000800047202 */ /* 0x000fe40000000f00 */
[----:B------:R-:W-:Y:S01]  /*4dbb0*/  MOV R5, R9 ;  /* 0x0000000900057202 */ /* 0x000fe20000000f00 */
[----:B------:R-:W-:Y:S01]  /*4dbc0*/  IMAD.MOV.U32 R10, RZ, RZ, R14 ;  /* 0x000000ffff0a7224 */ /* 0x000fe200078e000e */
[----:B------:R-:W-:Y:S02]  /*4dbd0*/  MOV R11, R13 ;  /* 0x0000000d000b7202 */ /* 0x000fe40000000f00 */
[----:B------:R-:W-:Y:S02]  /*4dbe0*/  MOV R9, R15 ;  /* 0x0000000f00097202 */ /* 0x000fe40000000f00 */
[----:B------:R-:W-:Y:S02]  /*4dbf0*/  MOV R8, R12 ;  /* 0x0000000c00087202 */ /* 0x000fe40000000f00 */
[----:B------:R-:W-:Y:S04]  /*4dc00*/  LDSM.16.MT88.4 R12, [R28+0x3a100] ;  /* 0x03a100001c0c783b */ /* 0x000fe80000004200 */
[----:B------:R-:W-:Y:S01]  /*4dc10*/  STL.64 [R1+0x2b98], R10 ;  /* 0x002b980a01007387 */ /* 0x000fe20000100a00 */
[----:B------:R-:W-:Y:S02]  /*4dc20*/  STL.64 [R1+0x2b90], R8 ;  /* 0x002b900801007387 */ /* 0x000fe40000100a00 */
[----:B------:R-:W-:Y:S02]  /*4dc30*/  STL [R1+0x2b8c], R16 ;  /* 0x002b8c1001007387 */ /* 0x000fe40000100800 */
[----:B------:R-:W-:Y:S01]  /*4dc40*/  STL [R1+0x2b88], R5 ;  /* 0x002b880501007387 */ /* 0x000fe20000100800 */
[----:B------:R-:W-:Y:S02]  /*4dc50*/  STL [R1+0x2b84], R4 ;  /* 0x002b840401007387 */ /* 0x000fe40000100800 */
[----:B------:R-:W0:Y:S02]  /*4dc60*/  LDSM.16.MT88.4 R4, [R28+0x3a180] ;  /* 0x03a180001c04783b */ /* 0x000e240000004200 */
[----:B0-----:R-:W-:-:S02]  /*4dc70*/  MOV R22, R4 ;  /* 0x0000000400167202 */ /* 0x001fc40000000f00 */
[----:B------:R-:W-:Y:S01]  /*4dc80*/  MOV R23, R5 ;  /* 0x0000000500177202 */ /* 0x000fe20000000f00 */
[----:B------:R-:W-:Y:S01]  /*4dc90*/  IMAD.MOV.U32 R24, RZ, RZ, R6 ;  /* 0x000000ffff187224 */ /* 0x000fe200078e0006 */
[----:B------:R-:W-:Y:S01]  /*4dca0*/  MOV R25, R7 ;  /* 0x0000000700197202 */ /* 0x000fe20000000f00 */
[----:B------:R-:W-:Y:S01]  /*4dcb0*/  IMAD.MOV.U32 R18, RZ, RZ, R12 ;  /* 0x000000ffff127224 */ /* 0x000fe200078e000c */
[----:B------:R-:W-:Y:S01]  /*4dcc0*/  MOV R19, R13 ;  /* 0x0000000d00137202 */ /* 0x000fe20000000f00 */
[----:B------:R-:W-:Y:S01]  /*4dcd0*/  IMAD.MOV.U32 R21, RZ, RZ, R15 ;  /* 0x000000ffff157224 */ /* 0x000fe200078e000f */
[----:B------:R-:W-:Y:S01]  /*4dce0*/  MOV R20, R14 ;  /* 0x0000000e00147202 */ /* 0x000fe20000000f00 */
[----:B--2---:R-:W0:Y:S04]  /*4dcf0*/  LDSM.16.MT88.4 R4, [R3+0x3a000] ;  /* 0x03a000000304783b */ /* 0x004e280000004200 */
[----:B------:R-:W1:Y:S01]  /*4dd00*/  LDSM.16.MT88.4 R8, [R3+0x3a100] ;  /* 0x03a100000308783b */ /* 0x000e620000004200 */
[----:B0-----:R-:W-:Y:S01]  /*4dd10*/  MOV R26, R4 ;  /* 0x00000004001a7202 */ /* 0x001fe20000000f00 */
[----:B------:R-:W-:Y:S01]  /*4dd20*/  IMAD.MOV.U32 R27, RZ, RZ, R5 ;  /* 0x000000ffff1b7224 */ /* 0x000fe200078e0005 */
[----:B------:R-:W-:-:S02]  /*4dd30*/  MOV R0, R6 ;  /* 0x0000000600007202 */ /* 0x000fc40000000f00 */
[----:B------:R-:W-:Y:S02]  /*4dd40*/  MOV R2, R7 ;  /* 0x0000000700027202 */ /* 0x000fe40000000f00 */
[----:B------:R-:W0:Y:S01]  /*4dd50*/  LDSM.16.MT88.4 R4, [R3+0x3a080] ;  /* 0x03a080000304783b */ /* 0x000e220000004200 */
[----:B-1----:R-:W-:Y:S01]  /*4dd60*/  MOV R29, R8 ;  /* 0x00000008001d7202 */ /* 0x002fe20000000f00 */
[----:B------:R-:W-:Y:S01]  /*4dd70*/  IMAD.MOV.U32 R28, RZ, RZ, R10 ;  /* 0x000000ffff1c7224 */ /* 0x000fe200078e000a */
[----:B0-----:R-:W-:Y:S01]  /*4dd80*/  MOV R13, R6 ;  /* 0x00000006000d7202 */ /* 0x001fe20000000f00 */
[----:B------:R-:W-:Y:S01]  /*4dd90*/  IMAD.MOV.U32 R12, RZ, RZ, R7 ;  /* 0x000000ffff0c7224 */ /* 0x000fe200078e0007 */
[----:B------:R-:W-:Y:S02]  /*4dda0*/  MOV R7, R9 ;  /* 0x0000000900077202 */ /* 0x000fe40000000f00 */
[----:B------:R-:W-:Y:S02]  /*4ddb0*/  MOV R6, R11 ;  /* 0x0000000b00067202 */ /* 0x000fe40000000f00 */
[----:B------:R-:W0:Y:S01]  /*4ddc0*/  LDSM.16.MT88.4 R8, [R3+0x3a180] ;  /* 0x03a180000308783b */ /* 0x000e220000004200 */
[----:B------:R-:W-:Y:S01]  /*4ddd0*/  IMAD.MOV.U32 R15, RZ, RZ, R4 ;  /* 0x000000ffff0f7224 */ /* 0x000fe200078e0004 */
[----:B------:R-:W-:-:S02]  /*4dde0*/  MOV R14, R5 ;  /* 0x00000005000e7202 */ /* 0x000fc40000000f00 */
[----:B0-----:R-:W-:Y:S02]  /*4ddf0*/  MOV R4, R10 ;  /* 0x0000000a00047202 */ /* 0x001fe40000000f00 */
[----:B------:R-:W-:Y:S02]  /*4de00*/  MOV R3, R11 ;  /* 0x0000000b00037202 */ /* 0x000fe40000000f00 */
[----:B------:R-:W-:Y:S01]  /*4de10*/  MOV R16, R8 ;  /* 0x0000000800107202 */ /* 0x000fe20000000f00 */
[----:B------:R-:W-:Y:S01]  /*4de20*/  IMAD.MOV.U32 R5, RZ, RZ, R9 ;  /* 0x000000ffff057224 */ /* 0x000fe200078e0009 */
        /* <DEDUP_REMOVED lines=14> */
[----:B---3--:R0:W-:Y:S01]  /*4df10*/  STL.64 [R1+0x2950], R10 ;  /* 0x0029500a01007387 */ /* 0x0081e20000100a00 */
[----:B--2---:R1:W-:Y:S01]  /*4df20*/  STL.64 [R1+0x2948], R8 ;  /* 0x0029480801007387 */ /* 0x0043e20000100a00 */
[----:B0-----:R-:W-:Y:S01]  /*4df30*/  MOV R10, R4 ;  /* 0x00000004000a7202 */ /* 0x001fe20000000f00 */
[----:B-1----:R-:W-:-:S02]  /*4df40*/  IMAD.MOV.U32 R8, RZ, RZ, R16 ;  /* 0x000000ffff087224 */ /* 0x002fc400078e0010 */
[----:B------:R-:W-:Y:S01]  /*4df50*/  IMAD.MOV.U32 R11, RZ, RZ, R3 ;  /* 0x000000ffff0b7224 */ /* 0x000fe200078e0003 */
[----:B------:R-:W2:Y:S01]  /*4df60*/  LDL.LU R16, [R1+0x2b8c] ;  /* 0x002b8c0001107983 */ /* 0x000ea20000300800 */
[----:B------:R-:W-:Y:S02]  /*4df70*/  MOV R9, R5 ;  /* 0x0000000500097202 */ /* 0x000fe40000000f00 */
[----:B------:R-:W3:Y:S02]  /*4df80*/  LDL.LU R5, [R1+0x2b88] ;  /* 0x002b880001057983 */ /* 0x000ee40000300800 */
[----:B------:R-:W4:Y:S01]  /*4df90*/  LDL.LU R4, [R1+0x2b84] ;  /* 0x002b840001047983 */ /* 0x000f220000300800 */
[----:B------:R-:W5:Y:S01]  /*4dfa0*/  LDL.LU R3, [R1+0x2b80] ;  /* 0x002b800001037983 */ /* 0x000f620000300800 */
        /* <DEDUP_REMOVED lines=49> */
[----:B------:R0:W-:Y:S02]  /*4e2c0*/  STL.64 [R1+0x29f0], R10 ;  /* 0x0029f00a01007387 */ /* 0x0001e40000100a00 */
[----:B------:R1:W-:Y:S01]  /*4e2d0*/  STL.64 [R1+0x29e8], R8 ;  /* 0x0029e80801007387 */ /* 0x0003e20000100a00 */
[----:B0-----:R-:W-:Y:S02]  /*4e2e0*/  MOV R10, R20 ;  /* 0x00000014000a7202 */ /* 0x001fe40000000f00 */
[----:B-1----:R-:W-:Y:S02]  /*4e2f0*/  MOV R8, R18 ;  /* 0x0000001200087202 */ /* 0x002fe40000000f00 */
[----:B------:R-:W-:Y:S01]  /*4e300*/  MOV R11, R21 ;  /* 0x00000015000b7202 */ /* 0x000fe20000000f00 */
[----:B------:R-:W5:Y:S01]  /*4e310*/  LDL.LU R18, [R1+0x2b4c] ;  /* 0x002b4c0001127983 */ /* 0x000f620000300800 */
[----:B------:R-:W-:-:S02]  /*4e320*/  IMAD.MOV.U32 R9, RZ, RZ, R19 ;  /* 0x000000ffff097224 */ /* 0x000fc400078e0013 */
[----:B------:R-:W5:Y:S02]  /*4e330*/  LDL.LU R19, [R1+0x2b48] ;  /* 0x002b480001137983 */ /* 0x000f640000300800 */
[----:B------:R-:W5:Y:S01]  /*4e340*/  LDL.LU R20, [R1+0x2b44] ;  /* 0x002b440001147983 */ /* 0x000f620000300800 */
[----:B------:R-:W5:Y:S01]  /*4e350*/  LDL.LU R21, [R1+0x2b40] ;  /* 0x002b400001157983 */ /* 0x000f620000300800 */
        /* <DEDUP_REMOVED lines=10> */
[----:B------:R-:W-:Y:S01]  /*4e400*/  IMAD.MOV.U32 R11, RZ, RZ, R17 ;  /* 0x000000ffff0b7224 */ /* 0x000fe200078e0011 */
[----:B------:R-:W4:Y:S01]  /*4e410*/  LDL.LU R4, [R1+0x2b3c] ;  /* 0x002b3c0001047983 */ /* 0x000f220000300800 */
[----:B---3--:R-:W-:-:S02]  /*4e420*/  MOV R9, R5 ;  /* 0x0000000500097202 */ /* 0x008fc40000000f00 */
[----:B------:R-:W3:Y:S02]  /*4e430*/  LDL.LU R5, [R1+0x2b38] ;  /* 0x002b380001057983 */ /* 0x000ee40000300800 */
[----:B------:R-:W3:Y:S01]  /*4e440*/  LDL.LU R16, [R1+0x2b34] ;  /* 0x002b340001107983 */ /* 0x000ee20000300800 */
[----:B------:R-:W3:Y:S01]  /*4e450*/  LDL.LU R17, [R1+0x2b30] ;  /* 0x002b300001117983 */ /* 0x000ee20000300800 */
[----:B------:R-:W-:Y:S02]  /*4e460*/  STL.64 [R1+0x2a30], R10 ;  /* 0x002a300a01007387 */ /* 0x000fe40000100a00 */
[----:B------:R0:W-:Y:S02]  /*4e470*/  STL.64 [R1+0x2a28], R8 ;  /* 0x002a280801007387 */ /* 0x0001e40000100a00 */
[----:B0-----:R-:W-:Y:S02]  /*4e480*/  MOV R8, R6 ;  /* 0x0000000600087202 */ /* 0x001fe40000000f00 */
[----:B------:R-:W-:Y:S01]  /*4e490*/  MOV R9, R7 ;  /* 0x0000000700097202 */ /* 0x000fe20000000f00 */
[----:B--2---:R-:W-:Y:S01]  /*4e4a0*/  STL.64 [R1+0x29c0], R14 ;  /* 0x0029c00e01007387 */ /* 0x004fe20000100a00 */
[----:B------:R0:W-:Y:S03]  /*4e4b0*/  STL.64 [R1+0x29b8], R12 ;  /* 0x0029b80c01007387 */ /* 0x0001e60000100a00 */
[----:B0-----:R-:W2:Y:S01]  /*4e4c0*/  LDL.LU R12, [R1+0x120] ;  /* 0x00012000010c7983 */ /* 0x001ea20000300800 */
[----:B------:R-:W2:Y:S02]  /*4e4d0*/  LDL.LU R13, [R1+0x124] ;  /* 0x00012400010d7983 */ /* 0x000ea40000300800 */
[----:B------:R-:W2:Y:S02]  /*4e4e0*/  LDL.LU R14, [R1+0x128] ;  /* 0x00012800010e7983 */ /* 0x000ea40000300800 */
[----:B------:R-:W2:Y:S01]  /*4e4f0*/  LDL.LU R15, [R1+0x12c] ;  /* 0x00012c00010f7983 */ /* 0x000ea20000300800 */
[----:B------:R-:W3:Y:S01]  /*4e500*/  LDL.LU R6, [R1+0x2b2c] ;  /* 0x002b2c0001067983 */ /* 0x000ee20000300800 */
[----:B------:R-:W3:Y:S02]  /*4e510*/  LDL.LU R7, [R1+0x2b28] ;  /* 0x002b280001077983 */ /* 0x000ee40000300800 */
[----:B------:R-:W-:Y:S01]  /*4e520*/  IMAD.MOV.U32 R10, RZ, RZ, R29 ;  /* 0x000000ffff0a7224 */ /* 0x000fe200078e001d */
[----:B-----5:R-:W-:Y:S01]  /*4e530*/  MOV R11, R3 ;  /* 0x00000003000b7202 */ /* 0x020fe20000000f00 */
[----:B------:R-:W5:Y:S01]  /*4e540*/  LDL.LU R29, [R1+0x2b24] ;  /* 0x002b2400011d7983 */ /* 0x000f620000300800 */
[----:B------:R-:W3:Y:S03]  /*4e550*/  LDL.LU R3, [R1+0x2b20] ;  /* 0x002b200001037983 */ /* 0x000ee60000300800 */
[----:B------:R0:W-:Y:S01]  /*4e560*/  STL.64 [R1+0x2a50], R10 ;  /* 0x002a500a01007387 */ /* 0x0001e20000100a00 */
[----:B------:R1:W-:Y:S01]  /*4e570*/  STL.64 [R1+0x2a48], R8 ;  /* 0x002a480801007387 */ /* 0x0003e20000100a00 */
[----:B0-----:R-:W-:-:S02]  /*4e580*/  MOV R10, R27 ;  /* 0x0000001b000a7202 */ /* 0x001fc40000000f00 */
[----:B------:R-:W-:Y:S02]  /*4e590*/  MOV R11, R26 ;  /* 0x0000001a000b7202 */ /* 0x000fe40000000f00 */
[----:B-1----:R-:W-:Y:S01]  /*4e5a0*/  MOV R8, R2 ;  /* 0x0000000200087202 */ /* 0x002fe20000000f00 */
[----:B------:R-:W-:Y:S01]  /*4e5b0*/  IMAD.MOV.U32 R9, RZ, RZ, R0 ;  /* 0x000000ffff097224 */ /* 0x000fe200078e0000 */
[----:B------:R-:W4:Y:S01]  /*4e5c0*/  LDL.LU R2, [R1+0x2b1c] ;  /* 0x002b1c0001027983 */ /* 0x000f220000300800 */
[----:B------:R-:W4:Y:S02]  /*4e5d0*/  LDL.LU R0, [R1+0x2b18] ;  /* 0x002b180001007983 */ /* 0x000f240000300800 */
[----:B------:R-:W-:Y:S01]  /*4e5e0*/  STL.64 [R1+0x2a70], R10 ;  /* 0x002a700a01007387 */ /* 0x000fe20000100a00 */
[----:B------:R-:W-:Y:S04]  /*4e5f0*/  STL.64 [R1+0x2a68], R8 ;  /* 0x002a680801007387 */ /* 0x000fe80000100a00 */
[----:B--2---:R-:W-:Y:S01]  /*4e600*/  STL.64 [R1+0x29e0], R14 ;  /* 0x0029e00e01007387 */ /* 0x004fe20000100a00 */
[----:B------:R0:W-:Y:S03]  /*4e610*/  STL.64 [R1+0x29d8], R12 ;  /* 0x0029d80c01007387 */ /* 0x0001e60000100a00 */
[----:B0-----:R-:W2:Y:S01]  /*4e620*/  LDL.LU R12, [R1+0x130] ;  /* 0x00013000010c7983 */ /* 0x001ea20000300800 */
[----:B------:R-:W2:Y:S02]  /*4e630*/  LDL.LU R13, [R1+0x134] ;  /* 0x00013400010d7983 */ /* 0x000ea40000300800 */
[----:B---3--:R-:W-:Y:S01]  /*4e640*/  IMAD.MOV.U32 R14, RZ, RZ, R7 ;  /* 0x000000ffff0e7224 */ /* 0x008fe200078e0007 */
[----:B------:R-:W-:Y:S01]  /*4e650*/  MOV R15, R6 ;  /* 0x00000006000f7202 */ /* 0x000fe20000000f00 */
[----:B------:R-:W3:Y:S01]  /*4e660*/  LDL.LU R7, [R1+0x2b14] ;  /* 0x002b140001077983 */ /* 0x000ee20000300800 */
[----:B------:R-:W3:Y:S01]  /*4e670*/  LDL.LU R6, [R1+0x2b10] ;  /* 0x002b100001067983 */ /* 0x000ee20000300800 */
[----:B------:R-:W-:-:S02]  /*4e680*/  MOV R10, R23 ;  /* 0x00000017000a7202 */ /* 0x000fc40000000f00 */
[----:B------:R-:W-:Y:S02]  /*4e690*/  MOV R11, R22 ;  /* 0x00000016000b7202 */ /* 0x000fe40000000f00 */
[----:B------:R-:W-:Y:S01]  /*4e6a0*/  MOV R8, R25 ;  /* 0x0000001900087202 */ /* 0x000fe20000000f00 */
[----:B------:R-:W-:Y:S02]  /*4e6b0*/  IMAD.MOV.U32 R9, RZ, RZ, R24 ;  /* 0x000000ffff097224 */ /* 0x000fe400078e0018 */
[----:B------:R-:W-:Y:S04]  /*4e6c0*/  LDSM.16.MT88.4 R24, [R28+0x3a180] ;  /* 0x03a180001c18783b */ /* 0x000fe80000004200 */
[----:B------:R0:W-:Y:S01]  /*4e6d0*/  STL.64 [R1+0x2a90], R10 ;  /* 0x002a900a01007387 */ /* 0x0001e20000100a00 */
[----:B------:R1:W-:Y:S02]  /*4e6e0*/  STL.64 [R1+0x2a88], R8 ;  /* 0x002a880801007387 */ /* 0x0003e40000100a00 */
[----:B------:R1:W-:Y:S02]  /*4e6f0*/  STL.64 [R1+0x2a00], R14 ;  /* 0x002a000e01007387 */ /* 0x0003e40000100a00 */
[----:B0-----:R-:W-:Y:S01]  /*4e700*/  IMAD.MOV.U32 R10, RZ, RZ, R19 ;  /* 0x000000ffff0a7224 */ /* 0x001fe200078e0013 */
[----:B------:R-:W-:-:S02]  /*4e710*/  MOV R11, R18 ;  /* 0x00000012000b7202 */ /* 0x000fc40000000f00 */
[----:B-1----:R-:W-:Y:S02]  /*4e720*/  MOV R8, R21 ;  /* 0x0000001500087202 */ /* 0x002fe40000000f00 */
[----:B------:R-:W-:Y:S02]  /*4e730*/  MOV R9, R20 ;  /* 0x0000001400097202 */ /* 0x000fe40000000f00 */
[----:B------:R-:W-:Y:S01]  /*4e740*/  MOV R14, R3 ;  /* 0x00000003000e7202 */ /* 0x000fe20000000f00 */
[----:B-----5:R-:W-:Y:S01]  /*4e750*/  IMAD.MOV.U32 R15, RZ, RZ, R29 ;  /* 0x000000ffff0f7224 */ /* 0x020fe200078e001d */
[----:B------:R-:W-:Y:S04]  /*4e760*/  LDSM.16.MT88.4 R20, [R28+0x3a100] ;  /* 0x03a100001c14783b */ /* 0x000fe80000004200 */
[----:B--2---:R4:W-:Y:S02]  /*4e770*/  STL.64 [R1+0x29f8], R12 ;  /* 0x0029f80c01007387 */ /* 0x0049e40000100a00 */
[----:B----4-:R-:W-:Y:S01]  /*4e780*/  IMAD.MOV.U32 R12, RZ, RZ, R0 ;  /* 0x000000ffff0c7224 */ /* 0x010fe200078e0000 */
[----:B------:R-:W-:Y:S01]  /*4e790*/  MOV R13, R2 ;  /* 0x00000002000d7202 */ /* 0x000fe20000000f00 */
[----:B------:R-:W2:Y:S01]  /*4e7a0*/  LDL.LU R0, [R1+0x2b0c] ;  /* 0x002b0c0001007983 */ /* 0x000ea20000300800 */
[----:B------:R-:W4:Y:S02]  /*4e7b0*/  LDL.LU R2, [R1+0x2b08] ;  /* 0x002b080001027983 */ /* 0x000f240000300800 */
[----:B------:R-:W5:Y:S02]  /*4e7c0*/  LDL.LU R3, [R1+0x2b04] ;  /* 0x002b040001037983 */ /* 0x000f640000300800 */
[----:B------:R-:W5:Y:S01]  /*4e7d0*/  LDL.LU R29, [R1+0x2b00] ;  /* 0x002b0000011d7983 */ /* 0x000f620000300800 */
[----:B------:R-:W-:Y:S01]  /*4e7e0*/  STL.64 [R1+0x2ab0], R10 ;  /* 0x002ab00a01007387 */ /* 0x000fe20000100a00 */
[----:B------:R-:W-:Y:S02]  /*4e7f0*/  STL.64 [R1+0x2aa8], R8 ;  /* 0x002aa80801007387 */ /* 0x000fe40000100a00 */
[----:B------:R-:W-:Y:S02]  /*4e800*/  STL.64 [R1+0x2a20], R14 ;  /* 0x002a200e01007387 */ /* 0x000fe40000100a00 */
[----:B------:R0:W-:Y:S02]  /*4e810*/  STL.64 [R1+0x2a18], R12 ;  /* 0x002a180c01007387 */ /* 0x0001e40000100a00 */
[----:B0-----:R-:W5:Y:S01]  /*4e820*/  LDL.LU R12, [R1+0x150] ;  /* 0x00015000010c7983 */ /* 0x001f620000300800 */
[----:B------:R-:W5:Y:S02]  /*4e830*/  LDL.LU R13, [R1+0x154] ;  /* 0x00015400010d7983 */ /* 0x000f640000300800 */
[----:B---3--:R-:W-:Y:S01]  /*4e840*/  IMAD.MOV.U32 R14, RZ, RZ, R6 ;  /* 0x000000ffff0e7224 */ /* 0x008fe200078e0006 */
[----:B------:R-:W-:Y:S01]  /*4e850*/  MOV R15, R7 ;  /* 0x00000007000f7202 */ /* 0x000fe20000000f00 */
[----:B------:R-:W3:Y:S01]  /*4e860*/  LDL.LU R6, [R1+0x2afc] ;  /* 0x002afc0001067983 */ /* 0x000ee20000300800 */
[----:B------:R-:W3:Y:S03]  /*4e870*/  LDL.LU R7, [R1+0x2af8] ;  /* 0x002af80001077983 */ /* 0x000ee60000300800 */
[----:B------:R2:W-:Y:S02]  /*4e880*/  STL.64 [R1+0x2a40], R14 ;  /* 0x002a400e01007387 */ /* 0x0005e40000100a00 */
[----:B--2---:R-:W-:-:S02]  /*4e890*/  MOV R15, R0 ;  /* 0x00000000000f7202 */ /* 0x004fc40000000f00 */
[----:B----4-:R-:W-:Y:S01]  /*4e8a0*/  MOV R14, R2 ;  /* 0x00000002000e7202 */ /* 0x010fe20000000f00 */
[----:B-----5:R0:W-:Y:S02]  /*4e8b0*/  STL.64 [R1+0x2a38], R12 ;  /* 0x002a380c01007387 */ /* 0x0201e40000100a00 */
[----:B0-----:R-:W-:Y:S01]  /*4e8c0*/  MOV R12, R29 ;  /* 0x0000001d000c7202 */ /* 0x001fe20000000f00 */
[----:B------:R-:W-:Y:S01]  /*4e8d0*/  IMAD.MOV.U32 R13, RZ, RZ, R3 ;  /* 0x000000ffff0d7224 */ /* 0x000fe200078e0003 */
[----:B------:R-:W2:Y:S01]  /*4e8e0*/  LDL.LU R29, [R1+0x2af4] ;  /* 0x002af400011d7983 */ /* 0x000ea20000300800 */
[----:B------:R-:W4:Y:S02]  /*4e8f0*/  LDL.LU R3, [R1+0x2af0] ;  /* 0x002af00001037983 */ /* 0x000f240000300800 */
[----:B------:R-:W5:Y:S02]  /*4e900*/  LDL.LU R2, [R1+0x2aec] ;  /* 0x002aec0001027983 */ /* 0x000f640000300800 */
[----:B------:R-:W5:Y:S01]  /*4e910*/  LDL.LU R0, [R1+0x2ae8] ;  /* 0x002ae80001007983 */ /* 0x000f620000300800 */
[----:B------:R-:W-:Y:S01]  /*4e920*/  STL.64 [R1+0x2a60], R14 ;  /* 0x002a600e01007387 */ /* 0x000fe20000100a00 */
[----:B------:R0:W-:Y:S03]  /*4e930*/  STL.64 [R1+0x2a58], R12 ;  /* 0x002a580c01007387 */ /* 0x0001e60000100a00 */
        /* <DEDUP_REMOVED lines=23> */
[----:B------:R-:W3:Y:S01]  /*4eab0*/  LDL.LU R7, [R1+0x2ac8] ;  /* 0x002ac80001077983 */ /* 0x000ee20000300800 */
[----:B------:R-:W-:-:S02]  /*4eac0*/  MOV R8, R17 ;  /* 0x0000001100087202 */ /* 0x000fc40000000f00 */
[----:B------:R2:W-:Y:S01]  /*4ead0*/  STL.64 [R1+0x2ac0], R14 ;  /* 0x002ac00e01007387 */ /* 0x0005e20000100a00 */
[----:B------:R-:W-:Y:S01]  /*4eae0*/  IMAD.MOV.U32 R9, RZ, RZ, R16 ;  /* 0x000000ffff097224 */ /* 0x000fe200078e0010 */
[----:B------:R-:W-:Y:S02]  /*4eaf0*/  MOV R10, R5 ;  /* 0x00000005000a7202 */ /* 0x000fe40000000f00 */
[----:B------:R-:W-:Y:S01]  /*4eb00*/  MOV R11, R4 ;  /* 0x00000004000b7202 */ /* 0x000fe20000000f00 */
[----:B------:R-:W0:Y:S01]  /*4eb10*/  LDSM.16.MT88.4 R16, [R28+0x3a080] ;  /* 0x03a080001c10783b */ /* 0x000e220000004200 */
[----:B--2---:R-:W-:Y:S02]  /*4eb20*/  MOV R15, R0 ;  /* 0x00000000000f7202 */ /* 0x004fe40000000f00 */
[----:B----4-:R-:W-:Y:S01]  /*4eb30*/  MOV R14, R2 ;  /* 0x00000002000e7202 */ /* 0x010fe20000000f00 */
[----:B-----5:R1:W-:Y:S02]  /*4eb40*/  STL.64 [R1+0x2ab8], R12 ;  /* 0x002ab80c01007387 */ /* 0x0203e40000100a00 */
[----:B-1----:R-:W-:Y:S01]  /*4eb50*/  MOV R12, R29 ;  /* 0x0000001d000c7202 */ /* 0x002fe20000000f00 */
[----:B------:R-:W-:-:S07]  /*4eb60*/  IMAD.MOV.U32 R13, RZ, RZ, R3 ;  /* 0x000000ffff0d7224 */ /* 0x000fce00078e0003 */
[-C--:B---3--:R-:W-:Y:S01]  /*4eb70*/  HMMA.16816.F32.BF16 R8, R8, R6.reuse, R12 ;  /* 0x000000060808723c */ /* 0x088fe2000004180c */
[----:B------:R-:W-:Y:S01]  /*4eb80*/  STL [R1+0x28f8], R28 ;  /* 0x0028f81c01007387 */ /* 0x000fe20000100800 */
[----:B------:R-:W2:Y:S02]  /*4eb90*/  LDL.LU.64 R14, [R1+0x2ac0] ;  /* 0x002ac000010e7983 */ /* 0x000ea40000300a00 */
[----:B------:R-:W2:Y:S11]  /*4eba0*/  LDL.LU.64 R12, [R1+0x2ab8] ;  /* 0x002ab800010c7983 */ /* 0x000eb60000300a00 */
[----:B------:R-:W-:Y:S08]  /*4ebb0*/  @!UPT UIADD3 URZ, URZ, URZ, URZ ;  /* 0x0000003f3f3ff290 */ /* 0x000ff0000fffe03f */
[----:B------:R-:W-:Y:S01]  /*4ebc0*/  STL.64 [R1+0x1a0], R8 ;  /* 0x0001a00801007387 */ /* 0x000fe20000100a00 */
[----:B------:R1:W-:Y:S02]  /*4ebd0*/  STL [R1+0x1a8], R10 ;  /* 0x0001a80a01007387 */ /* 0x0003e40000100800 */
[----:B------:R-:W-:Y:S02]  /*4ebe0*/  IMAD.MOV.U32 R29, RZ, RZ, R11 ;  /* 0x000000ffff1d7224 */ /* 0x000fe400078e000b */
[----:B-1----:R-:W2:Y:S01]  /*4ebf0*/  LDL.LU.64 R10, [R1+0x2ab0] ;  /* 0x002ab000010a7983 */ /* 0x002ea20000300a00 */
[----:B------:R-:W2:Y:S02]  /*4ec00*/  LDL.LU.64 R8, [R1+0x2aa8] ;  /* 0x002aa80001087983 */ /* 0x000ea40000300a00 */
        /* <DEDUP_REMOVED lines=54> */
[----:B------:R1:W-:Y:S02]  /*4ef70*/  STL [R1+0x289c], R29 ;  /* 0x00289c1d01007387 */ /* 0x0003e40000100800 */
[----:B-1----:R-:W3:Y:S01]  /*4ef80*/  LDL R29, [R1+0x3a0] ;  /* 0x0003a000011d7983 */ /* 0x002ee20000100800 */
[-C--:B--2---:R-:W-:Y:S03]  /*4ef90*/  HMMA.16816.F32.BF16 R8, R8, R6.reuse, R12 ;  /* 0x000000060808723c */ /* 0x084fe6000004180c */
[----:B------:R-:W2:Y:S01]  /*4efa0*/  LDL.LU.64 R14, [R1+0x29e0] ;  /* 0x0029e000010e7983 */ /* 0x000ea20000300a00 */
[----:B------:R-:W2:Y:S11]  /*4efb0*/  LDL.LU.64 R12, [R1+0x29d8] ;  /* 0x0029d800010c7983 */ /* 0x000eb60000300a00 */
[----:B------:R-:W-:Y:S08]  /*4efc0*/  @!UPT UIADD3 URZ, URZ, URZ, URZ ;  /* 0x0000003f3f3ff290 */ /* 0x000ff0000fffe03f */
        /* <DEDUP_REMOVED lines=43> */
[----:B------:R-:W0:Y:S01]  /*4f280*/  LDL.LU.64 R10, [R1+0x2940] ;  /* 0x00294000010a7983 */ /* 0x000e220000300a00 */
[----:B------:R-:W0:Y:S02]  /*4f290*/  LDL.LU.64 R8, [R1+0x2938] ;  /* 0x0029380001087983 */ /* 0x000e240000300a00 */
[-C--:B0-----:R-:W-:Y:S11]  /*4f2a0*/  HMMA.16816.F32.BF16 R8, R16, R6.reuse, R8 ;  /* 0x000000061008723c */ /* 0x081ff60000041808 */
        /* <DEDUP_REMOVED lines=8> */
[----:B--2---:R-:W-:Y:S01]  /*4f330*/  HMMA.16816.F32.BF16 R20, R20, R6, R8 ;  /* 0x000000061414723c */ /* 0x004fe20000041808 */
[----:B------:R-:W2:Y:S01]  /*4f340*/  LDL.LU.64 R10, [R1+0x2920] ;  /* 0x00292000010a7983 */ /* 0x000ea20000300a00 */
[----:B------:R-:W2:Y:S11]  /*4f350*/  LDL.LU.64 R8, [R1+0x2918] ;  /* 0x0029180001087983 */ /* 0x000eb60000300a00 */
[----:B------:R-:W-:Y:S10]  /*4f360*/  @!UPT UIADD3 URZ, URZ, URZ, URZ ;  /* 0x0000003f3f3ff290 */ /* 0x000ff4000fffe03f */
[----:B------:R0:W-:Y:S04]  /*4f370*/  STL [R1+0xc0], R20 ;  /* 0x0000c01401007387 */ /* 0x0001e80000100800 */
[----:B0-----:R-:W4:Y:S01]  /*4f380*/  LDL R20, [R1+0x1228] ;  /* 0x0012280001147983 */ /* 0x001f220000100800 */
[----:B------:R-:W-:Y:S02]  /*4f390*/  MOV R2, R22 ;  /* 0x0000001600027202 */ /* 0x000fe40000000f00 */
[----:B------:R-:W-:Y:S01]  /*4f3a0*/  MOV R0, R23 ;  /* 0x0000001700007202 */ /* 0x000fe20000000f00 */
[----:B------:R-:W-:Y:S01]  /*4f3b0*/  MOV R22, R5 ;  /* 0x0000000500167202 */ /* 0x000fe20000000f00 */
[----:B------:R-:W-:Y:S01]  /*4f3c0*/  MOV R23, R4 ;  /* 0x0000000400177202 */ /* 0x000fe20000000f00 */
[----:B------:R-:W-:-:S02]  /*4f3d0*/  IMAD.MOV.U32 R3, RZ, RZ, R21 ;  /* 0x000000ffff037224 */ /* 0x000fc400078e0015 */
[----:B------:R-:W-:Y:S01]  /*4f3e0*/  IMAD.MOV.U32 R21, RZ, RZ, R16 ;  /* 0x000000ffff157224 */ /* 0x000fe200078e0010 */
[----:B------:R-:W-:Y:S01]  /*4f3f0*/  STL [R1+0x28a8], R0 ;  /* 0x0028a80001007387 */ /* 0x000fe20000100800 */
[----:B------:R-:W-:Y:S02]  /*4f400*/  STL [R1+0x28a4], R2 ;  /* 0x0028a40201007387 */ /* 0x000fe40000100800 */
[----:B------:R-:W-:Y:S01]  /*4f410*/  STL [R1+0x28a0], R3 ;  /* 0x0028a00301007387 */ /* 0x000fe20000100800 */
[----:B--2---:R-:W-:Y:S01]  /*4f420*/  HMMA.16816.F32.BF16 R4, R24, R6, R8 ;  /* 0x000000061804723c */ /* 0x004fe20000041808 */
[----:B---3--:R-:W0:Y:S11]  /*4f430*/  LDSM.16.MT88.4 R8, [R29+0x3c000] ;  /* 0x03c000001d08783b */ /* 0x008e360000004200 */
[----:B------:R-:W-:Y:S11]  /*4f440*/  @!UPT UIADD3 URZ, URZ, URZ, URZ ;  /* 0x0000003f3f3ff290 */ /* 0x000ff6000fffe03f */
[----:B------:R-:W-:Y:S01]  /*4f450*/  STL.64 [R1+0x26f8], R6 ;  /* 0x0026f80601007387 */ /* 0x000fe20000100a00 */
[----:B------:R1:W-:Y:S02]  /*4f460*/  STL.64 [R1+0x26f0], R4 ;  /* 0x0026f00401007387 */ /* 0x0003e40000100a00 */
[----:B0-----:R-:W-:Y:S01]  /*4f470*/  IMAD.MOV.U32 R16, RZ, RZ, R11 ;  /* 0x000000ffff107224 */ /* 0x001fe200078e000b */
[----:B------:R-:W-:Y:S02]  /*4f480*/  MOV R17, R10 ;  /* 0x0000000a00117202 */ /* 0x000fe40000000f00 */
[----:B------:R-:W-:Y:S01]  /*4f490*/  MOV R18, R9 ;  /* 0x0000000900127202 */ /* 0x000fe20000000f00 */
[----:B------:R-:W-:Y:S01]  /*4f4a0*/  IMAD.MOV.U32 R19, RZ, RZ, R8 ;  /* 0x000000ffff137224 */ /* 0x000fe200078e0008 */
[----:B------:R-:W-:Y:S01]  /*4f4b0*/  STL [R1+0x28b8], R16 ;  /* 0x0028b81001007387 */ /* 0x000fe20000100800 */
[----:B------:R-:W-:Y:S02]  /*4f4c0*/  STL [R1+0x28b4], R17 ;  /* 0x0028b41101007387 */ /* 0x000fe40000100800 */
[----:B------:R-:W-:Y:S02]  /*4f4d0*/  STL [R1+0x28b0], R18 ;  /* 0x0028b01201007387 */ /* 0x000fe40000100800 */
[----:B------:R-:W-:Y:S01]  /*4f4e0*/  STL [R1+0x28ac], R19 ;  /* 0x0028ac1301007387 */ /* 0x000fe20000100800 */
[----:B-1----:R-:W2:Y:S04]  /*4f4f0*/  LDL R4, [R1+0xe78] ;  /* 0x000e780001047983 */ /* 0x002ea80000100800 */
[----:B----4-:R-:W0:Y:S04]  /*4f500*/  LDSM.16.M88.4 R8, [R20+0x40380] ;  /* 0x040380001408783b */ /* 0x010e280000000200 */
[----:B------:R-:W1:Y:S01]  /*4f510*/  LDSM.16.MT88.4 R16, [R29+0x3c080] ;  /* 0x03c080001d10783b */ /* 0x000e620000004200 */
[----:B------:R-:W-:-:S03]  /*4f520*/  MOV R7, R21 ;  /* 0x0000001500077202 */ /* 0x000fc60000000f00 */
[----:B0-----:R-:W-:Y:S01]  /*4f530*/  STL [R1+0x28c0], R8 ;  /* 0x0028c00801007387 */ /* 0x001fe20000100800 */
[----:B------:R-:W-:Y:S02]  /*4f540*/  STL [R1+0x28bc], R9 ;  /* 0x0028bc0901007387 */ /* 0x000fe40000100800 */
[----:B------:R0:W-:Y:S02]  /*4f550*/  STL [R1+0x26dc], R10 ;  /* 0x0026dc0a01007387 */ /* 0x0001e40000100800 */
[----:B------:R3:W-:Y:S01]  /*4f560*/  STL [R1+0x26d8], R11 ;  /* 0x0026d80b01007387 */ /* 0x0007e20000100800 */
[----:B-1----:R-:W-:Y:S02]  /*4f570*/  MOV R21, R16 ;  /* 0x0000001000157202 */ /* 0x002fe40000000f00 */
[----:B------:R-:W-:Y:S02]  /*4f580*/  MOV R20, R17 ;  /* 0x0000001100147202 */ /* 0x000fe40000000f00 */
[----:B0-----:R-:W-:Y:S01]  /*4f590*/  MOV R10, R19 ;  /* 0x00000013000a7202 */ /* 0x001fe20000000f00 */
[----:B---3--:R-:W-:-:S02]  /*4f5a0*/  IMAD.MOV.U32 R11, RZ, RZ, R18 ;  /* 0x000000ffff0b7224 */ /* 0x008fc400078e0012 */
[----:B------:R-:W0:Y:S04]  /*4f5b0*/  LDSM.16.MT88.4 R16, [R29+0x3c100] ;  /* 0x03c100001d10783b */ /* 0x000e280000004200 */
[----:B------:R-:W-:Y:S01]  /*4f5c0*/  STL [R1+0x28d0], R10 ;  /* 0x0028d00a01007387 */ /* 0x000fe20000100800 */
[----:B------:R-:W-:Y:S02]  /*4f5d0*/  STL [R1+0x28cc], R11 ;  /* 0x0028cc0b01007387 */ /* 0x000fe40000100800 */
[----:B------:R-:W1:Y:S01]  /*4f5e0*/  LDSM.16.MT88.4 R8, [R29+0x3c180] ;  /* 0x03c180001d08783b */ /* 0x000e620000004200 */
[----:B------:R-:W-:-:S03]  /*4f5f0*/  MOV R2, R22 ;  /* 0x0000001600027202 */ /* 0x000fc60000000f00 */
[----:B------:R-:W-:Y:S01]  /*4f600*/  IMAD.MOV.U32 R0, RZ, RZ, R23 ;  /* 0x000000ffff007224 */ /* 0x000fe200078e0017 */
[----:B------:R-:W-:Y:S01]  /*4f610*/  STL [R1+0x28c8], R20 ;  /* 0x0028c81401007387 */ /* 0x000fe20000100800 */
[----:B------:R-:W-:Y:S01]  /*4f620*/  STL [R1+0x28c4], R21 ;  /* 0x0028c41501007387 */ /* 0x000fe20000100800 */
[----:B0-----:R-:W-:Y:S02]  /*4f630*/  MOV R22, R19 ;  /* 0x0000001300167202 */ /* 0x001fe40000000f00 */
[----:B------:R-:W-:Y:S01]  /*4f640*/  MOV R23, R18 ;  /* 0x0000001200177202 */ /* 0x000fe20000000f00 */
[----:B------:R-:W-:Y:S01]  /*4f650*/  IMAD.MOV.U32 R24, RZ, RZ, R17 ;  /* 0x000000ffff187224 */ /* 0x000fe200078e0011 */
[----:B------:R-:W-:Y:S01]  /*4f660*/  MOV R25, R16 ;  /* 0x0000001000197202 */ /* 0x000fe20000000f00 */
[----:B-1----:R-:W-:Y:S01]  /*4f670*/  IMAD.MOV.U32 R26, RZ, RZ, R11 ;  /* 0x000000ffff1a7224 */ /* 0x002fe200078e000b */
[----:B------:R-:W-:Y:S01]  /*4f680*/  STL [R1+0x28e0], R22 ;  /* 0x0028e01601007387 */ /* 0x000fe20000100800 */
[----:B------:R-:W-:Y:S01]  /*4f690*/  MOV R27, R10 ;  /* 0x0000000a001b7202 */ /* 0x000fe20000000f00 */
[----:B------:R-:W-:Y:S02]  /*4f6a0*/  STL [R1+0x28dc], R23 ;  /* 0x0028dc1701007387 */ /* 0x000fe40000100800 */
[----:B------:R-:W-:Y:S02]  /*4f6b0*/  STL [R1+0x28d8], R24 ;  /* 0x0028d81801007387 */ /* 0x000fe40000100800 */
[----:B------:R-:W-:Y:S01]  /*4f6c0*/  IMAD.MOV.U32 R3, RZ, RZ, R8 ;  /* 0x000000ffff037224 */ /* 0x000fe200078e0008 */
[----:B------:R-:W-:Y:S01]  /*4f6d0*/  MOV R29, R9 ;  /* 0x00000009001d7202 */ /* 0x000fe20000000f00 */
[----:B------:R-:W-:Y:S01]  /*4f6e0*/  STL [R1+0x28d4], R25 ;  /* 0x0028d41901007387 */ /* 0x000fe20000100800 */
[----:B------:R-:W-:Y:S02]  /*4f6f0*/  STL [R1+0x28f0], R26 ;  /* 0x0028f01a01007387 */ /* 0x000fe40000100800 */
[----:B------:R-:W-:Y:S01]  /*4f700*/  STL [R1+0x28ec], R27 ;  /* 0x0028ec1b01007387 */ /* 0x000fe20000100800 */
[----:B------:R-:W-:Y:S01]  /*4f710*/  MOV R5, R7 ;  /* 0x0000000700057202 */ /* 0x000fe20000000f00 */
[----:B------:R-:W-:Y:S01]  /*4f720*/  IMAD.MOV.U32 R7, RZ, RZ, R0 ;  /* 0x000000ffff077224 */ /* 0x000fe200078e0000 */
[----:B------:R-:W-:Y:S01]  /*4f730*/  MOV R6, R2 ;  /* 0x0000000200067202 */ /* 0x000fe20000000f00 */
[----:B------:R-:W-:Y:S01]  /*4f740*/  STL [R1+0x28e8], R29 ;  /* 0x0028e81d01007387 */ /* 0x000fe20000100800 */
[----:B------:R-:W-:Y:S03]  /*4f750*/  STL [R1+0x28e4], R3 ;  /* 0x0028e40301007387 */ /* 0x000fe60000100800 */
[----:B--2---:R-:W0:Y:S04]  /*4f760*/  LDSM.16.MT88.4 R8, [R4+0x3c000] ;  /* 0x03c000000408783b */ /* 0x004e280000004200 */
[----:B------:R-:W1:Y:S04]  /*4f770*/  LDSM.16.MT88.4 R24, [R4+0x3c100] ;  /* 0x03c100000418783b */ /* 0x000e680000004200 */
[----:B------:R-:W2:Y:S01]  /*4f780*/  LDSM.16.MT88.4 R20, [R4+0x3c080] ;  /* 0x03c080000414783b */ /* 0x000ea20000004200 */
[----:B0-----:R-:W-:Y:S01]  /*4f790*/  IMAD.MOV.U32 R0, RZ, RZ, R10 ;  /* 0x000000ffff007224 */ /* 0x001fe200078e000a */
[----:B------:R-:W-:-:S02]  /*4f7a0*/  MOV R19, R9 ;  /* 0x0000000900137202 */ /* 0x000fc40000000f00 */
[----:B------:R-:W-:Y:S02]  /*4f7b0*/  MOV R18, R8 ;  /* 0x0000000800127202 */ /* 0x000fe40000000f00 */
[----:B------:R-:W-:Y:S01]  /*4f7c0*/  MOV R2, R11 ;  /* 0x0000000b00027202 */ /* 0x000fe20000000f00 */
[----:B-1----:R-:W-:Y:S01]  /*4f7d0*/  IMAD.MOV.U32 R10, RZ, RZ, R24 ;  /* 0x000000ffff0a7224 */ /* 0x002fe200078e0018 */
[----:B------:R-:W-:Y:S02]  /*4f7e0*/  MOV R11, R25 ;  /* 0x00000019000b7202 */ /* 0x000fe40000000f00 */
[----:B--2---:R-:W-:Y:S01]  /*4f7f0*/  MOV R8, R20 ;  /* 0x0000001400087202 */ /* 0x004fe20000000f00 */
[----:B------:R-:W-:Y:S01]  /*4f800*/  IMAD.MOV.U32 R9, RZ, RZ, R21 ;  /* 0x000000ffff097224 */ /* 0x000fe200078e0015 */
[----:B------:R-:W-:Y:S01]  /*4f810*/  STL [R1+0x2900], R0 ;  /* 0x0029000001007387 */ /* 0x000fe20000100800 */
[----:B------:R-:W-:Y:S02]  /*4f820*/  STL [R1+0x28fc], R19 ;  /* 0x0028fc1301007387 */ /* 0x000fe40000100800 */
[----:B------:R-:W-:Y:S02]  /*4f830*/  STL [R1+0x28f4], R18 ;  /* 0x0028f41201007387 */ /* 0x000fe40000100800 */
[----:B------:R-:W-:Y:S01]  /*4f840*/  STL.64 [R1+0x2910], R10 ;  /* 0x0029100a01007387 */ /* 0x000fe20000100a00 */
[----:B------:R-:W-:Y:S02]  /*4f850*/  STL.64 [R1+0x2908], R8 ;  /* 0x0029080801007387 */ /* 0x000fe40000100a00 */
[----:B------:R0:W1:Y:S02]  /*4f860*/  LDSM.16.MT88.4 R8, [R4+0x3c180] ;  /* 0x03c180000408783b */ /* 0x0000640000004200 */
[----:B0-----:R-:W-:-:S02]  /*4f870*/  MOV R4, R5 ;  /* 0x0000000500047202 */ /* 0x001fc40000000f00 */
[----:B------:R-:W-:Y:S01]  /*4f880*/  IMAD.MOV.U32 R5, RZ, RZ, R6 ;  /* 0x000000ffff057224 */ /* 0x000fe200078e0006 */
[----:B------:R-:W-:Y:S01]  /*4f890*/  MOV R6, R7 ;  /* 0x0000000700067202 */ /* 0x000fe20000000f00 */
[----:B------:R-:W-:-:S05]  /*4f8a0*/  MOV R7, R28 ;  /* 0x0000001c00077202 */ /* 0x000fca0000000f00 */
[----:B------:R0:W-:Y:S01]  /*4f8b0*/  STL.64 [R1+0x2708], R6 ;  /* 0x0027080601007387 */ /* 0x0001e20000100a00 */
[----:B------:R-:W-:Y:S01]  /*4f8c0*/  STL.64 [R1+0x2700], R4 ;  /* 0x0027000401007387 */ /* 0x000fe20000100a00 */
[----:B0-----:R-:W-:Y:S01]  /*4f8d0*/  MOV R6, R13 ;  /* 0x0000000d00067202 */ /* 0x001fe20000000f00 */
[----:B------:R-:W-:-:S05]  /*4f8e0*/  IMAD.MOV.U32 R7, RZ, RZ, R12 ;  /* 0x000000ffff077224 */ /* 0x000fca00078e000c */
[----:B------:R0:W-:Y:S04]  /*4f8f0*/  STL.64 [R1+0x2718], R6 ;  /* 0x0027180601007387 */ /* 0x0001e80000100a00 */
[----:B0-----:R-:W2:Y:S01]  /*4f900*/  LDL R7, [R1+0xe74] ;  /* 0x000e740001077983 */ /* 0x001ea20000100800 */
[----:B------:R-:W-:Y:S02]  /*4f910*/  MOV R16, R22 ;  /* 0x0000001600107202 */ /* 0x000fe40000000f00 */
[----:B------:R-:W-:Y:S01]  /*4f920*/  MOV R17, R23 ;  /* 0x0000001700117202 */ /* 0x000fe20000000f00 */
[----:B-1----:R-:W-:Y:S01]  /*4f930*/  MOV R22, R8 ;  /* 0x0000000800167202 */ /* 0x002fe20000000f00 */
[----:B------:R-:W-:Y:S01]  /*4f940*/  MOV R23, R9 ;  /* 0x0000000900177202 */ /* 0x000fe20000000f00 */
[----:B------:R-:W-:Y:S01]  /*4f950*/  IMAD.MOV.U32 R24, RZ, RZ, R10 ;  /* 0x000000ffff187224 */ /* 0x000fe200078e000a */
[----:B------:R-:W-:-:S02]  /*4f960*/  MOV R25, R11 ;  /* 0x0000000b00197202 */ /* 0x000fc40000000f00 */
[----:B------:R-:W-:Y:S01]  /*4f970*/  MOV R20, R26 ;  /* 0x0000001a00147202 */ /* 0x000fe20000000f00 */
[----:B------:R-:W-:Y:S02]  /*4f980*/  IMAD.MOV.U32 R21, RZ, RZ, R27 ;  /* 0x000000ffff157224 */ /* 0x000fe400078e001b */
[----:B------:R-:W-:Y:S01]  /*4f990*/  IMAD.MOV.U32 R4, RZ, RZ, R15 ;  /* 0x000000ffff047224 */ /* 0x000fe200078e000f */
[----:B------:R-:W-:-:S05]  /*4f9a0*/  MOV R5, R14 ;  /* 0x0000000e00057202 */ /* 0x000fca0000000f00 */
[----:B------:R-:W-:Y:S04]  /*4f9b0*/  STL.64 [R1+0x2710], R4 ;  /* 0x0027100401007387 */ /* 0x000fe80000100a00 */
[----:B--2---:R-:W0:Y:S02]  /*4f9c0*/  LDSM.16.MT88.4 R8, [R7+0x3c000] ;  /* 0x03c000000708783b */ /* 0x004e240000004200 */
[----:B0-----:R-:W-:Y:S02]  /*4f9d0*/  MOV R26, R8 ;  /* 0x00000008001a7202 */ /* 0x001fe40000000f00 */
        /* <DEDUP_REMOVED lines=9> */
[----:B------:R-:W1:Y:S04]  /*4fa70*/  LDSM.16.MT88.4 R4, [R7+0x3c180] ;  /* 0x03c180000704783b */ /* 0x000e680000004200 */
[----:B0-----:R-:W-:Y:S01]  /*4fa80*/  IMAD.MOV.U32 R0, RZ, RZ, R8 ;  /* 0x000000ffff007224 */ /* 0x001fe200078e0008 */
[----:B------:R-:W-:Y:S01]  /*4fa90*/  MOV R28, R10 ;  /* 0x0000000a001c7202 */ /* 0x000fe20000000f00 */
[----:B------:R-:W-:Y:S01]  /*4faa0*/  IMAD.MOV.U32 R18, RZ, RZ, R11 ;  /* 0x000000ffff127224 */ /* 0x000fe200078e000b */
[----:B------:R-:W-:Y:S01]  /*4fab0*/  MOV R19, R9 ;  /* 0x0000000900137202 */ /* 0x000fe20000000f00 */
[----:B------:R-:W2:Y:S01]  /*4fac0*/  LDL.LU.64 R10, [R1+0x2910] ;  /* 0x00291000010a7983 */ /* 0x000ea20000300a00 */
[----:B------:R-:W3:Y:S02]  /*4fad0*/  LDL.LU.64 R8, [R1+0x2908] ;  /* 0x0029080001087983 */ /* 0x000ee40000300a00 */
[----:B-1----:R-:W-:Y:S02]  /*4fae0*/  STL.64 [R1+0x2738], R6 ;  /* 0x0027380601007387 */ /* 0x002fe40000100a00 */
[----:B------:R0:W-:Y:S02]  /*4faf0*/  STL.64 [R1+0x2730], R4 ;  /* 0x0027300401007387 */ /* 0x0001e40000100a00 */
[----:B0-----:R-:W-:-:S02]  /*4fb00*/  MOV R4, R0 ;  /* 0x0000000000047202 */ /* 0x001fc40000000f00 */
[----:B------:R-:W-:Y:S01]  /*4fb10*/  MOV R5, R19 ;  /* 0x0000001300057202 */ /* 0x000fe20000000f00 */
[----:B------:R-:W4:Y:S01]  /*4fb20*/  LDL.LU R0, [R1+0x2900] ;  /* 0x0029000001007983 */ /* 0x000f220000300800 */
[----:B------:R-:W5:Y:S02]  /*4fb30*/  LDL.LU R19, [R1+0x28fc] ;  /* 0x0028fc0001137983 */ /* 0x000f640000300800 */
        /* <DEDUP_REMOVED lines=38> */
[----:B------:R-:W4:Y:S01]  /*4fda0*/  LDL.LU R22, [R1+0x28e0] ;  /* 0x0028e00001167983 */ /* 0x000f220000300800 */
[----:B------:R-:W-:-:S02]  /*4fdb0*/  MOV R5, R23 ;  /* 0x0000001700057202 */ /* 0x000fc40000000f00 */
[----:B------:R-:W4:Y:S02]  /*4fdc0*/  LDL.LU R23, [R1+0x28dc] ;  /* 0x0028dc0001177983 */ /* 0x000f240000300800 */
[----:B------:R-:W4:Y:S01]  /*4fdd0*/  LDL.LU R24, [R1+0x28d8] ;  /* 0x0028d80001187983 */ /* 0x000f220000300800 */
[----:B------:R-:W4:Y:S01]  /*4fde0*/  LDL.LU R25, [R1+0x28d4] ;  /* 0x0028d40001197983 */ /* 0x000f220000300800 */
        /* <DEDUP_REMOVED lines=10> */
[----:B------:R0:W-:Y:S02]  /*4fe90*/  STL.64 [R1+0x27d8], R6 ;  /* 0x0027d80601007387 */ /* 0x0001e40000100a00 */
[----:B------:R3:W-:Y:S01]  /*4fea0*/  STL.64 [R1+0x27d0], R4 ;  /* 0x0027d00401007387 */ /* 0x0007e20000100a00 */
[----:B0-----:R-:W-:Y:S01]  /*4feb0*/  MOV R6, R16 ;  /* 0x0000001000067202 */ /* 0x001fe20000000f00 */
[----:B---3--:R-:W-:Y:S02]  /*4fec0*/  IMAD.MOV.U32 R4, RZ, RZ, R8 ;  /* 0x000000ffff047224 */ /* 0x008fe400078e0008 */
        /* <DEDUP_REMOVED lines=18> */
[----:B-----5:R-:W-:-:S03]  /*4fff0*/  MOV R5, R19 ;  /* 0x0000001300057202 */ /* 0x020fc60000000f00 */
[----:B------:R-:W5:Y:S01]  /*50000*/  LDL.LU R19, [R1+0x28ac] ;  /* 0x0028ac0001137983 */ /* 0x000f620000300800 */
[----:B------:R-:W3:Y:S03]  /*50010*/  LDL.LU R0, [R1+0x28a8] ;  /* 0x0028a80001007983 */ /* 0x000ee60000300800 */
        /* <DEDUP_REMOVED lines=15> */
[----:B------:R-:W-:Y:S01]  /*50110*/  STL.64 [R1+0x2838], R6 ;  /* 0x0028380601007387 */ /* 0x000fe20000100a00 */
[----:B------:R-:W-:Y:S04]  /*50120*/  STL.64 [R1+0x2830], R4 ;  /* 0x0028300401007387 */ /* 0x000fe80000100a00 */
        /* <DEDUP_REMOVED lines=9> */
[----:B------:R-:W-:Y:S02]  /*501c0*/  MOV R5, R24 ;  /* 0x0000001800057202 */ /* 0x000fe40000000f00 */
[----:B------:R-:W-:Y:S04]  /*501d0*/  LDSM.16.MT88.4 R24, [R28+0x3c180] ;  /* 0x03c180001c18783b */ /* 0x000fe80000004200 */
[----:B------:R0:W-:Y:S01]  /*501e0*/  STL.64 [R1+0x2858], R6 ;  /* 0x0028580601007387 */ /* 0x0001e20000100a00 */
[----:B------:R1:W-:Y:S02]  /*501f0*/  STL.64 [R1+0x2850], R4 ;  /* 0x0028500401007387 */ /* 0x0003e40000100a00 */
[----:B0-----:R-:W-:Y:S01]  /*50200*/  IMAD.MOV.U32 R6, RZ, RZ, R11 ;  /* 0x000000ffff067224 */ /* 0x001fe200078e000b */
[----:B------:R-:W-:-:S02]  /*50210*/  MOV R7, R10 ;  /* 0x0000000a00077202 */ /* 0x000fc40000000f00 */
[----:B-1----:R-:W-:Y:S02]  /*50220*/  MOV R4, R21 ;  /* 0x0000001500047202 */ /* 0x002fe40000000f00 */
        /* <DEDUP_REMOVED lines=8> */
[----:B------:R-:W2:Y:S01]  /*502b0*/  LDL.LU R14, [R1+0x148] ;  /* 0x00014800010e7983 */ /* 0x000ea20000300800 */
[----:B---3--:R-:W-:-:S02]  /*502c0*/  MOV R15, R29 ;  /* 0x0000001d000f7202 */ /* 0x008fc40000000f00 */
[----:B------:R-:W3:Y:S04]  /*502d0*/  LDL.LU R29, [R1+0x2898] ;  /* 0x00289800011d7983 */ /* 0x000ee80000300800 */
        /* <DEDUP_REMOVED lines=32> */
[----:B-----5:R-:W-:Y:S01]  /*504e0*/  IMAD.MOV.U32 R4, RZ, RZ, R19 ;  /* 0x000000ffff047224 */ /* 0x020fe200078e0013 */
[----:B----4-:R-:W-:-:S02]  /*504f0*/  MOV R5, R18 ;  /* 0x0000001200057202 */ /* 0x010fc40000000f00 */
[----:B------:R-:W-:Y:S01]  /*50500*/  MOV R6, R17 ;  /* 0x0000001100067202 */ /* 0x000fe20000000f00 */
[----:B--2---:R-:W-:Y:S01]  /*50510*/  STL.64 [R1+0x2888], R14 ;  /* 0x0028880e01007387 */ /* 0x004fe20000100a00 */
[----:B------:R0:W-:Y:S03]  /*50520*/  STL.64 [R1+0x2880], R12 ;  /* 0x0028800c01007387 */ /* 0x0001e60000100a00 */
[----:B0-----:R-:W2:Y:S01]  /*50530*/  LDL.LU R12, [R1+0x1a0] ;  /* 0x0001a000010c7983 */ /* 0x001ea20000300800 */
[----:B------:R-:W2:Y:S02]  /*50540*/  LDL.LU R13, [R1+0x1a4] ;  /* 0x0001a400010d7983 */ /* 0x000ea40000300800 */
[----:B------:R-:W2:Y:S02]  /*50550*/  LDL.LU R14, [R1+0x1a8] ;  /* 0x0001a800010e7983 */ /* 0x000ea40000300800 */
[----:B------:R-:W-:-:S02]  /*50560*/  IMAD.MOV.U32 R7, RZ, RZ, R16 ;  /* 0x000000ffff077224 */ /* 0x000fc400078e0010 */
[----:B---3--:R-:W-:Y:S01]  /*50570*/  IMAD.MOV.U32 R15, RZ, RZ, R29 ;  /* 0x000000ffff0f7224 */ /* 0x008fe200078e001d */
[----:B------:R-:W-:Y:S04]  /*50580*/  STL [R1+0x26e0], R28 ;  /* 0x0026e01c01007387 */ /* 0x000fe80000100800 */
[----:B------:R-:W0:Y:S02]  /*50590*/  LDSM.16.MT88.4 R16, [R28+0x3c080] ;  /* 0x03c080001c10783b */ /* 0x000e240000004200 */
[-C--:B--2---:R-:W-:Y:S02]  /*505a0*/  HMMA.16816.F32.BF16 R4, R4, R8.reuse, R12 ;  /* 0x000000080404723c */ /* 0x084fe4000004180c */
[----:B------:R-:W2:Y:S01]  /*505b0*/  LDL.LU.64 R14, [R1+0x2888] ;  /* 0x00288800010e7983 */ /* 0x000ea20000300a00 */
[----:B------:R-:W2:Y:S11]  /*505c0*/  LDL.LU.64 R12, [R1+0x2880] ;  /* 0x00288000010c7983 */ /* 0x000eb60000300a00 */
[----:B------:R-:W-:Y:S09]  /*505d0*/  @!UPT UIADD3 URZ, URZ, URZ, URZ ;  /* 0x0000003f3f3ff290 */ /* 0x000ff2000fffe03f */
        /* <DEDUP_REMOVED lines=42> */
[----:B------:R1:W-:Y:S01]  /*50880*/  STL [R1+0x190], R4 ;  /* 0x0001900401007387 */ /* 0x0003e20000100800 */
[----:B------:R-:W-:Y:S01]  /*50890*/  IMAD.MOV.U32 R11, RZ, RZ, R6 ;  /* 0x000000ffff0b7224 */ /* 0x000fe200078e0006 */
[----:B------:R-:W-:Y:S02]  /*508a0*/  MOV R29, R7 ;  /* 0x00000007001d7202 */ /* 0x000fe40000000f00 */
[----:B------:R-:W-:Y:S01]  /*508b0*/  MOV R10, R5 ;  /* 0x00000005000a7202 */ /* 0x000fe20000000f00 */
[----:B------:R-:W2:Y:S04]  /*508c0*/  LDL.LU.64 R6, [R1+0x27d8] ;  /* 0x0027d80001067983 */ /* 0x000ea80000300a00 */
[----:B-1----:R-:W2:Y:S01]  /*508d0*/  LDL.LU.64 R4, [R1+0x27d0] ;  /* 0x0027d00001047983 */ /* 0x002ea20000300a00 */
        /* <DEDUP_REMOVED lines=54> */
[----:B------:R-:W-:Y:S01]  /*50c40*/  STL.64 [R1+0x120], R12 ;  /* 0x0001200c01007387 */ /* 0x000fe20000100a00 */
[----:B------:R1:W-:Y:S03]  /*50c50*/  STL.64 [R1+0x128], R14 ;  /* 0x0001280e01007387 */ /* 0x0003e60000100a00 */
[----:B-1----:R-:W2:Y:S01]  /*50c60*/  LDL R15, [R1+0x3a0] ;  /* 0x0003a000010f7983 */ /* 0x002ea20000100800 */
[----:B0-----:R-:W-:Y:S03]  /*50c70*/  HMMA.16816.F32.BF16 R16, R16, R8, R4 ;  /* 0x000000081010723c */ /* 0x001fe60000041804 */
[----:B------:R-:W3:Y:S01]  /*50c80*/  LDL.LU.64 R6, [R1+0x26f8] ;  /* 0x0026f80001067983 */ /* 0x000ee20000300a00 */
[----:B------:R-:W3:Y:S11]  /*50c90*/  LDL.LU.64 R4, [R1+0x26f0] ;  /* 0x0026f00001047983 */ /* 0x000ef60000300a00 */
[----:B------:R-:W-:Y:S08]  /*50ca0*/  @!UPT UIADD3 URZ, URZ, URZ, URZ ;  /* 0x0000003f3f3ff290 */ /* 0x000ff0000fffe03f */
[----:B------:R0:W-:Y:S01]  /*50cb0*/  STL.64 [R1+0x110], R16 ;  /* 0x0001101001007387 */ /* 0x0001e20000100a00 */
[----:B------:R1:W-:Y:S03]  /*50cc0*/  STL.64 [R1+0x118], R18 ;  /* 0x0001181201007387 */ /* 0x0003e60000100a00 */
[----:B0-----:R-:W4:Y:S01]  /*50cd0*/  LDL.LU R16, [R1+0xc0] ;  /* 0x0000c00001107983 */ /* 0x001f220000300800 */
[----:B------:R-:W-:Y:S01]  /*50ce0*/  MOV R17, R3 ;  /* 0x0000000300117202 */ /* 0x000fe20000000f00 */
[----:B-1----:R-:W-:Y:S01]  /*50cf0*/  IMAD.MOV.U32 R18, RZ, RZ, R2 ;  /* 0x000000ffff127224 */ /* 0x002fe200078e0002 */
[----:B------:R-:W-:-:S07]  /*50d00*/  MOV R19, R0 ;  /* 0x0000000000137202 */ /* 0x000fce0000000f00 */
[-C--:B----4-:R-:W-:Y:S01]  /*50d10*/  HMMA.16816.F32.BF16 R16, R20, R8.reuse, R16 ;  /* 0x000000081410723c */ /* 0x090fe20000041810 */
[----:B------:R-:W4:Y:S07]  /*50d20*/  LDL R23, [R1+0xe78] ;  /* 0x000e780001177983 */ /* 0x000f2e0000100800 */
[----:B---3--:R-:W-:Y:S11]  /*50d30*/  HMMA.16816.F32.BF16 R4, R24, R8, R4 ;  /* 0x000000081804723c */ /* 0x008ff60000041804 */
[----:B------:R-:W-:Y:S04]  /*50d40*/  @!UPT UIADD3 URZ, URZ, URZ, URZ ;  /* 0x0000003f3f3ff290 */ /* 0x000fe8000fffe03f */
[----:B------:R-:W-:Y:S01]  /*50d50*/  STL.64 [R1+0xf0], R16 ;  /* 0x0000f01001007387 */ /* 0x000fe20000100a00 */
[----:B------:R-:W-:Y:S02]  /*50d60*/  STL.64 [R1+0xf8], R18 ;  /* 0x0000f81201007387 */ /* 0x000fe40000100a00 */
[----:B------:R-:W3:Y:S06]  /*50d70*/  LDL R9, [R1+0xe74] ;  /* 0x000e740001097983 */ /* 0x000eec0000100800 */
[----:B------:R-:W-:Y:S01]  /*50d80*/  MOV R8, R4 ;  /* 0x0000000400087202 */ /* 0x000fe20000000f00 */
[----:B------:R-:W-:Y:S01]  /*50d90*/  IMAD.MOV.U32 R3, RZ, RZ, R5 ;  /* 0x000000ffff037224 */ /* 0x000fe200078e0005 */
[----:B------:R-:W-:-:S02]  /*50da0*/  MOV R2, R6 ;  /* 0x0000000600027202 */ /* 0x000fc40000000f00 */
[----:B------:R-:W-:Y:S02]  /*50db0*/  MOV R0, R7 ;  /* 0x0000000700007202 */ /* 0x000fe40000000f00 */
[----:B--2---:R-:W0:Y:S04]  /*50dc0*/  LDSM.16.MT88.4 R4, [R15+0x3e000] ;  /* 0x03e000000f04783b */ /* 0x004e280000004200 */
[----:B------:R-:W-:Y:S01]  /*50dd0*/  STL [R1+0x25e0], R0 ;  /* 0x0025e00001007387 */ /* 0x000fe20000100800 */
[----:B------:R-:W-:Y:S02]  /*50de0*/  STL [R1+0x25dc], R2 ;  /* 0x0025dc0201007387 */ /* 0x000fe40000100800 */
[----:B------:R-:W-:Y:S02]  /*50df0*/  STL [R1+0x25d8], R3 ;  /* 0x0025d80301007387 */ /* 0x000fe40000100800 */
[----:B------:R1:W-:Y:S02]  /*50e00*/  STL [R1+0x25b0], R8 ;  /* 0x0025b00801007387 */ /* 0x0003e40000100800 */
[----:B0-----:R-:W-:Y:S01]  /*50e10*/  IMAD.MOV.U32 R11, RZ, RZ, R4 ;  /* 0x000000ffff0b7224 */ /* 0x001fe200078e0004 */
[----:B------:R-:W-:-:S02]  /*50e20*/  MOV R10, R5 ;  /* 0x00000005000a7202 */ /* 0x000fc40000000f00 */
[----:B------:R-:W-:Y:S01]  /*50e30*/  MOV R28, R6 ;  /* 0x00000006001c7202 */ /* 0x000fe20000000f00 */
[----:B-1----:R-:W-:Y:S02]  /*50e40*/  IMAD.MOV.U32 R8, RZ, RZ, R7 ;  /* 0x000000ffff087224 */ /* 0x002fe400078e0007 */
        /* <DEDUP_REMOVED lines=15> */
[----:B----4-:R-:W0:Y:S04]  /*50f40*/  LDSM.16.MT88.4 R4, [R23+0x3e000] ;  /* 0x03e000001704783b */ /* 0x010e280000004200 */
[----:B0-----:R0:W-:Y:S01]  /*50f50*/  STL.64 [R1+0x2650], R6 ;  /* 0x0026500601007387 */ /* 0x0011e20000100a00 */
[----:B------:R1:W-:Y:S01]  /*50f60*/  STL.64 [R1+0x2648], R4 ;  /* 0x0026480401007387 */ /* 0x0003e20000100a00 */
[----:B0-----:R-:W-:-:S02]  /*50f70*/  MOV R6, R15 ;  /* 0x0000000f00067202 */ /* 0x001fc40000000f00 */
[----:B------:R-:W-:Y:S01]  /*50f80*/  MOV R7, R14 ;  /* 0x0000000e00077202 */ /* 0x000fe20000000f00 */
[----:B-1----:R-:W-:Y:S01]  /*50f90*/  IMAD.MOV.U32 R5, RZ, RZ, R13 ;  /* 0x000000ffff057224 */ /* 0x002fe200078e000d */
[----:B------:R-:W-:Y:S02]  /*50fa0*/  MOV R4, R12 ;  /* 0x0000000c00047202 */ /* 0x000fe40000000f00 */
[----:B------:R-:W0:Y:S04]  /*50fb0*/  LDSM.16.MT88.4 R12, [R23+0x3e080] ;  /* 0x03e08000170c783b */ /* 0x000e280000004200 */
[----:B0-----:R0:W-:Y:S02]  /*50fc0*/  STL [R1+0x2634], R12 ;  /* 0x0026340c01007387 */ /* 0x0011e40000100800 */
[----:B0-----:R-:W-:-:S02]  /*50fd0*/  MOV R12, R16 ;  /* 0x00000010000c7202 */ /* 0x001fc40000000f00 */
[----:B------:R-:W0:Y:S04]  /*50fe0*/  LDSM.16.MT88.4 R16, [R23+0x3e100] ;  /* 0x03e100001710783b */ /* 0x000e280000004200 */
[----:B------:R-:W-:Y:S01]  /*50ff0*/  STL [R1+0x2630], R13 ;  /* 0x0026300d01007387 */ /* 0x000fe20000100800 */
[----:B------:R1:W-:Y:S02]  /*51000*/  STL [R1+0x262c], R14 ;  /* 0x00262c0e01007387 */ /* 0x0003e40000100800 */
[----:B------:R-:W-:Y:S02]  /*51010*/  STL [R1+0x2628], R15 ;  /* 0x0026280f01007387 */ /* 0x000fe40000100800 */
[----:B------:R-:W2:Y:S01]  /*51020*/  LDSM.16.MT88.4 R20, [R23+0x3e180] ;  /* 0x03e180001714783b */ /* 0x000ea20000004200 */
[----:B-1----:R-:W-:Y:S01]  /*51030*/  MOV R14, R24 ;  /* 0x00000018000e7202 */ /* 0x002fe20000000f00 */
[----:B0-----:R0:W-:Y:S02]  /*51040*/  STL.64 [R1+0x2620], R18 ;  /* 0x0026201201007387 */ /* 0x0011e40000100a00 */
[----:B------:R1:W-:Y:S01]  /*51050*/  STL.64 [R1+0x2618], R16 ;  /* 0x0026181001007387 */ /* 0x0003e20000100a00 */
[----:B0-----:R-:W-:-:S02]  /*51060*/  MOV R18, R26 ;  /* 0x0000001a00127202 */ /* 0x001fc40000000f00 */
[----:B-1----:R-:W-:Y:S01]  /*51070*/  MOV R17, R27 ;  /* 0x0000001b00117202 */ /* 0x002fe20000000f00 */
[----:B------:R-:W-:Y:S02]  /*51080*/  IMAD.MOV.U32 R19, RZ, RZ, R25 ;  /* 0x000000ffff137224 */ /* 0x000fe400078e0019 */
[----:B---3--:R-:W0:Y:S04]  /*51090*/  LDSM.16.MT88.4 R24, [R9+0x3e000] ;  /* 0x03e000000918783b */ /* 0x008e280000004200 */
[----:B--2---:R-:W-:Y:S01]  /*510a0*/  STL.64 [R1+0x2640], R22 ;  /* 0x0026401601007387 */ /* 0x004fe20000100a00 */
[----:B------:R-:W-:Y:S02]  /*510b0*/  STL.64 [R1+0x2638], R20 ;  /* 0x0026381401007387 */ /* 0x000fe40000100a00 */
[----:B------:R-:W1:Y:S01]  /*510c0*/  LDSM.16.MT88.4 R20, [R9+0x3e100] ;  /* 0x03e100000914783b */ /* 0x000e620000004200 */
[----:B0-----:R-:W-:Y:S03]  /*510d0*/  STL [R1+0x2604], R24 ;  /* 0x0026041801007387 */ /* 0x001fe60000100800 */
[----:B------:R-:W-:Y:S02]  /*510e0*/  STL [R1+0x2600], R25 ;  /* 0x0026001901007387 */ /* 0x000fe40000100800 */
[----:B------:R-:W-:Y:S02]  /*510f0*/  STL [R1+0x25fc], R26 ;  /* 0x0025fc1a01007387 */ /* 0x000fe40000100800 */
[----:B------:R-:W-:Y:S02]  /*51100*/  STL [R1+0x25f8], R27 ;  /* 0x0025f81b01007387 */ /* 0x000fe40000100800 */
[----:B------:R-:W0:Y:S01]  /*51110*/  LDSM.16.MT88.4 R24, [R9+0x3e080] ;  /* 0x03e080000918783b */ /* 0x000e220000004200 */
[----:B------:R-:W-:Y:S01]  /*51120*/  IMAD.MOV.U32 R16, RZ, RZ, R12 ;  /* 0x000000ffff107224 */ /* 0x000fe200078e000c */
[----:B------:R-:W-:Y:S01]  /*51130*/  MOV R15, R0 ;  /* 0x00000000000f7202 */ /* 0x000fe20000000f00 */
[----:B------:R-:W-:Y:S01]  /*51140*/  IMAD.MOV.U32 R12, RZ, RZ, R2 ;  /* 0x000000ffff0c7224 */ /* 0x000fe200078e0002 */
[----:B-1----:R-:W-:-:S02]  /*51150*/  MOV R0, R21 ;  /* 0x0000001500007202 */ /* 0x002fc40000000f00 */
[----:B------:R-:W-:Y:S01]  /*51160*/  MOV R13, R3 ;  /* 0x00000003000d7202 */ /* 0x000fe20000000f00 */
[----:B------:R-:W-:Y:S01]  /*51170*/  IMAD.MOV.U32 R2, RZ, RZ, R22 ;  /* 0x000000ffff027224 */ /* 0x000fe200078e0016 */
[----:B------:R-:W-:Y:S01]  /*51180*/  MOV R3, R23 ;  /* 0x0000001700037202 */ /* 0x000fe20000000f00 */
[----:B0-----:R-:W-:Y:S01]  /*51190*/  STL.64 [R1+0x40], R24 ;  /* 0x0000401801007387 */ /* 0x001fe20000100a00 */
[----:B------:R-:W-:Y:S02]  /*511a0*/  STL.64 [R1+0x48], R26 ;  /* 0x0000481a01007387 */ /* 0x000fe40000100a00 */
[----:B------:R0:W-:Y:S02]  /*511b0*/  STL [R1+0x50], R20 ;  /* 0x0000501401007387 */ /* 0x0001e40000100800 */
[----:B0-----:R-:W2:Y:S01]  /*511c0*/  LDL.LU R20, [R1+0x1a0] ;  /* 0x0001a00001147983 */ /* 0x001ea20000300800 */
[----:B------:R-:W2:Y:S02]  /*511d0*/  LDL.LU R21, [R1+0x1a4] ;  /* 0x0001a40001157983 */ /* 0x000ea40000300800 */
[----:B------:R-:W3:Y:S02]  /*511e0*/  LDL.LU R22, [R1+0x1a8] ;  /* 0x0001a80001167983 */ /* 0x000ee40000300800 */
[----:B------:R-:W3:Y:S02]  /*511f0*/  LDL.LU R23, [R1+0x1ac] ;  /* 0x0001ac0001177983 */ /* 0x000ee40000300800 */
[----:B---3--:R-:W-:Y:S01]  /*51200*/  STL.64 [R1+0x2660], R22 ;  /* 0x0026601601007387 */ /* 0x008fe20000100a00 */
[----:B--2---:R-:W-:Y:S02]  /*51210*/  STL.64 [R1+0x2658], R20 ;  /* 0x0026581401007387 */ /* 0x004fe40000100a00 */
[----:B------:R0:W-:Y:S02]  /*51220*/  STL.64 [R1+0x2670], R6 ;  /* 0x0026700601007387 */ /* 0x0001e40000100a00 */
[----:B------:R1:W-:Y:S01]  /*51230*/  STL.64 [R1+0x2668], R4 ;  /* 0x0026680401007387 */ /* 0x0003e20000100a00 */
[----:B0-----:R-:W-:-:S02]  /*51240*/  MOV R6, R18 ;  /* 0x0000001200067202 */ /* 0x001fc40000000f00 */
[----:B------:R-:W-:Y:S02]  /*51250*/  MOV R7, R19 ;  /* 0x0000001300077202 */ /* 0x000fe40000000f00 */
[----:B-1----:R-:W-:Y:S01]  /*51260*/  MOV R4, R16 ;  /* 0x0000001000047202 */ /* 0x002fe20000000f00 */
[----:B------:R-:W-:Y:S02]  /*51270*/  IMAD.MOV.U32 R5, RZ, RZ, R17 ;  /* 0x000000ffff057224 */ /* 0x000fe400078e0011 */
[----:B------:R0:W-:Y:S03]  /*51280*/  STL.64 [R1+0x2690], R6 ;  /* 0x0026900601007387 */ /* 0x0001e60000100a00 */
[----:B------:R1:W-:Y:S02]  /*51290*/  STL.64 [R1+0x2688], R4 ;  /* 0x0026880401007387 */ /* 0x0003e40000100a00 */
[----:B------:R-:W2:Y:S02]  /*512a0*/  LDL.LU R20, [R1+0x90] ;  /* 0x0000900001147983 */ /* 0x000ea40000300800 */
[----:B------:R-:W2:Y:S01]  /*512b0*/  LDL.LU R21, [R1+0x94] ;  /* 0x0000940001157983 */ /* 0x000ea20000300800 */
[----:B------:R-:W3:Y:S01]  /*512c0*/  LDL.LU R22, [R1+0x98] ;  /* 0x0000980001167983 */ /* 0x000ee20000300800 */
[----:B------:R-:W3:Y:S01]  /*512d0*/  LDL.LU R23, [R1+0x9c] ;  /* 0x00009c0001177983 */ /* 0x000ee20000300800 */
[----:B0-----:R-:W-:Y:S01]  /*512e0*/  MOV R6, R13 ;  /* 0x0000000d00067202 */ /* 0x001fe20000000f00 */
[----:B------:R-:W-:-:S02]  /*512f0*/  IMAD.MOV.U32 R7, RZ, RZ, R12 ;  /* 0x000000ffff077224 */ /* 0x000fc400078e000c */
[----:B-1----:R-:W-:Y:S01]  /*51300*/  IMAD.MOV.U32 R4, RZ, RZ, R15 ;  /* 0x000000ffff047224 */ /* 0x002fe200078e000f */
[----:B------:R-:W-:Y:S02]  /*51310*/  MOV R5, R14 ;  /* 0x0000000e00057202 */ /* 0x000fe40000000f00 */
[----:B------:R-:W-:Y:S03]  /*51320*/  STL.64 [R1+0x26b0], R6 ;  /* 0x0026b00601007387 */ /* 0x000fe60000100a00 */
[----:B------:R0:W-:Y:S02]  /*51330*/  STL.64 [R1+0x26a8], R4 ;  /* 0x0026a80401007387 */ /* 0x0001e40000100a00 */
[----:B0-----:R-:W-:Y:S02]  /*51340*/  MOV R4, R11 ;  /* 0x0000000b00047202 */ /* 0x001fe40000000f00 */
[----:B------:R-:W-:Y:S01]  /*51350*/  MOV R5, R10 ;  /* 0x0000000a00057202 */ /* 0x000fe20000000f00 */
[----:B------:R-:W-:Y:S01]  /*51360*/  IMAD.MOV.U32 R6, RZ, RZ, R28 ;  /* 0x000000ffff067224 */ /* 0x000fe200078e001c */
[----:B---3--:R-:W-:Y:S01]  /*51370*/  STL.64 [R1+0x2680], R22 ;  /* 0x0026801601007387 */ /* 0x008fe20000100a00 */
[----:B--2---:R0:W-:Y:S03]  /*51380*/  STL.64 [R1+0x2678], R20 ;  /* 0x0026781401007387 */ /* 0x0041e60000100a00 */
[----:B0-----:R-:W2:Y:S01]  /*51390*/  LDL.LU R20, [R1+0xb0] ;  /* 0x0000b00001147983 */ /* 0x001ea20000300800 */
[----:B------:R-:W2:Y:S02]  /*513a0*/  LDL.LU R21, [R1+0xb4] ;  /* 0x0000b40001157983 */ /* 0x000ea40000300800 */
[----:B------:R-:W3:Y:S02]  /*513b0*/  LDL.LU R22, [R1+0xb8] ;  /* 0x0000b80001167983 */ /* 0x000ee40000300800 */
[----:B------:R-:W3:Y:S01]  /*513c0*/  LDL.LU R23, [R1+0xbc] ;  /* 0x0000bc0001177983 */ /* 0x000ee20000300800 */
[----:B------:R-:W4:Y:S01]  /*513d0*/  LDL.LU R11, [R1+0x26ec] ;  /* 0x0026ec00010b7983 */ /* 0x000f220000300800 */
[----:B------:R-:W5:Y:S02]  /*513e0*/  LDL.LU R10, [R1+0x26e8] ;  /* 0x0026e800010a7983 */ /* 0x000f640000300800 */
[----:B------:R-:W4:Y:S01]  /*513f0*/  LDL.LU R28, [R1+0x26e4] ;  /* 0x0026e400011c7983 */ /* 0x000f220000300800 */
[----:B------:R-:W-:-:S05]  /*51400*/  MOV R7, R8 ;  /* 0x0000000800077202 */ /* 0x000fca0000000f00 */
[----:B------:R-:W-:Y:S01]  /*51410*/  STL.64 [R1+0x26d0], R6 ;  /* 0x0026d00601007387 */ /* 0x000fe20000100a00 */
[----:B------:R-:W-:Y:S02]  /*51420*/  STL.64 [R1+0x26c8], R4 ;  /* 0x0026c80401007387 */ /* 0x000fe40000100a00 */
[----:B------:R-:W0:Y:S01]  /*51430*/  LDSM.16.MT88.4 R4, [R9+0x3e180] ;  /* 0x03e180000904783b */ /* 0x000e220000004200 */
[----:B---3--:R-:W-:Y:S03]  /*51440*/  STL.64 [R1+0x26a0], R22 ;  /* 0x0026a01601007387 */ /* 0x008fe60000100a00 */
[----:B--2---:R1:W-:Y:S02]  /*51450*/  STL.64 [R1+0x2698], R20 ;  /* 0x0026981401007387 */ /* 0x0043e40000100a00 */
[----:B-1----:R-:W2:Y:S01]  /*51460*/  LDL.LU R20, [R1+0x1b0] ;  /* 0x0001b00001147983 */ /* 0x002ea20000300800 */
[----:B------:R-:W2:Y:S02]  /*51470*/  LDL.LU R21, [R1+0x1b4] ;  /* 0x0001b40001157983 */ /* 0x000ea40000300800 */
[----:B------:R-:W3:Y:S01]  /*51480*/  LDL.LU R22, [R1+0x1b8] ;  /* 0x0001b80001167983 */ /* 0x000ee20000300800 */
[----:B----4-:R-:W-:-:S02]  /*51490*/  MOV R23, R28 ;  /* 0x0000001c00177202 */ /* 0x010fc40000000f00 */
[----:B------:R-:W4:Y:S01]  /*514a0*/  LDL.LU R28, [R1+0x26e0] ;  /* 0x0026e000011c7983 */ /* 0x000f220000300800 */
[----:B-----5:R-:W-:Y:S01]  /*514b0*/  IMAD.MOV.U32 R17, RZ, RZ, R10 ;  /* 0x000000ffff117224 */ /* 0x020fe200078e000a */
[----:B------:R-:W-:Y:S02]  /*514c0*/  MOV R18, R11 ;  /* 0x0000000b00127202 */ /* 0x000fe40000000f00 */
[----:B------:R-:W-:Y:S01]  /*514d0*/  MOV R19, R29 ;  /* 0x0000001d00137202 */ /* 0x000fe20000000f00 */
[----:B---3--:R-:W-:Y:S01]  /*514e0*/  STL.64 [R1+0x26c0], R22 ;  /* 0x0026c01601007387 */ /* 0x008fe20000100a00 */
[----:B--2---:R1:W-:Y:S03]  /*514f0*/  STL.64 [R1+0x26b8], R20 ;  /* 0x0026b81401007387 */ /* 0x0043e60000100a00 */
[----:B-1----:R-:W2:Y:S01]  /*51500*/  LDL.LU R20, [R1+0x1c0] ;  /* 0x0001c00001147983 */ /* 0x002ea20000300800 */
[----:B------:R-:W2:Y:S02]  /*51510*/  LDL.LU R21, [R1+0x1c4] ;  /* 0x0001c40001157983 */ /* 0x000ea40000300800 */
[----:B------:R-:W2:Y:S02]  /*51520*/  LDL.LU R22, [R1+0x1c8] ;  /* 0x0001c80001167983 */ /* 0x000ea40000300800 */
[----:B------:R-:W2:Y:S01]  /*51530*/  LDL.LU R23, [R1+0x1cc] ;  /* 0x0001cc0001177983 */ /* 0x000ea20000300800 */
[----:B------:R-:W-:Y:S01]  /*51540*/  STL [R1+0x2610], R3 ;  /* 0x0026100301007387 */ /* 0x000fe20000100800 */
[----:B------:R-:W-:Y:S02]  /*51550*/  STL [R1+0x260c], R2 ;  /* 0x00260c0201007387 */ /* 0x000fe40000100800 */
[----:B------:R-:W-:Y:S02]  /*51560*/  STL [R1+0x2608], R0 ;  /* 0x0026080001007387 */ /* 0x000fe40000100800 */
[----:B------:R-:W3:Y:S01]  /*51570*/  LDL.LU R16, [R1+0x190] ;  /* 0x0001900001107983 */ /* 0x000ee20000300800 */
[----:B0-----:R-:W-:Y:S01]  /*51580*/  STL.64 [R1+0x70], R4 ;  /* 0x0000700401007387 */ /* 0x001fe20000100a00 */
[----:B------:R-:W-:Y:S02]  /*51590*/  STL.64 [R1+0x78], R6 ;  /* 0x0000780601007387 */ /* 0x000fe40000100a00 */
[----:B----4-:R-:W0:Y:S04]  /*515a0*/  LDSM.16.MT88.4 R4, [R28+0x3e000] ;  /* 0x03e000001c04783b */ /* 0x010e280000004200 */
[----:B------:R-:W2:Y:S01]  /*515b0*/  LDL.LU R10, [R1+0x26dc] ;  /* 0x0026dc00010a7983 */ /* 0x000ea20000300800 */
[----:B------:R-:W2:Y:S01]  /*515c0*/  LDL.LU R11, [R1+0x26d8] ;  /* 0x0026d800010b7983 */ /* 0x000ea20000300800 */
[----:B0-----:R-:W-:Y:S01]  /*515d0*/  IMAD.MOV.U32 R3, RZ, RZ, R5 ;  /* 0x000000ffff037224 */ /* 0x001fe200078e0005 */
[----:B------:R-:W-:-:S02]  /*515e0*/  MOV R2, R6 ;  /* 0x0000000600027202 */ /* 0x000fc40000000f00 */
[----:B------:R-:W-:Y:S01]  /*515f0*/  STL [R1+0x60], R4 ;  /* 0x0000600401007387 */ /* 0x000fe20000100800 */
[----:B------:R-:W-:Y:S02]  /*51600*/  MOV R0, R7 ;  /* 0x0000000700007202 */ /* 0x000fe40000000f00 */
[----:B------:R-:W0:Y:S04]  /*51610*/  LDSM.16.MT88.4 R4, [R28+0x3e080] ;  /* 0x03e080001c04783b */ /* 0x000e280000004200 */
[----:B0-----:R-:W-:Y:S01]  /*51620*/  IMAD.MOV.U32 R12, RZ, RZ, R4 ;  /* 0x000000ffff0c7224 */ /* 0x001fe200078e0004 */
[----:B------:R-:W-:Y:S02]  /*51630*/  MOV R13, R5 ;  /* 0x00000005000d7202 */ /* 0x000fe40000000f00 */
[----:B------:R-:W-:Y:S01]  /*51640*/  MOV R14, R6 ;  /* 0x00000006000e7202 */ /* 0x000fe20000000f00 */
[----:B------:R-:W-:-:S02]  /*51650*/  IMAD.MOV.U32 R15, RZ, RZ, R7 ;  /* 0x000000ffff0f7224 */ /* 0x000fc400078e0007 */
[----:B------:R-:W0:Y:S02]  /*51660*/  LDSM.16.MT88.4 R4, [R28+0x3e100] ;  /* 0x03e100001c04783b */ /* 0x000e240000004200 */
[----:B0-----:R-:W-:Y:S02]  /*51670*/  MOV R24, R4 ;  /* 0x0000000400187202 */ /* 0x001fe40000000f00 */
[----:B------:R-:W-:Y:S01]  /*51680*/  MOV R25, R5 ;  /* 0x0000000500197202 */ /* 0x000fe20000000f00 */
[----:B------:R-:W-:Y:S01]  /*51690*/  IMAD.MOV.U32 R26, RZ, RZ, R6 ;  /* 0x000000ffff1a7224 */ /* 0x000fe200078e0006 */
[----:B------:R-:W-:Y:S02]  /*516a0*/  MOV R27, R7 ;  /* 0x00000007001b7202 */ /* 0x000fe40000000f00 */
[----:B------:R-:W0:Y:S01]  /*516b0*/  LDSM.16.MT88.4 R4, [R28+0x3e180] ;  /* 0x03e180001c04783b */ /* 0x000e220000004200 */
[----:B------:R-:W-:Y:S01]  /*516c0*/  BAR.SYNC.DEFER_BLOCKING 0x0 ;  /* 0x0000000000007b1d */ /* 0x000fe20000010000 */
[----:B0-----:R-:W-:-:S02]  /*516d0*/  MOV R28, R6 ;  /* 0x00000006001c7202 */ /* 0x001fc40000000f00 */
[----:B------:R-:W-:Y:S02]  /*516e0*/  MOV R9, R7 ;  /* 0x0000000700097202 */ /* 0x000fe40000000f00 */
[----:B------:R-:W-:Y:S01]  /*516f0*/  MOV R8, R4 ;  /* 0x0000000400087202 */ /* 0x000fe20000000f00 */
[----:B------:R-:W-:Y:S01]  /*51700*/  IMAD.MOV.U32 R29, RZ, RZ, R5 ;  /* 0x000000ffff1d7224 */ /* 0x000fe200078e0005 */
[----:B------:R-:W2:Y:S01]  /*51710*/  LDL.LU.64 R6, [R1+0x26d0] ;  /* 0x0026d00001067983 */ /* 0x000ea20000300a00 */
        /* <DEDUP_REMOVED lines=37> */
[----:B------:R0:W-:Y:S01]  /*51970*/  STL.64 [R1+0x30], R4 ;  /* 0x0000300401007387 */ /* 0x0001e20000100a00 */
[----:B------:R1:W-:Y:S02]  /*51980*/  STL.64 [R1+0x38], R6 ;  /* 0x0000380601007387 */ /* 0x0003e40000100a00 */
[----:B0-----:R-:W-:Y:S01]  /*51990*/  IMAD.MOV.U32 R4, RZ, RZ, R12 ;  /* 0x000000ffff047224 */ /* 0x001fe200078e000c */
[----:B------:R-:W-:Y:S01]  /*519a0*/  MOV R5, R13 ;  /* 0x0000000d00057202 */ /* 0x000fe20000000f00 */
[----:B------:R-:W3:Y:S01]  /*519b0*/  LDL.LU R12, [R1+0x2634] ;  /* 0x00263400010c7983 */ /* 0x000ee20000300800 */
[----:B------:R-:W3:Y:S01]  /*519c0*/  LDL.LU R13, [R1+0x2630] ;  /* 0x00263000010d7983 */ /* 0x000ee20000300800 */
[----:B-1----:R-:W-:Y:S01]  /*519d0*/  MOV R6, R14 ;  /* 0x0000000e00067202 */ /* 0x002fe20000000f00 */
[----:B------:R-:W-:Y:S01]  /*519e0*/  IMAD.MOV.U32 R7, RZ, RZ, R15 ;  /* 0x000000ffff077224 */ /* 0x000fe200078e000f */
[----:B------:R-:W3:Y:S01]  /*519f0*/  LDL.LU R14, [R1+0x262c] ;  /* 0x00262c00010e7983 */ /* 0x000ee20000300800 */
[----:B------:R-:W3:Y:S03]  /*51a00*/  LDL.LU R15, [R1+0x2628] ;  /* 0x00262800010f7983 */ /* 0x000ee60000300800 */
[----:B------:R-:W-:Y:S01]  /*51a10*/  STL.64 [R1+0x2588], R6 ;  /* 0x0025880601007387 */ /* 0x000fe20000100a00 */
[----:B------:R0:W-:Y:S03]  /*51a20*/  STL.64 [R1+0x2580], R4 ;  /* 0x0025800401007387 */ /* 0x0001e60000100a00 */
[----:B0-----:R-:W2:Y:S01]  /*51a30*/  LDL.LU R4, [R1+0x170] ;  /* 0x0001700001047983 */ /* 0x001ea20000300800 */
[----:B------:R-:W2:Y:S02]  /*51a40*/  LDL.LU R5, [R1+0x174] ;  /* 0x0001740001057983 */ /* 0x000ea40000300800 */
[----:B------:R-:W2:Y:S02]  /*51a50*/  LDL.LU R6, [R1+0x178] ;  /* 0x0001780001067983 */ /* 0x000ea40000300800 */
[----:B------:R-:W2:Y:S01]  /*51a60*/  LDL.LU R7, [R1+0x17c] ;  /* 0x00017c0001077983 */ /* 0x000ea20000300800 */
[-C--:B---3--:R-:W-:Y:S01]  /*51a70*/  HMMA.16816.F32.BF16 R12, R12, R10.reuse, R16 ;  /* 0x0000000a0c0c723c */ /* 0x088fe20000041810 */
[----:B------:R-:W3:Y:S01]  /*51a80*/  LDL.LU.64 R18, [R1+0x2620] ;  /* 0x0026200001127983 */ /* 0x000ee20000300a00 */
[----:B------:R-:W3:Y:S11]  /*51a90*/  LDL.LU.64 R16, [R1+0x2618] ;  /* 0x0026180001107983 */ /* 0x000ef60000300a00 */
[----:B------:R-:W-:Y:S10]  /*51aa0*/  @!UPT UIADD3 URZ, URZ, URZ, URZ ;  /* 0x0000003f3f3ff290 */ /* 0x000ff4000fffe03f */
[----:B------:R0:W-:Y:S01]  /*51ab0*/  STL.64 [R1+0x20], R12 ;  /* 0x0000200c01007387 */ /* 0x0001e20000100a00 */
[----:B------:R1:W-:Y:S03]  /*51ac0*/  STL.64 [R1+0x28], R14 ;  /* 0x0000280e01007387 */ /* 0x0003e60000100a00 */
[----:B0-----:R-:W3:Y:S01]  /*51ad0*/  LDL.LU R12, [R1+0x180] ;  /* 0x00018000010c7983 */ /* 0x001ee20000300800 */
[----:B------:R-:W3:Y:S02]  /*51ae0*/  LDL.LU R13, [R1+0x184] ;  /* 0x00018400010d7983 */ /* 0x000ee40000300800 */
[----:B-1----:R-:W3:Y:S02]  /*51af0*/  LDL.LU R14, [R1+0x188] ;  /* 0x00018800010e7983 */ /* 0x002ee40000300800 */
[----:B------:R-:W3:Y:S01]  /*51b00*/  LDL.LU R15, [R1+0x18c] ;  /* 0x00018c00010f7983 */ /* 0x000ee20000300800 */
[-C--:B--2---:R-:W-:Y:S08]  /*51b10*/  HMMA.16816.F32.BF16 R4, R20, R10.reuse, R4 ;  /* 0x0000000a1404723c */ /* 0x084ff00000041804 */
[----:B---3--:R-:W-:Y:S01]  /*51b20*/  HMMA.16816.F32.BF16 R16, R16, R10, R12 ;  /* 0x0000000a1010723c */ /* 0x008fe2000004180c */
[----:B------:R-:W2:Y:S06]  /*51b30*/  LDL.LU R12, [R1+0x60] ;  /* 0x00006000010c7983 */ /* 0x000eac0000300800 */
[----:B------:R-:W-:Y:S01]  /*51b40*/  MOV R14, R2 ;  /* 0x00000002000e7202 */ /* 0x000fe20000000f00 */
[----:B------:R-:W-:Y:S01]  /*51b50*/  IMAD.MOV.U32 R15, RZ, RZ, R0 ;  /* 0x000000ffff0f7224 */ /* 0x000fe200078e0000 */
[----:B------:R-:W-:Y:S11]  /*51b60*/  MOV R13, R3 ;  /* 0x00000003000d7202 */ /* 0x000ff60000000f00 */
[----:B------:R-:W-:Y:S03]  /*51b70*/  @!UPT UIADD3 URZ, URZ, URZ, URZ ;  /* 0x0000003f3f3ff290 */ /* 0x000fe6000fffe03f */
[----:B------:R-:W-:Y:S01]  /*51b80*/  STL.64 [R1+0x10], R16 ;  /* 0x0000101001007387 */ /* 0x000fe20000100a00 */
[----:B------:R-:W-:Y:S02]  /*51b90*/  STL.64 [R1+0x18], R18 ;  /* 0x0000181201007387 */ /* 0x000fe40000100a00 */
[----:B------:R-:W-:Y:S02]  /*51ba0*/  STL.64 [R1+0x170], R4 ;  /* 0x0001700401007387 */ /* 0x000fe40000100a00 */
[----:B------:R-:W-:Y:S01]  /*51bb0*/  STL.64 [R1+0x178], R6 ;  /* 0x0001780601007387 */ /* 0x000fe20000100a00 */
[----:B------:R-:W3:Y:S01]  /*51bc0*/  LDL.LU R3, [R1+0x2610] ;  /* 0x0026100001037983 */ /* 0x000ee20000300800 */
[----:B------:R-:W4:Y:S02]  /*51bd0*/  LDL.LU R2, [R1+0x260c] ;  /* 0x00260c0001027983 */ /* 0x000f240000300800 */
[----:B------:R-:W5:Y:S02]  /*51be0*/  LDL.LU R0, [R1+0x2608] ;  /* 0x0026080001007983 */ /* 0x000f640000300800 */
[----:B------:R-:W-:Y:S01]  /*51bf0*/  STL.64 [R1+0x2598], R14 ;  /* 0x0025980e01007387 */ /* 0x000fe20000100a00 */
[----:B--2---:R0:W-:Y:S04]  /*51c00*/  STL.64 [R1+0x2590], R12 ;  /* 0x0025900c01007387 */ /* 0x0041e80000100a00 */
[----:B0-----:R-:W2:Y:S01]  /*51c10*/  LDL.LU R12, [R1+0x70] ;  /* 0x00007000010c7983 */ /* 0x001ea20000300800 */
[----:B------:R-:W2:Y:S02]  /*51c20*/  LDL.LU R13, [R1+0x74] ;  /* 0x00007400010d7983 */ /* 0x000ea40000300800 */
[----:B------:R-:W2:Y:S02]  /*51c30*/  LDL.LU R14, [R1+0x78] ;  /* 0x00007800010e7983 */ /* 0x000ea40000300800 */
[----:B------:R-:W2:Y:S01]  /*51c40*/  LDL.LU R15, [R1+0x7c] ;  /* 0x00007c00010f7983 */ /* 0x000ea20000300800 */
[----:B------:R-:W2:Y:S01]  /*51c50*/  LDL.LU R16, [R1+0x40] ;  /* 0x0000400001107983 */ /* 0x000ea20000300800 */
        /* <DEDUP_REMOVED lines=9> */
[----:B------:R-:W-:Y:S01]  /*51cf0*/  STL.64 [R1+0x25c0], R14 ;  /* 0x0025c00e01007387 */ /* 0x000fe20000100a00 */
[----:B------:R0:W-:Y:S02]  /*51d00*/  STL.64 [R1+0x25b8], R12 ;  /* 0x0025b80c01007387 */ /* 0x0001e40000100a00 */
[----:B------:R-:W2:Y:S02]  /*51d10*/  LDL.LU R4, [R1+0x120] ;  /* 0x0001200001047983 */ /* 0x000ea40000300800 */
[----:B------:R-:W2:Y:S01]  /*51d20*/  LDL.LU R5, [R1+0x124] ;  /* 0x0001240001057983 */ /* 0x000ea20000300800 */
[----:B------:R-:W2:Y:S01]  /*51d30*/  LDL.LU R6, [R1+0x128] ;  /* 0x0001280001067983 */ /* 0x000ea20000300800 */
[----:B------:R-:W2:Y:S03]  /*51d40*/  LDL.LU R7, [R1+0x12c] ;  /* 0x00012c0001077983 */ /* 0x000ea60000300800 */
[----:B0-----:R-:W2:Y:S01]  /*51d50*/  LDL.LU R12, [R1+0x140] ;  /* 0x00014000010c7983 */ /* 0x001ea20000300800 */
[----:B------:R-:W2:Y:S02]  /*51d60*/  LDL.LU R13, [R1+0x144] ;  /* 0x00014400010d7983 */ /* 0x000ea40000300800 */
[----:B------:R-:W2:Y:S02]  /*51d70*/  LDL.LU R14, [R1+0x148] ;  /* 0x00014800010e7983 */ /* 0x000ea40000300800 */
[----:B------:R-:W2:Y:S01]  /*51d80*/  LDL.LU R15, [R1+0x14c] ;  /* 0x00014c00010f7983 */ /* 0x000ea20000300800 */
[----:B------:R-:W-:-:S02]  /*51d90*/  MOV R20, R24 ;  /* 0x0000001800147202 */ /* 0x000fc40000000f00 */
[----:B------:R-:W-:Y:S01]  /*51da0*/  MOV R21, R25 ;  /* 0x0000001900157202 */ /* 0x000fe20000000f00 */
        /* <DEDUP_REMOVED lines=8> */
[----:B------:R-:W-:Y:S01]  /*51e30*/  STL.64 [R1+0x25a8], R6 ;  /* 0x0025a80601007387 */ /* 0x000fe20000100a00 */
[----:B------:R0:W-:Y:S03]  /*51e40*/  STL.64 [R1+0x25a0], R4 ;  /* 0x0025a00401007387 */ /* 0x0001e60000100a00 */
[----:B0-----:R-:W2:Y:S01]  /*51e50*/  LDL.LU R4, [R1+0x130] ;  /* 0x0001300001047983 */ /* 0x001ea20000300800 */
[----:B------:R-:W2:Y:S02]  /*51e60*/  LDL.LU R5, [R1+0x134] ;  /* 0x0001340001057983 */ /* 0x000ea40000300800 */
[----:B------:R-:W2:Y:S02]  /*51e70*/  LDL.LU R6, [R1+0x138] ;  /* 0x0001380001067983 */ /* 0x000ea40000300800 */
[----:B------:R-:W2:Y:S01]  /*51e80*/  LDL.LU R7, [R1+0x13c] ;  /* 0x00013c0001077983 */ /* 0x000ea20000300800 */
[----:B------:R-:W2:Y:S01]  /*51e90*/  LDL.LU R24, [R1+0x2604] ;  /* 0x0026040001187983 */ /* 0x000ea20000300800 */
[----:B------:R-:W2:Y:S02]  /*51ea0*/  LDL.LU R25, [R1+0x2600] ;  /* 0x0026000001197983 */ /* 0x000ea40000300800 */
[----:B------:R-:W2:Y:S02]  /*51eb0*/  LDL.LU R26, [R1+0x25fc] ;  /* 0x0025fc00011a7983 */ /* 0x000ea40000300800 */
[----:B------:R-:W2:Y:S01]  /*51ec0*/  LDL.LU R27, [R1+0x25f8] ;  /* 0x0025f800011b7983 */ /* 0x000ea20000300800 */
[----:B------:R-:W-:Y:S01]  /*51ed0*/  STL.64 [R1+0x2578], R22 ;  /* 0x0025781601007387 */ /* 0x000fe20000100a00 */
[----:B------:R0:W-:Y:S03]  /*51ee0*/  STL.64 [R1+0x2570], R20 ;  /* 0x0025701401007387 */ /* 0x0001e60000100a00 */
[----:B0-----:R-:W3:Y:S01]  /*51ef0*/  LDL.LU R20, [R1+0x110] ;  /* 0x0001100001147983 */ /* 0x001ee20000300800 */
[----:B------:R-:W3:Y:S02]  /*51f00*/  LDL.LU R21, [R1+0x114] ;  /* 0x0001140001157983 */ /* 0x000ee40000300800 */
[----:B------:R-:W3:Y:S02]  /*51f10*/  LDL.LU R22, [R1+0x118] ;  /* 0x0001180001167983 */ /* 0x000ee40000300800 */
[----:B------:R-:W3:Y:S01]  /*51f20*/  LDL.LU R23, [R1+0x11c] ;  /* 0x00011c0001177983 */ /* 0x000ee20000300800 */
[-C--:B--2---:R-:W-:Y:S01]  /*51f30*/  HMMA.16816.F32.BF16 R24, R24, R10.reuse, R16 ;  /* 0x0000000a1818723c */ /* 0x084fe20000041810 */
[----:B------:R-:W2:Y:S01]  /*51f40*/  LDL.LU.64 R18, [R1+0x25f0] ;  /* 0x0025f00001127983 */ /* 0x000ea20000300a00 */
[----:B------:R-:W2:Y:S11]  /*51f50*/  LDL.LU.64 R16, [R1+0x25e8] ;  /* 0x0025e80001107983 */ /* 0x000eb60000300a00 */
[----:B------:R-:W-:Y:S10]  /*51f60*/  @!UPT UIADD3 URZ, URZ, URZ, URZ ;  /* 0x0000003f3f3ff290 */ /* 0x000ff4000fffe03f */
[----:B------:R0:W-:Y:S01]  /*51f70*/  STL.64 [R1], R24 ;  /* 0x0000001801007387 */ /* 0x0001e20000100a00 */
[----:B------:R4:W-:Y:S03]  /*51f80*/  STL.64 [R1+0x8], R26 ;  /* 0x0000081a01007387 */ /* 0x0009e60000100a00 */
[----:B0-----:R-:W2:Y:S01]  /*51f90*/  LDL.LU R24, [R1+0x50] ;  /* 0x0000500001187983 */ /* 0x001ea20000300800 */
[----:B-----5:R-:W-:Y:S02]  /*51fa0*/  MOV R25, R0 ;  /* 0x0000000000197202 */ /* 0x020fe40000000f00 */
[----:B------:R-:W5:Y:S02]  /*51fb0*/  LDL.LU R0, [R1+0x25e0] ;  /* 0x0025e00001007983 */ /* 0x000f640000300800 */
[----:B----4-:R-:W-:Y:S01]  /*51fc0*/  IMAD.MOV.U32 R26, RZ, RZ, R2 ;  /* 0x000000ffff1a7224 */ /* 0x010fe200078e0002 */
[----:B---3--:R-:W-:Y:S01]  /*51fd0*/  MOV R27, R3 ;  /* 0x00000003001b7202 */ /* 0x008fe20000000f00 */
[----:B------:R-:W3:Y:S01]  /*51fe0*/  LDL.LU R2, [R1+0x25dc] ;  /* 0x0025dc0001027983 */ /* 0x000ee20000300800 */
[----:B------:R-:W4:Y:S01]  /*51ff0*/  LDL.LU R3, [R1+0x25d8] ;  /* 0x0025d80001037983 */ /* 0x000f220000300800 */
[-C--:B--2---:R-:W-:Y:S02]  /*52000*/  HMMA.16816.F32.BF16 R16, R16, R10.reuse, R12 ;  /* 0x0000000a1010723c */ /* 0x084fe4000004180c */
[----:B------:R-:W2:Y:S01]  /*52010*/  LDL.LU.64 R14, [R1+0x25d0] ;  /* 0x0025d000010e7983 */ /* 0x000ea20000300a00 */
[----:B------:R-:W2:Y:S11]  /*52020*/  LDL.LU.64 R12, [R1+0x25c8] ;  /* 0x0025c800010c7983 */ /* 0x000eb60000300a00 */
[----:B------:R-:W-:Y:S09]  /*52030*/  @!UPT UIADD3 URZ, URZ, URZ, URZ ;  /* 0x0000003f3f3ff290 */ /* 0x000ff2000fffe03f */
[----:B------:R-:W-:Y:S01]  /*52040*/  STL [R1+0x2568], R17 ;  /* 0x0025681101007387 */ /* 0x000fe20000100800 */
[----:B------:R-:W-:Y:S02]  /*52050*/  STL [R1+0x2564], R18 ;  /* 0x0025641201007387 */ /* 0x000fe40000100800 */
[----:B------:R-:W-:Y:S02]  /*52060*/  STL [R1+0x2560], R19 ;  /* 0x0025601301007387 */ /* 0x000fe40000100800 */
[----:B------:R0:W-:Y:S02]  /*52070*/  STL [R1+0x256c], R16 ;  /* 0x00256c1001007387 */ /* 0x0001e40000100800 */
        /* <DEDUP_REMOVED lines=8> */
[----:B------:R0:W-:Y:S01]  /*52100*/  STL [R1+0x2530], R24 ;  /* 0x0025301801007387 */ /* 0x0001e20000100800 */
[----:B------:R-:W-:Y:S02]  /*52110*/  STL [R1+0x252c], R25 ;  /* 0x00252c1901007387 */ /* 0x000fe40000100800 */
[----:B------:R-:W-:Y:S02]  /*52120*/  STL [R1+0x2528], R26 ;  /* 0x0025281a01007387 */ /* 0x000fe40000100800 */
[----:B------:R-:W-:Y:S01]  /*52130*/  STL [R1+0x2524], R27 ;  /* 0x0025241b01007387 */ /* 0x000fe20000100800 */
[----:B0-----:R-:W-:Y:S02]  /*52140*/  MOV R24, R8 ;  /* 0x0000000800187202 */ /* 0x001fe40000000f00 */
[----:B------:R-:W3:Y:S01]  /*52150*/  LDL.LU R8, [R1+0x25b0] ;  /* 0x0025b00001087983 */ /* 0x000ee20000300800 */
[-C--:B--2---:R-:W-:Y:S03]  /*52160*/  HMMA.16816.F32.BF16 R12, R12, R10.reuse, R4 ;  /* 0x0000000a0c0c723c */ /* 0x084fe60000041804 */
[----:B------:R-:W2:Y:S01]  /*52170*/  LDL.LU.64 R6, [R1+0x25a8] ;  /* 0x0025a80001067983 */ /* 0x000ea20000300a00 */
[----:B------:R-:W2:Y:S11]  /*52180*/  LDL.LU.64 R4, [R1+0x25a0] ;  /* 0x0025a00001047983 */ /* 0x000eb60000300a00 */
[----:B------:R-:W-:Y:S08]  /*52190*/  @!UPT UIADD3 URZ, URZ, URZ, URZ ;  /* 0x0000003f3f3ff290 */ /* 0x000ff0000fffe03f */
[----:B------:R-:W-:Y:S01]  /*521a0*/  STL.64 [R1+0x50], R12 ;  /* 0x0000500c01007387 */ /* 0x000fe20000100a00 */
[----:B------:R0:W-:Y:S03]  /*521b0*/  STL.64 [R1+0x58], R14 ;  /* 0x0000580e01007387 */ /* 0x0001e60000100a00 */
[----:B0-----:R-:W2:Y:S01]  /*521c0*/  LDL.LU.64 R14, [R1+0x2598] ;  /* 0x00259800010e7983 */ /* 0x001ea20000300a00 */
[----:B------:R-:W2:Y:S02]  /*521d0*/  LDL.LU.64 R12, [R1+0x2590] ;  /* 0x00259000010c7983 */ /* 0x000ea40000300a00 */
[-C--:B--2---:R-:W-:Y:S01]  /*521e0*/  HMMA.16816.F32.BF16 R12, R12, R10.reuse, R4 ;  /* 0x0000000a0c0c723c */ /* 0x084fe20000041804 */
[----:B------:R-:W2:Y:S01]  /*521f0*/  LDL.LU.64 R6, [R1+0x2588] ;  /* 0x0025880001067983 */ /* 0x000ea20000300a00 */
[----:B------:R-:W2:Y:S06]  /*52200*/  LDL.LU.64 R4, [R1+0x2580] ;  /* 0x0025800001047983 */ /* 0x000eac0000300a00 */
[----:B--2---:R-:W-:Y:S01]  /*52210*/  HMMA.16816.F32.BF16 R4, R4, R10, R20 ;  /* 0x0000000a0404723c */ /* 0x004fe20000041814 */
[----:B------:R-:W3:Y:S01]  /*52220*/  LDL.LU.64 R22, [R1+0x2578] ;  /* 0x0025780001167983 */ /* 0x000ee20000300a00 */
[----:B------:R-:W3:Y:S02]  /*52230*/  LDL.LU.64 R20, [R1+0x2570] ;  /* 0x0025700001147983 */ /* 0x000ee40000300a00 */
[----:B------:R-:W-:-:S02]  /*52240*/  IMAD.MOV.U32 R25, RZ, RZ, R29 ;  /* 0x000000ffff197224 */ /* 0x000fc400078e001d */
[----:B------:R-:W0:Y:S01]  /*52250*/  S2R R29, SR_TID.X ;  /* 0x00000000001d7919 */ /* 0x000e220000002100 */
[----:B------:R-:W-:Y:S02]  /*52260*/  MOV R26, R28 ;  /* 0x0000001c001a7202 */ /* 0x000fe40000000f00 */
[----:B------:R-:W-:Y:S01]  /*52270*/  MOV R27, R9 ;  /* 0x00000009001b7202 */ /* 0x000fe20000000f00 */
[----:B---3--:R-:W-:Y:S01]  /*52280*/  HMMA.16816.F32.BF16 R20, R20, R10, R16 ;  /* 0x0000000a1414723c */ /* 0x008fe20000041810 */
[----:B------:R-:W2:Y:S11]  /*52290*/  LDL.LU R16, [R1+0x256c] ;  /* 0x00256c0001107983 */ /* 0x000eb60000300800 */
[----:B------:R-:W-:Y:S11]  /*522a0*/  @!UPT UIADD3 URZ, URZ, URZ, URZ ;  /* 0x0000003f3f3ff290 */ /* 0x000ff6000fffe03f */
[----:B------:R-:W-:Y:S01]  /*522b0*/  STL [R1+0x2540], R20 ;  /* 0x0025401401007387 */ /* 0x000fe20000100800 */
[----:B------:R4:W-:Y:S02]  /*522c0*/  STL [R1+0x253c], R21 ;  /* 0x00253c1501007387 */ /* 0x0009e40000100800 */
[----:B----4-:R-:W-:Y:S02]  /*522d0*/  MOV R21, R3 ;  /* 0x0000000300157202 */ /* 0x010fe40000000f00 */
[----:B------:R-:W1:Y:S04]  /*522e0*/  S2R R3, SR_TID.X ;  /* 0x0000000000037919 */ /* 0x000e680000002100 */
[----:B------:R3:W-:Y:S01]  /*522f0*/  STL [R1+0x2538], R22 ;  /* 0x0025381601007387 */ /* 0x0007e20000100800 */
[----:B------:R5:W-:Y:S01]  /*52300*/  STL [R1+0x2534], R23 ;  /* 0x0025341701007387 */ /* 0x000be20000100800 */
[----:B---3--:R-:W-:Y:S01]  /*52310*/  MOV R22, R2 ;  /* 0x0000000200167202 */ /* 0x008fe20000000f00 */
[----:B-----5:R-:W-:Y:S01]  /*52320*/  IMAD.MOV.U32 R23, RZ, RZ, R0 ;  /* 0x000000ffff177224 */ /* 0x020fe200078e0000 */
[----:B------:R-:W3:Y:S01]  /*52330*/  S2R R2, SR_CTAID.X ;  /* 0x0000000000027919 */ /* 0x000ee20000002500 */
[C---:B-1----:R-:W-:Y:S01]  /*52340*/  LOP3.LUT R0, R3.reuse, 0x3, RZ, 0xc0, !PT ;  /* 0x0000000303007812 */ /* 0x042fe200078ec0ff */
[----:B------:R-:W-:-:S04]  /*52350*/  LOP3.LUT R3, R3, 0x1c, RZ, 0xc0, !PT ;  /* 0x0000001c03037812 */ /* 0x000fc800078ec0ff */
[----:B------:R-:W-:Y:S02]  /*52360*/  LEA.HI R28, R3, 0xb8, RZ, 0x1e ;  /* 0x000000b8031c7811 */ /* 0x000fe400078ff0ff */
[----:B------:R-:W1:Y:S01]  /*52370*/  S2R R3, SR_CTAID.X ;  /* 0x0000000000037919 */ /* 0x000e620000002500 */
[----:B------:R-:W-:Y:S01]  /*52380*/  SHF.L.U32 R17, R0, 0x1, RZ ;  /* 0x0000000100117819 */ /* 0x000fe200000006ff */
[C---:B0-----:R-:W-:Y:S01]  /*52390*/  LOP3.LUT R0, R29.reuse, 0x60, RZ, 0xc0, !PT ;  /* 0x000000601d007812 */ /* 0x041fe200078ec0ff */
[----:B------:R-:W-:Y:S02]  /*523a0*/  LOP3.LUT R29, R29, 0x1c, RZ, 0xc0, !PT ;  /* 0x0000001c1d1d7812 */ /* 0x000fe400078ec0ff */
[----:B---3--:R-:W-:-:S05]  /*523b0*/  SHF.L.U32 R2, R2, 0x8, RZ ;  /* 0x0000000802027819 */ /* 0x008fca00000006ff */
[----:B------:R-:W-:Y:S01]  /*523c0*/  IMAD.IADD R2, R2, 0x1, R28 ;  /* 0x0000000102027824 */ /* 0x000fe200078e021c */
[----:B------:R-:W-:Y:S02]  /*523d0*/  LEA.HI R28, R29, 0xb0, RZ, 0x1e ;  /* 0x000000b01d1c7811 */ /* 0x000fe400078ff0ff */
[----:B------:R-:W0:Y:S04]  /*523e0*/  S2R R29, SR_TID.X ;  /* 0x00000000001d7919 */ /* 0x000e280000002100 */
[----:B------:R-:W3:Y:S01]  /*523f0*/  S2R R19, SR_CTAID.X ;  /* 0x0000000000137919 */ /* 0x000ee20000002500 */
[----:B-1----:R-:W-:-:S05]  /*52400*/  SHF.L.U32 R3, R3, 0x8, RZ ;  /* 0x0000000803037819 */ /* 0x002fca00000006ff */
[----:B------:R-:W-:Y:S02]  /*52410*/  IMAD.IADD R18, R3, 0x1, R28 ;  /* 0x0000000103127824 */ /* 0x000fe400078e021c */
[----:B------:R-:W1:Y:S01]  /*52420*/  S2R R3, SR_CTAID.X ;  /* 0x0000000000037919 */ /* 0x000e620000002500 */
[----:B------:R-:W-:Y:S01]  /*52430*/  LEA.HI R0, R0, R17, RZ, 0x1e ;  /* 0x0000001100007211 */ /* 0x000fe200078ff0ff */
[----:B------:R-:W-:-:S03]  /*52440*/  IMAD.MOV.U32 R20, RZ, RZ, R8 ;  /* 0x000000ffff147224 */ /* 0x000fc600078e0008 */
[----:B------:R-:W-:Y:S02]  /*52450*/  IADD3 R0, P1, R0, UR4, RZ ;  /* 0x0000000400007c10 */ /* 0x000fe4000ff3e0ff */
[----:B0-----:R-:W-:Y:S02]  /*52460*/  LOP3.LUT R29, R29, 0x1c, RZ, 0xc0, !PT ;  /* 0x0000001c1d1d7812 */ /* 0x001fe400078ec0ff */
[----:B---3--:R-:W-:Y:S02]  /*52470*/  SHF.L.U32 R17, R19, 0x8, RZ ;  /* 0x0000000813117819 */ /* 0x008fe400000006ff */
[C---:B------:R-:W-:Y:S02]  /*52480*/  ISETP.GT.U32.AND P0, PT, R0.reuse, R2, PT ;  /* 0x000000020000720c */ /* 0x040fe40003f04070 */
[C---:B------:R-:W-:Y:S01]  /*52490*/  LEA.HI R28, R29.reuse, 0xa8, RZ, 0x1e ;  /* 0x000000a81d1c7811 */ /* 0x040fe200078ff0ff */
[----:B------:R-:W-:Y:S01]  /*524a0*/  LEA.HI R29, R29, 0xa0, RZ, 0x1e ;  /* 0x000000a01d1d7811 */ /* 0x000fe200078ff0ff */
[----:B------:R-:W-:Y:S01]  /*524b0*/  IADD3.X R2, RZ, UR5, RZ, P1, !PT ;  /* 0x00000005ff027c10 */ /* 0x000fe20008ffe4ff */
[----:B------:R-:W-:Y:S01]  /*524c0*/  HMMA.16816.F32.BF16 R8, R24, R10, R20 ;  /* 0x0000000a1808723c */ /* 0x000fe20000041814 */
[----:B------:R-:W-:-:S02]  /*524d0*/  ISETP.GT.U32.AND P1, PT, R0, R18, PT ;  /* 0x000000120000720c */ /* 0x000fc40003f24070 */
[----:B------:R-:W-:Y:S02]  /*524e0*/  ISETP.GT.U32.AND.EX P0, PT, R2, RZ, PT, P0 ;  /* 0x000000ff0200720c */ /* 0x000fe40003f04100 */
[----:B-1----:R-:W-:Y:S02]  /*524f0*/  SHF.L.U32 R3, R3, 0x8, RZ ;  /* 0x0000000803037819 */ /* 0x002fe400000006ff */
[----:B------:R-:W-:Y:S02]  /*52500*/  IADD3 R26, R17, R29, RZ ;  /* 0x0000001d111a7210 */ /* 0x000fe40007ffe0ff */
[----:B------:R-:W0:Y:S01]  /*52510*/  S2R R29, SR_TID.X ;  /* 0x00000000001d7919 */ /* 0x000e220000002100 */
[----:B------:R-:W-:Y:S01]  /*52520*/  IMAD.IADD R18, R3, 0x1, R28 ;  /* 0x0000000103127824 */ /* 0x000fe200078e021c */
[----:B------:R-:W-:-:S04]  /*52530*/  SEL R28, RZ, 0x1, !P0 ;  /* 0x00000001ff1c7807 */ /* 0x000fc80004000000 */
[----:B------:R-:W-:Y:S02]  /*52540*/  ISETP.GT.U32.AND P0, PT, R0, R18, PT ;  /* 0x000000120000720c */ /* 0x000fe40003f04070 */
[----:B------:R-:W1:Y:S01]  /*52550*/  S2R R18, SR_TID.X ;  /* 0x0000000000127919 */ /* 0x000e620000002100 */
[----:B------:R-:W-:-:S04]  /*52560*/  ISETP.GT.U32.AND.EX P1, PT, R2, RZ, PT, P1 ;  /* 0x000000ff0200720c */ /* 0x000fc80003f24110 */
[----:B------:R-:W-:Y:S01]  /*52570*/  SEL R3, RZ, 0x1fffe, !P1 ;  /* 0x0001fffeff037807 */ /* 0x000fe20004800000 */
[----:B------:R-:W-:Y:S01]  /*52580*/  ISETP.GT.U32.AND P1, PT, R0, R26, PT ;  /* 0x0000001a0000720c */ /* 0x000fe20003f24070 */
[----:B------:R-:W-:Y:S02]  /*52590*/  ISETP.GT.U32.AND.EX P0, PT, R2, RZ, PT, P0 ;  /* 0x000000ff0200720c */ /* 0x000fe40003f04100 */
[----:B------:R-:W-:Y:S02]  /*525a0*/  IADD3 R3, R28, R3, RZ ;  /* 0x000000031c037210 */ /* 0x000fe40007ffe0ff */
[----:B------:R-:W-:Y:S02]  /*525b0*/  ISETP.GT.U32.AND.EX P1, PT, R2, RZ, PT, P1 ;  /* 0x000000ff0200720c */ /* 0x000fe40003f24110 */
[----:B0-----:R-:W-:Y:S02]  /*525c0*/  LOP3.LUT R24, R29, 0x1c, RZ, 0xc0, !PT ;  /* 0x0000001c1d187812 */ /* 0x001fe400078ec0ff */
[----:B------:R-:W-:Y:S01]  /*525d0*/  LOP3.LUT R3, R3, 0x3, RZ, 0xc0, !PT ;  /* 0x0000000303037812 */ /* 0x000fe200078ec0ff */
[----:B------:R-:W-:Y:S01]  /*525e0*/  SEL R29, RZ, 0x4, !P0 ;  /* 0x00000004ff1d7807 */ /* 0x000fe20004000000 */
[----:B------:R-:W-:-:S02]  /*525f0*/  SEL R28, RZ, 0x7fff8, !P1 ;  /* 0x0007fff8ff1c7807 */ /* 0x000fc40004800000 */
[----:B------:R-:W-:Y:S02]  /*52600*/  LEA.HI R25, R24, 0x90, RZ, 0x1e ;  /* 0x0000009018197811 */ /* 0x000fe400078ff0ff */
[----:B------:R-:W-:Y:S02]  /*52610*/  IADD3 R23, R3, R28, R29 ;  /* 0x0000001c03177210 */ /* 0x000fe40007ffe01d */
[C---:B-1----:R-:W-:Y:S01]  /*52620*/  LOP3.LUT R24, R18.reuse, 0x1c, RZ, 0xc0, !PT ;  /* 0x0000001c12187812 */ /* 0x042fe200078ec0ff */
[----:B------:R-:W-:Y:S01]  /*52630*/  STL [R1+0x2544], R8 ;  /* 0x0025440801007387 */ /* 0x000fe20000100800 */
[----:B------:R-:W-:Y:S02]  /*52640*/  LOP3.LUT R18, R18, 0x1c, RZ, 0xc0, !PT ;  /* 0x0000001c12127812 */ /* 0x000fe400078ec0ff */
[----:B------:R-:W-:Y:S01]  /*52650*/  LEA.HI R24, R24, 0x98, RZ, 0x1e ;  /* 0x0000009818187811 */ /* 0x000fe200078ff0ff */
[----:B------:R-:W-:Y:S01]  /*52660*/  STL [R1+0x2510], R9 ;  /* 0x0025100901007387 */ /* 0x000fe20000100800 */
[----:B------:R0:W-:Y:S02]  /*52670*/  STL [R1+0x2548], R23 ;  /* 0x0025481701007387 */ /* 0x0001e40000100800 */
[----:B0-----:R-:W-:Y:S01]  /*52680*/  IADD3 R23, R17, R24, RZ ;  /* 0x0000001811177210 */ /* 0x001fe20007ffe0ff */
[C---:B------:R-:W-:Y:S01]  /*52690*/  LEA.HI R24, R18.reuse, 0x88, RZ, 0x1e ;  /* 0x0000008812187811 */ /* 0x040fe200078ff0ff */
[----:B------:R-:W-:-:S05]  /*526a0*/  LEA.HI R18, R18, 0x80, RZ, 0x1e ;  /* 0x0000008012127811 */ /* 0x000fca00078ff0ff */
[C---:B------:R-:W-:Y:S02]  /*526b0*/  IMAD.IADD R22, R17.reuse, 0x1, R18 ;  /* 0x0000000111167824 */ /* 0x040fe400078e0212 */
[----:B------:R-:W0:Y:S01]  /*526c0*/  S2R R18, SR_TID.X ;  /* 0x0000000000127919 */ /* 0x000e220000002100 */
[C---:B------:R-:W-:Y:S01]  /*526d0*/  IMAD.IADD R27, R17.reuse, 0x1, R25 ;  /* 0x00000001111b7824 */ /* 0x040fe200078e0219 */
[----:B------:R-:W-:Y:S02]  /*526e0*/  IADD3 R25, R17, R24, RZ ;  /* 0x0000001811197210 */ /* 0x000fe40007ffe0ff */
[C---:B------:R-:W-:Y:S02]  /*526f0*/  ISETP.GT.U32.AND P0, PT, R0.reuse, R23, PT ;  /* 0x000000170000720c */ /* 0x040fe40003f04070 */
[----:B------:R-:W-:Y:S02]  /*52700*/  ISETP.GT.U32.AND P1, PT, R0, R27, PT ;  /* 0x0000001b0000720c */ /* 0x000fe40003f24070 */
[----:B------:R-:W-:-:S02]  /*52710*/  ISETP.GT.U32.AND.EX P0, PT, R2, RZ, PT, P0 ;  /* 0x000000ff0200720c */ /* 0x000fc40003f04100 */
[----:B------:R-:W-:Y:S02]  /*52720*/  ISETP.GT.U32.AND.EX P1, PT, R2, RZ, PT, P1 ;  /* 0x000000ff0200720c */ /* 0x000fe40003f24110 */
[----:B0-----:R-:W-:-:S04]  /*52730*/  LOP3.LUT R18, R18, 0x1c, RZ, 0xc0, !PT ;  /* 0x0000001c12127812 */ /* 0x001fc800078ec0ff */
[C---:B------:R-:W-:Y:S02]  /*52740*/  LEA.HI R20, R18.reuse, 0xf8, RZ, 0x1e ;  /* 0x000000f812147811 */ /* 0x040fe400078ff0ff */
[----:B------:R-:W-:Y:S02]  /*52750*/  LEA.HI R24, R18, 0xf0, RZ, 0x1e ;  /* 0x000000f012187811 */ /* 0x000fe400078ff0ff */
[----:B------:R-:W0:Y:S01]  /*52760*/  S2R R18, SR_TID.X ;  /* 0x0000000000127919 */ /* 0x000e220000002100 */
[----:B------:R-:W-:Y:S02]  /*52770*/  SEL R3, RZ, 0x1fffe, !P1 ;  /* 0x0001fffeff037807 */ /* 0x000fe40004800000 */
[C---:B------:R-:W-:Y:S02]  /*52780*/  ISETP.GT.U32.AND P2, PT, R0.reuse, R25, PT ;  /* 0x000000190000720c */ /* 0x040fe40003f44070 */
[----:B------:R-:W-:Y:S01]  /*52790*/  SEL R28, RZ, 0x1, !P0 ;  /* 0x00000001ff1c7807 */ /* 0x000fe20004000000 */
[----:B------:R-:W-:Y:S01]  /*527a0*/  ISETP.GT.U32.AND P1, PT, R0, R22, PT ;  /* 0x000000160000720c */ /* 0x000fe20003f24070 */
[----:B------:R-:W-:-:S02]  /*527b0*/  ISETP.GT.U32.AND.EX P0, PT, R2, RZ, PT, P2 ;  /* 0x000000ff0200720c */ /* 0x000fc40003f04120 */
[----:B------:R-:W-:Y:S02]  /*527c0*/  IADD3 R3, R28, R3, RZ ;  /* 0x000000031c037210 */ /* 0x000fe40007ffe0ff */
[----:B------:R-:W-:Y:S02]  /*527d0*/  ISETP.GT.U32.AND.EX P1, PT, R2, RZ, PT, P1 ;  /* 0x000000ff0200720c */ /* 0x000fe40003f24110 */
[----:B------:R-:W-:Y:S02]  /*527e0*/  SEL R29, RZ, 0x4, !P0 ;  /* 0x00000004ff1d7807 */ /* 0x000fe40004000000 */
[----:B------:R-:W-:Y:S02]  /*527f0*/  LOP3.LUT R3, R3, 0x3, RZ, 0xc0, !PT ;  /* 0x0000000303037812 */ /* 0x000fe400078ec0ff */
[----:B------:R-:W-:Y:S02]  /*52800*/  SEL R28, RZ, 0x7fff8, !P1 ;  /* 0x0007fff8ff1c7807 */ /* 0x000fe40004800000 */
[C---:B------:R-:W-:Y:S01]  /*52810*/  IADD3 R21, R17.reuse, R20, RZ ;  /* 0x0000001411157210 */ /* 0x040fe20007ffe0ff */
[----:B------:R-:W-:Y:S01]  /*52820*/  IMAD.IADD R20, R17, 0x1, R24 ;  /* 0x0000000111147824 */ /* 0x000fe200078e0218 */
[----:B------:R-:W-:-:S05]  /*52830*/  IADD3 R24, R3, R28, R29 ;  /* 0x0000001c03187210 */ /* 0x000fca0007ffe01d */
[----:B------:R1:W-:Y:S01]  /*52840*/  STL [R1+0x254c], R24 ;  /* 0x00254c1801007387 */ /* 0x0003e20000100800 */
[----:B0-----:R-:W-:Y:S02]  /*52850*/  LOP3.LUT R18, R18, 0x1c, RZ, 0xc0, !PT ;  /* 0x0000001c12127812 */ /* 0x001fe400078ec0ff */
[C---:B------:R-:W-:Y:S02]  /*52860*/  ISETP.GT.U32.AND P2, PT, R0.reuse, R21, PT ;  /* 0x000000150000720c */ /* 0x040fe40003f44070 */
[----:B------:R-:W-:Y:S02]  /*52870*/  ISETP.GT.U32.AND P0, PT, R0, R20, PT ;  /* 0x000000140000720c */ /* 0x000fe40003f04070 */
[----:B-1----:R-:W-:Y:S01]  /*52880*/  SHF.L.U32 R24, R19, 0x8, RZ ;  /* 0x0000000813187819 */ /* 0x002fe200000006ff */
[C---:B------:R-:W-:Y:S01]  /*52890*/  LEA.HI R19, R18.reuse, 0xe8, RZ, 0x1e ;  /* 0x000000e812137811 */ /* 0x040fe200078ff0ff */
[----:B------:R-:W-:Y:S02]  /*528a0*/  LEA.HI R18, R18, 0xe0, RZ, 0x1e ;  /* 0x000000e012127811 */ /* 0x000fe400078ff0ff */
[----:B------:R-:W-:-:S02]  /*528b0*/  ISETP.GT.U32.AND.EX P2, PT, R2, RZ, PT, P2 ;  /* 0x000000ff0200720c */ /* 0x000fc40003f44120 */
[----:B------:R-:W-:Y:S02]  /*528c0*/  ISETP.GT.U32.AND.EX P0, PT, R2, RZ, PT, P0 ;  /* 0x000000ff0200720c */ /* 0x000fe40003f04100 */
[C---:B------:R-:W-:Y:S01]  /*528d0*/  IADD3 R9, R24.reuse, R19, RZ ;  /* 0x0000001318097210 */ /* 0x040fe20007ffe0ff */
[----:B------:R-:W-:Y:S01]  /*528e0*/  IMAD.IADD R8, R24, 0x1, R18 ;  /* 0x0000000118087824 */ /* 0x000fe200078e0212 */
[----:B------:R-:W-:Y:S02]  /*528f0*/  SEL R28, RZ, 0x1, !P2 ;  /* 0x00000001ff1c7807 */ /* 0x000fe40005000000 */
[C---:B------:R-:W-:Y:S02]  /*52900*/  ISETP.GT.U32.AND P1, PT, R0.reuse, R9, PT ;  /* 0x000000090000720c */ /* 0x040fe40003f24070 */
[----:B------:R-:W-:Y:S02]  /*52910*/  SEL R3, RZ, 0x1fffe, !P0 ;  /* 0x0001fffeff037807 */ /* 0x000fe40004000000 */
[----:B------:R-:W-:-:S02]  /*52920*/  ISETP.GT.U32.AND P3, PT, R0, R8, PT ;  /* 0x000000080000720c */ /* 0x000fc40003f64070 */
[----:B------:R-:W-:Y:S02]  /*52930*/  ISETP.GT.U32.AND.EX P0, PT, R2, RZ, PT, P1 ;  /* 0x000000ff0200720c */ /* 0x000fe40003f04110 */
[----:B------:R-:W-:Y:S02]  /*52940*/  IADD3 R3, R28, R3, RZ ;  /* 0x000000031c037210 */ /* 0x000fe40007ffe0ff */
[----:B------:R-:W-:Y:S02]  /*52950*/  ISETP.GT.U32.AND.EX P1, PT, R2, RZ, PT, P3 ;  /* 0x000000ff0200720c */ /* 0x000fe40003f24130 */
[----:B------:R-:W-:Y:S02]  /*52960*/  SEL R29, RZ, 0x4, !P0 ;  /* 0x00000004ff1d7807 */ /* 0x000fe40004000000 */
[----:B------:R-:W-:Y:S02]  /*52970*/  LOP3.LUT R3, R3, 0x3, RZ, 0xc0, !PT ;  /* 0x0000000303037812 */ /* 0x000fe400078ec0ff */
[----:B------:R-:W-:-:S04]  /*52980*/  SEL R28, RZ, 0x7fff8, !P1 ;  /* 0x0007fff8ff1c7807 */ /* 0x000fc80004800000 */
[----:B------:R-:W-:Y:S02]  /*52990*/  IADD3 R18, R3, R28, R29 ;  /* 0x0000001c03127210 */ /* 0x000fe40007ffe01d */
[----:B------:R-:W0:Y:S04]  /*529a0*/  S2R R29, SR_TID.X ;  /* 0x00000000001d7919 */ /* 0x000e280000002100 */
[----:B------:R-:W1:Y:S01]  /*529b0*/  S2R R19, SR_TID.X ;  /* 0x0000000000137919 */ /* 0x000e620000002100 */
[----:B0-----:R-:W-:-:S03]  /*529c0*/  LOP3.LUT R28, R29, 0x1c, RZ, 0xc0, !PT ;  /* 0x0000001c1d1c7812 */ /* 0x001fc600078ec0ff */
[----:B------:R-:W0:Y:S01]  /*529d0*/  S2R R29, SR_CTAID.X ;  /* 0x00000000001d7919 */ /* 0x000e220000002500 */
[C---:B------:R-:W-:Y:S01]  /*529e0*/  LEA.HI R3, R28.reuse, 0xd8, RZ, 0x1e ;  /* 0x000000d81c037811 */ /* 0x040fe200078ff0ff */
[----:B------:R-:W-:Y:S01]  /*529f0*/  LEA.HI R28, R28, 0xd0, RZ, 0x1e ;  /* 0x000000d01c1c7811 */ /* 0x000fe200078ff0ff */
[----:B0-----:R-:W-:-:S04]  /*52a00*/  SHF.L.U32 R29, R29, 0x8, RZ ;  /* 0x000000081d1d7819 */ /* 0x001fc800000006ff */
[C---:B------:R-:W-:Y:S01]  /*52a10*/  IADD3 R28, R29.reuse, R28, RZ ;  /* 0x0000001c1d1c7210 */ /* 0x040fe20007ffe0ff */
[----:B------:R-:W-:Y:S01]  /*52a20*/  IMAD.IADD R3, R29, 0x1, R3 ;  /* 0x000000011d037824 */ /* 0x000fe200078e0203 */
[----:B-1----:R-:W-:Y:S02]  /*52a30*/  LOP3.LUT R29, R19, 0x1c, RZ, 0xc0, !PT ;  /* 0x0000001c131d7812 */ /* 0x002fe400078ec0ff */
[C---:B------:R-:W-:Y:S02]  /*52a40*/  ISETP.GT.U32.AND P1, PT, R0.reuse, R28, PT ;  /* 0x0000001c0000720c */ /* 0x040fe40003f24070 */
[C---:B------:R-:W-:Y:S01]  /*52a50*/  LEA.HI R19, R29.reuse, 0xc8, RZ, 0x1e ;  /* 0x000000c81d137811 */ /* 0x040fe200078ff0ff */
[----:B------:R-:W-:Y:S01]  /*52a60*/  LEA.HI R29, R29, 0xc0, RZ, 0x1e ;  /* 0x000000c01d1d7811 */ /* 0x000fe200078ff0ff */
[----:B------:R-:W-:Y:S02]  /*52a70*/  ISETP.GT.U32.AND P0, PT, R0, R3, PT ;  /* 0x000000030000720c */ /* 0x000fe40003f04070 */
[----:B------:R-:W-:-:S02]  /*52a80*/  ISETP.GT.U32.AND.EX P1, PT, R2, RZ, PT, P1 ;  /* 0x000000ff0200720c */ /* 0x000fc40003f24110 */
[C---:B------:R-:W-:Y:S01]  /*52a90*/  IADD3 R19, R17.reuse, R19, RZ ;  /* 0x0000001311137210 */ /* 0x040fe20007ffe0ff */
[----:B------:R-:W-:Y:S01]  /*52aa0*/  IMAD.IADD R17, R17, 0x1, R29 ;  /* 0x0000000111117824 */ /* 0x000fe200078e021d */
[----:B------:R-:W-:Y:S02]  /*52ab0*/  ISETP.GT.U32.AND.EX P0, PT, R2, RZ, PT, P0 ;  /* 0x000000ff0200720c */ /* 0x000fe40003f04100 */
[----:B------:R-:W-:Y:S02]  /*52ac0*/  SEL R3, RZ, 0x1fffe, !P1 ;  /* 0x0001fffeff037807 */ /* 0x000fe40004800000 */
[C---:B------:R-:W-:Y:S02]  /*52ad0*/  ISETP.GT.U32.AND P3, PT, R0.reuse, R19, PT ;  /* 0x000000130000720c */ /* 0x040fe40003f64070 */
[----:B------:R-:W-:Y:S02]  /*52ae0*/  ISETP.GT.U32.AND P1, PT, R0, R17, PT ;  /* 0x000000110000720c */ /* 0x000fe40003f24070 */
[----:B------:R-:W-:Y:S01]  /*52af0*/  SEL R28, RZ, 0x1, !P0 ;  /* 0x00000001ff1c7807 */ /* 0x000fe20004000000 */
[C---:B------:R-:W-:Y:S01]  /*52b00*/  ISETP.GT.U32.AND.EX P0, PT, R2.reuse, RZ, PT, P3 ;  /* 0x000000ff0200720c */ /* 0x040fe20003f04130 */
[----:B------:R-:W-:-:S02]  /*52b10*/  ISETP.GT.U32.AND.EX P1, PT, R2, RZ, PT, P1 ;  /* 0x000000ff0200720c */ /* 0x000fc40003f24110 */
[----:B------:R-:W-:Y:S02]  /*52b20*/  IADD3 R3, R28, R3, RZ ;  /* 0x000000031c037210 */ /* 0x000fe40007ffe0ff */
[----:B------:R-:W-:Y:S02]  /*52b30*/  SEL R29, RZ, 0x4, !P0 ;  /* 0x00000004ff1d7807 */ /* 0x000fe40004000000 */
[----:B------:R-:W-:Y:S02]  /*52b40*/  SEL R28, RZ, 0x7fff8, !P1 ;  /* 0x0007fff8ff1c7807 */ /* 0x000fe40004800000 */
[----:B------:R-:W-:Y:S01]  /*52b50*/  LOP3.LUT R3, R3, 0x3, RZ, 0xc0, !PT ;  /* 0x0000000303037812 */ /* 0x000fe200078ec0ff */
[----:B------:R-:W0:Y:S03]  /*52b60*/  S2R R17, SR_TID.X ;  /* 0x0000000000117919 */ /* 0x000e260000002100 */
[----:B------:R-:W-:-:S02]  /*52b70*/  IADD3 R19, R3, R28, R29 ;  /* 0x0000001c03137210 */ /* 0x000fc40007ffe01d */
[----:B------:R-:W1:Y:S04]  /*52b80*/  S2R R28, SR_CTAID.X ;  /* 0x00000000001c7919 */ /* 0x000e680000002500 */
[----:B------:R-:W3:Y:S01]  /*52b90*/  S2R R29, SR_TID.X ;  /* 0x00000000001d7919 */ /* 0x000ee20000002100 */
[----:B0-----:R-:W-:Y:S02]  /*52ba0*/  LOP3.LUT R17, R17, 0x1c, RZ, 0xc0, !PT ;  /* 0x0000001c11117812 */ /* 0x001fe400078ec0ff */
[----:B-1----:R-:W-:Y:S01]  /*52bb0*/  SHF.L.U32 R3, R28, 0x8, RZ ;  /* 0x000000081c037819 */ /* 0x002fe200000006ff */
[----:B---3--:R-:W-:Y:S01]  /*52bc0*/  LOP3.LUT R28, R29, 0x1c, RZ, 0xc0, !PT ;  /* 0x0000001c1d1c7812 */ /* 0x008fe200078ec0ff */
[----:B------:R-:W-:-:S03]  /*52bd0*/  LEA.HI R17, R17, 0xb8, RZ, 0x1e ;  /* 0x000000b811117811 */ /* 0x000fc600078ff0ff */
[----:B------:R-:W-:Y:S02]  /*52be0*/  LEA.HI R29, R28, 0xb0, RZ, 0x1e ;  /* 0x000000b01c1d7811 */ /* 0x000fe400078ff0ff */
[----:B------:R-:W-:Y:S02]  /*52bf0*/  IMAD.IADD R3, R3, 0x1, R17 ;  /* 0x0000000103037824 */ /* 0x000fe400078e0211 */
[----:B------:R-:W-:Y:S02]  /*52c00*/  IADD3 R29, R24, R29, RZ ;  /* 0x0000001d181d7210 */ /* 0x000fe40007ffe0ff */
[----:B------:R-:W-:Y:S01]  /*52c10*/  LEA.HI R28, R28, 0xa8, RZ, 0x1e ;  /* 0x000000a81c1c7811 */ /* 0x000fe200078ff0ff */
[----:B------:R-:W3:Y:S01]  /*52c20*/  LDL.LU R17, [R1+0x2568] ;  /* 0x0025680001117983 */ /* 0x000ee20000300800 */
[C---:B------:R-:W-:Y:S02]  /*52c30*/  ISETP.GE.U32.AND P1, PT, R0.reuse, R29, PT ;  /* 0x0000001d0000720c */ /* 0x040fe40003f26070 */
[----:B------:R-:W-:-:S02]  /*52c40*/  ISETP.GE.U32.AND P0, PT, R0, R3, PT ;  /* 0x000000030000720c */ /* 0x000fc40003f06070 */
[----:B------:R-:W-:Y:S02]  /*52c50*/  IADD3 R24, R24, R28, RZ ;  /* 0x0000001c18187210 */ /* 0x000fe40007ffe0ff */
[C---:B------:R-:W-:Y:S02]  /*52c60*/  ISETP.GE.U32.AND.EX P1, PT, R2.reuse, RZ, PT, P1 ;  /* 0x000000ff0200720c */ /* 0x040fe40003f26110 */
[----:B------:R-:W-:Y:S02]  /*52c70*/  ISETP.GE.U32.AND.EX P0, PT, R2, RZ, PT, P0 ;  /* 0x000000ff0200720c */ /* 0x000fe40003f06100 */
[C---:B------:R-:W-:Y:S02]  /*52c80*/  ISETP.GE.U32.AND P3, PT, R0.reuse, R24, PT ;  /* 0x000000180000720c */ /* 0x040fe40003f66070 */
[----:B------:R-:W-:Y:S01]  /*52c90*/  SEL R3, RZ, 0x1fffe, P1 ;  /* 0x0001fffeff037807 */ /* 0x000fe20000800000 */
[----:B------:R-:W-:Y:S01]  /*52ca0*/  ISETP.GE.U32.AND P1, PT, R0, R26, PT ;  /* 0x0000001a0000720c */ /* 0x000fe20003f26070 */
[----:B------:R-:W-:Y:S01]  /*52cb0*/  SEL R28, RZ, 0x1, P0 ;  /* 0x00000001ff1c7807 */ /* 0x000fe20000000000 */
[----:B------:R-:W-:-:S02]  /*52cc0*/  ISETP.GE.U32.AND.EX P0, PT, R2, RZ, PT, P3 ;  /* 0x000000ff0200720c */ /* 0x000fc40003f06130 */
[----:B------:R-:W-:Y:S02]  /*52cd0*/  ISETP.GE.U32.AND.EX P1, PT, R2, RZ, PT, P1 ;  /* 0x000000ff0200720c */ /* 0x000fe40003f26110 */
[----:B------:R-:W-:Y:S01]  /*52ce0*/  IMAD.IADD R3, R28, 0x1, R3 ;  /* 0x000000011c037824 */ /* 0x000fe200078e0203 */
[----:B------:R-:W-:Y:S02]  /*52cf0*/  SEL R29, RZ, 0x4, P0 ;  /* 0x00000004ff1d7807 */ /* 0x000fe40000000000 */
[----:B------:R-:W-:Y:S01]  /*52d00*/  SEL R28, RZ, 0x7fff8, P1 ;  /* 0x0007fff8ff1c7807 */ /* 0x000fe20000800000 */
[C---:B------:R-:W-:Y:S01]  /*52d10*/  ISETP.GE.U32.AND P1, PT, R0.reuse, R27, PT ;  /* 0x0000001b0000720c */ /* 0x040fe20003f26070 */
[----:B------:R-:W-:Y:S02]  /*52d20*/  ISETP.GE.U32.AND P0, PT, R0, R23, PT ;  /* 0x000000170000720c */ /* 0x000fe40003f06070 */
[----:B------:R-:W-:Y:S02]  /*52d30*/  LOP3.LUT R3, R3, 0x3, RZ, 0xc0, !PT ;  /* 0x0000000303037812 */ /* 0x000fe400078ec0ff */
[----:B------:R-:W-:-:S02]  /*52d40*/  ISETP.GE.U32.AND.EX P1, PT, R2, RZ, PT, P1 ;  /* 0x000000ff0200720c */ /* 0x000fc40003f26110 */
[----:B------:R-:W-:Y:S02]  /*52d50*/  ISETP.GE.U32.AND.EX P0, PT, R2, RZ, PT, P0 ;  /* 0x000000ff0200720c */ /* 0x000fe40003f06100 */
[----:B------:R-:W-:Y:S02]  /*52d60*/  IADD3 R26, R3, R28, R29 ;  /* 0x0000001c031a7210 */ /* 0x000fe40007ffe01d */
[C---:B------:R-:W-:Y:S02]  /*52d70*/  ISETP.GE.U32.AND P3, PT, R0.reuse, R25, PT ;  /* 0x000000190000720c */ /* 0x040fe40003f66070 */
[----:B------:R-:W-:Y:S02]  /*52d80*/  SEL R3, RZ, 0x1fffe, P1 ;  /* 0x0001fffeff037807 */ /* 0x000fe40000800000 */
[----:B------:R-:W-:Y:S01]  /*52d90*/  SEL R28, RZ, 0x1, P0 ;  /* 0x00000001ff1c7807 */ /* 0x000fe20000000000 */
[----:B------:R-:W-:Y:S01]  /*52da0*/  ISETP.GE.U32.AND P1, PT, R0, R22, PT ;  /* 0x000000160000720c */ /* 0x000fe20003f26070 */
[----:B------:R-:W-:-:S02]  /*52db0*/  ISETP.GE.U32.AND.EX P0, PT, R2, RZ, PT, P3 ;  /* 0x000000ff0200720c */ /* 0x000fc40003f06130 */
[----:B------:R-:W-:Y:S02]  /*52dc0*/  IADD3 R3, R28, R3, RZ ;  /* 0x000000031c037210 */ /* 0x000fe40007ffe0ff */
[----:B------:R-:W-:Y:S02]  /*52dd0*/  ISETP.GE.U32.AND.EX P1, PT, R2, RZ, PT, P1 ;  /* 0x000000ff0200720c */ /* 0x000fe40003f26110 */
[----:B------:R-:W-:Y:S02]  /*52de0*/  SEL R29, RZ, 0x4, P0 ;  /* 0x00000004ff1d7807 */ /* 0x000fe40000000000 */
[----:B------:R-:W-:Y:S02]  /*52df0*/  LOP3.LUT R3, R3, 0x3, RZ, 0xc0, !PT ;  /* 0x0000000303037812 */ /* 0x000fe400078ec0ff */
[----:B------:R-:W-:-:S04]  /*52e00*/  SEL R28, RZ, 0x7fff8, P1 ;  /* 0x0007fff8ff1c7807 */ /* 0x000fc80000800000 */
[----:B------:R-:W-:Y:S01]  /*52e10*/  IADD3 R27, R3, R28, R29 ;  /* 0x0000001c031b7210 */ /* 0x000fe20007ffe01d */
[----:B------:R0:W-:Y:S04]  /*52e20*/  STL [R1+0x2550], R26 ;  /* 0x0025501a01007387 */ /* 0x0001e80000100800 */
[----:B------:R1:W-:Y:S04]  /*52e30*/  STL [R1+0x2554], R27 ;  /* 0x0025541b01007387 */ /* 0x0003e80000100800 */
[----:B0-----:R-:W4:Y:S01]  /*52e40*/  LDL.LU R26, [R1+0xe0] ;  /* 0x0000e000011a7983 */ /* 0x001f220000300800 */
[C---:B------:R-:W-:Y:S01]  /*52e50*/  ISETP.GE.U32.AND P1, PT, R0.reuse, R9, PT ;  /* 0x000000090000720c */ /* 0x040fe20003f26070 */
[----:B------:R-:W5:Y:S01]  /*52e60*/  LDL.LU R22, [R1+0xe4] ;  /* 0x0000e40001167983 */ /* 0x000f620000300800 */
[C---:B------:R-:W-:Y:S01]  /*52e70*/  ISETP.GE.U32.AND P4, PT, R0.reuse, R21, PT ;  /* 0x000000150000720c */ /* 0x040fe20003f86070 */
[----:B------:R-:W3:Y:S01]  /*52e80*/  LDL.LU R9, [R1+0xe8] ;  /* 0x0000e80001097983 */ /* 0x000ee20000300800 */
[----:B------:R-:W3:Y:S01]  /*52e90*/  LDL.LU R21, [R1+0xec] ;  /* 0x0000ec0001157983 */ /* 0x000ee20000300800 */
[----:B------:R-:W-:Y:S01]  /*52ea0*/  ISETP.GE.U32.AND P0, PT, R0, R20, PT ;  /* 0x000000140000720c */ /* 0x000fe20003f06070 */
[----:B------:R-:W3:Y:S01]  /*52eb0*/  LDL.LU R24, [R1+0x20] ;  /* 0x0000200001187983 */ /* 0x000ee20000300800 */
[----:B------:R-:W3:Y:S01]  /*52ec0*/  LDL.LU R20, [R1+0x24] ;  /* 0x0000240001147983 */ /* 0x000ee20000300800 */
[----:B------:R-:W3:Y:S01]  /*52ed0*/  LDL.LU R23, [R1+0x28] ;  /* 0x0000280001177983 */ /* 0x000ee20000300800 */
[----:B------:R-:W-:-:S02]  /*52ee0*/  ISETP.GE.U32.AND.EX P4, PT, R2, RZ, PT, P4 ;  /* 0x000000ff0200720c */ /* 0x000fc40003f86140 */
[----:B------:R-:W-:Y:S02]  /*52ef0*/  ISETP.GE.U32.AND.EX P0, PT, R2, RZ, PT, P0 ;  /* 0x000000ff0200720c */ /* 0x000fe40003f06100 */
[----:B------:R-:W-:Y:S02]  /*52f00*/  ISETP.GE.U32.AND P3, PT, R0, R8, PT ;  /* 0x000000080000720c */ /* 0x000fe40003f66070 */
[----:B------:R-:W-:Y:S02]  /*52f10*/  SEL R28, RZ, 0x1, P4 ;  /* 0x00000001ff1c7807 */ /* 0x000fe40002000000 */
[----:B------:R-:W-:Y:S01]  /*52f20*/  SEL R3, RZ, 0x1fffe, P0 ;  /* 0x0001fffeff037807 */ /* 0x000fe20000000000 */
[C---:B------:R-:W-:Y:S01]  /*52f30*/  ISETP.GE.U32.AND.EX P0, PT, R2.reuse, RZ, PT, P1 ;  /* 0x000000ff0200720c */ /* 0x040fe20003f06110 */
[----:B------:R-:W-:Y:S01]  /*52f40*/  ISETP.GE.U32.AND.EX P1, PT, R2, RZ, PT, P3 ;  /* 0x000000ff0200720c */ /* 0x000fe20003f26130 */
[----:B------:R-:W5:Y:S01]  /*52f50*/  LDL.LU R8, [R1+0x2c] ;  /* 0x00002c0001087983 */ /* 0x000f620000300800 */
[----:B------:R-:W-:-:S02]  /*52f60*/  IADD3 R3, R28, R3, RZ ;  /* 0x000000031c037210 */ /* 0x000fc40007ffe0ff */
[----:B------:R-:W-:Y:S02]  /*52f70*/  SEL R29, RZ, 0x4, P0 ;  /* 0x00000004ff1d7807 */ /* 0x000fe40000000000 */
[----:B------:R-:W-:Y:S02]  /*52f80*/  SEL R28, RZ, 0x7fff8, P1 ;  /* 0x0007fff8ff1c7807 */ /* 0x000fe40000800000 */
[----:B------:R-:W-:-:S04]  /*52f90*/  LOP3.LUT R3, R3, 0x3, RZ, 0xc0, !PT ;  /* 0x0000000303037812 */ /* 0x000fc800078ec0ff */
[----:B------:R-:W-:Y:S02]  /*52fa0*/  IADD3 R25, R3, R28, R29 ;  /* 0x0000001c03197210 */ /* 0x000fe40007ffe01d */
[----:B------:R-:W0:Y:S04]  /*52fb0*/  S2R R29, SR_TID.X ;  /* 0x00000000001d7919 */ /* 0x000e280000002100 */
[----:B------:R2:W-:Y:S04]  /*52fc0*/  STL [R1+0x2558], R25 ;  /* 0x0025581901007387 */ /* 0x0005e80000100800 */
[----:B-1----:R-:W1:Y:S04]  /*52fd0*/  S2R R27, SR_CTAID.X ;  /* 0x00000000001b7919 */ /* 0x002e680000002500 */
[----:B--2---:R-:W2:Y:S04]  /*52fe0*/  S2R R25, SR_TID.X ;  /* 0x0000000000197919 */ /* 0x004ea80000002100 */
[----:B------:R-:W2:Y:S01]  /*52ff0*/  S2R R28, SR_TID.X ;  /* 0x00000000001c7919 */ /* 0x000ea20000002100 */
[----:B0-----:R-:W-:-:S04]  /*53000*/  LOP3.LUT R29, R29, 0x1c, RZ, 0xc0, !PT ;  /* 0x0000001c1d1d7812 */ /* 0x001fc800078ec0ff */
[----:B------:R-:W-:Y:S01]  /*53010*/  LEA.HI R3, R29, 0xd0, RZ, 0x1e ;  /* 0x000000d01d037811 */ /* 0x000fe200078ff0ff */
[----:B-1----:R-:W-:Y:S01]  /*53020*/  IMAD.SHL.U32 R29, R27, 0x100, RZ ;  /* 0x000001001b1d7824 */ /* 0x002fe200078e00ff */
[----:B--2---:R-:W-:-:S04]  /*53030*/  LOP3.LUT R25, R25, 0x1c, RZ, 0xc0, !PT ;  /* 0x0000001c19197812 */ /* 0x004fc800078ec0ff */
[----:B------:R-:W-:Y:S02]  /*53040*/  LEA.HI R25, R25, 0xd8, RZ, 0x1e ;  /* 0x000000d819197811 */ /* 0x000fe400078ff0ff */
[C---:B------:R-:W-:Y:S02]  /*53050*/  IADD3 R3, R29.reuse, R3, RZ ;  /* 0x000000031d037210 */ /* 0x040fe40007ffe0ff */
[----:B------:R-:W-:Y:S01]  /*53060*/  LOP3.LUT R28, R28, 0x1c, RZ, 0xc0, !PT ;  /* 0x0000001c1c1c7812 */ /* 0x000fe200078ec0ff */
[----:B------:R-:W-:Y:S01]  /*53070*/  IMAD.IADD R25, R29, 0x1, R25 ;  /* 0x000000011d197824 */ /* 0x000fe200078e0219 */
[----:B------:R-:W-:Y:S02]  /*53080*/  ISETP.GE.U32.AND P3, PT, R0, R3, PT ;  /* 0x000000030000720c */ /* 0x000fe40003f66070 */
[----:B------:R-:W-:Y:S02]  /*53090*/  SHF.L.U32 R27, R27, 0x8, RZ ;  /* 0x000000081b1b7819 */ /* 0x000fe400000006ff */
[----:B------:R-:W-:-:S02]  /*530a0*/  LEA.HI R29, R28, 0xc8, RZ, 0x1e ;  /* 0x000000c81c1d7811 */ /* 0x000fc400078ff0ff */
[----:B------:R-:W-:Y:S01]  /*530b0*/  ISETP.GE.U32.AND P1, PT, R0, R25, PT ;  /* 0x000000190000720c */ /* 0x000fe20003f26070 */
[----:B------:R-:W-:Y:S01]  /*530c0*/  LEA.HI R28, R28, 0xc0, RZ, 0x1e ;  /* 0x000000c01c1c7811 */ /* 0x000fe200078ff0ff */
[C---:B------:R-:W-:Y:S02]  /*530d0*/  ISETP.GE.U32.AND.EX P3, PT, R2.reuse, RZ, PT, P3 ;  /* 0x000000ff0200720c */ /* 0x040fe40003f66130 */
[C---:B------:R-:W-:Y:S02]  /*530e0*/  IADD3 R29, R27.reuse, R29, RZ ;  /* 0x0000001d1b1d7210 */ /* 0x040fe40007ffe0ff */
[----:B------:R-:W-:Y:S02]  /*530f0*/  ISETP.GE.U32.AND.EX P1, PT, R2, RZ, PT, P1 ;  /* 0x000000ff0200720c */ /* 0x000fe40003f26110 */
[----:B------:R-:W-:Y:S02]  /*53100*/  IADD3 R27, R27, R28, RZ ;  /* 0x0000001c1b1b7210 */ /* 0x000fe40007ffe0ff */
[----:B------:R-:W-:-:S02]  /*53110*/  SEL R3, RZ, 0x1fffe, P3 ;  /* 0x0001fffeff037807 */ /* 0x000fc40001800000 */
[----:B------:R-:W-:Y:S02]  /*53120*/  SEL R28, RZ, 0x1, P1 ;  /* 0x00000001ff1c7807 */ /* 0x000fe40000800000 */
[C---:B------:R-:W-:Y:S01]  /*53130*/  ISETP.GE.U32.AND P0, PT, R0.reuse, R29, PT ;  /* 0x0000001d0000720c */ /* 0x040fe20003f06070 */
[----:B------:R-:W-:Y:S02]  /*53140*/  ISETP.GE.U32.AND P1, PT, R0, R27, PT ;  /* 0x0000001b0000720c */ /* 0x000fe40003f26070 */
[----:B------:R-:W-:Y:S01]  /*53150*/  IMAD.IADD R3, R28, 0x1, R3 ;  /* 0x000000011c037824 */ /* 0x000fe200078e0203 */
[C---:B------:R-:W-:Y:S02]  /*53160*/  ISETP.GE.U32.AND.EX P0, PT, R2.reuse, RZ, PT, P0 ;  /* 0x000000ff0200720c */ /* 0x040fe40003f06100 */
[----:B------:R-:W-:Y:S02]  /*53170*/  ISETP.GE.U32.AND.EX P1, PT, R2, RZ, PT, P1 ;  /* 0x000000ff0200720c */ /* 0x000fe40003f26110 */
[----:B------:R-:W-:-:S02]  /*53180*/  LOP3.LUT R3, R3, 0x3, RZ, 0xc0, !PT ;  /* 0x0000000303037812 */ /* 0x000fc400078ec0ff */
[----:B------:R-:W-:Y:S02]  /*53190*/  SEL R29, RZ, 0x4, P0 ;  /* 0x00000004ff1d7807 */ /* 0x000fe40000000000 */
[----:B------:R-:W-:-:S04]  /*531a0*/  SEL R28, RZ, 0x7fff8, P1 ;  /* 0x0007fff8ff1c7807 */ /* 0x000fc80000800000 */
[----:B------:R-:W-:Y:S01]  /*531b0*/  IADD3 R29, R3, R28, R29 ;  /* 0x0000001c031d7210 */ /* 0x000fe20007ffe01d */
[----:B------:R-:W-:-:S04]  /*531c0*/  LOP3.LUT R3, R18, 0xf, RZ, 0xc0, !PT ;  /* 0x0000000f12037812 */ /* 0x000fc800078ec0ff */
[----:B------:R0:W-:Y:S01]  /*531d0*/  STL [R1+0x255c], R29 ;  /* 0x00255c1d01007387 */ /* 0x0001e20000100800 */
[----:B------:R-:W2:Y:S03]  /*531e0*/  LDL.LU R18, [R1+0x2564] ;  /* 0x0025640001127983 */ /* 0x000ea60000300800 */
[----:B------:R-:W1:Y:S01]  /*531f0*/  S2R R27, SR_TID.X ;  /* 0x00000000001b7919 */ /* 0x000e620000002100 */
[----:B------:R-:W-:Y:S02]  /*53200*/  LEA R28, R19, R3, 0x4 ;  /* 0x00000003131c7211 */ /* 0x000fe400078e20ff */
[----:B------:R-:W2:Y:S02]  /*53210*/  LDL.LU R19, [R1+0x2560] ;  /* 0x0025600001137983 */ /* 0x000ea40000300800 */
[----:B0-----:R-:W-:Y:S02]  /*53220*/  FMUL R29, R16, c[0x0][0x188] ;  /* 0x00006200101d7a20 */ /* 0x001fe40000400000 */
[----:B------:R-:W-:-:S02]  /*53230*/  FMUL R16, R12, c[0x0][0x188] ;  /* 0x000062000c107a20 */ /* 0x000fc40000400000 */
[----:B------:R-:W-:Y:S02]  /*53240*/  FMUL R12, R4, c[0x0][0x188] ;  /* 0x00006200040c7a20 */ /* 0x000fe40000400000 */
[----:B------:R-:W-:Y:S02]  /*53250*/  FMUL R4, R10, c[0x0][0x188] ;  /* 0x000062000a047a20 */ /* 0x000fe40000400000 */
[----:B------:R-:W0:Y:S02]  /*53260*/  S2R R10, SR_TID.X ;  /* 0x00000000000a7919 */ /* 0x000e240000002100 */
[----:B0-----:R-:W-:-:S04]  /*53270*/  LOP3.LUT R10, R10, 0x1c, RZ, 0xc0, !PT ;  /* 0x0000001c0a0a7812 */ /* 0x001fc800078ec0ff */
[----:B------:R-:W-:Y:S02]  /*53280*/  LEA.HI R10, R10, 0x70, RZ, 0x1e ;  /* 0x000000700a0a7811 */ /* 0x000fe400078ff0ff */
[----:B------:R-:W-:Y:S01]  /*53290*/  FSEL R4, R4, -INF , !P2 ;  /* 0xff80000004047808 */ /* 0x000fe20005000000 */
[----:B------:R-:W-:Y:S02]  /*532a0*/  FMUL R6, R6, c[0x0][0x188] ;  /* 0x0000620006067a20 */ /* 0x000fe40000400000 */
[----:B----4-:R-:W-:Y:S02]  /*532b0*/  FMUL R3, R26, c[0x0][0x188] ;  /* 0x000062001a037a20 */ /* 0x010fe40000400000 */
[----:B------:R-:W0:Y:S04]  /*532c0*/  S2R R26, SR_CTAID.X ;  /* 0x00000000001a7919 */ /* 0x000e280000002500 */
[----:B------:R1:W-:Y:S01]  /*532d0*/  STL [R1+0x6c], R3 ;  /* 0x00006c0301007387 */ /* 0x0003e20000100800 */
[----:B---3--:R-:W-:-:S02]  /*532e0*/  FMUL R25, R23, c[0x0][0x188] ;  /* 0x0000620017197a20 */ /* 0x008fc40000400000 */
[----:B------:R-:W-:Y:S02]  /*532f0*/  FMUL R23, R17, c[0x0][0x188] ;  /* 0x0000620011177a20 */ /* 0x000fe40000400000 */
[----:B------:R-:W-:Y:S01]  /*53300*/  FMUL R17, R13, c[0x0][0x188] ;  /* 0x000062000d117a20 */ /* 0x000fe20000400000 */
[----:B-1----:R-:W-:Y:S01]  /*53310*/  LOP3.LUT R3, R27, 0x1c, RZ, 0xc0, !PT ;  /* 0x0000001c1b037812 */ /* 0x002fe200078ec0ff */
[----:B------:R-:W-:-:S03]  /*53320*/  FMUL R13, R5, c[0x0][0x188] ;  /* 0x00006200050d7a20 */ /* 0x000fc60000400000 */
[----:B------:R-:W-:Y:S02]  /*53330*/  LEA.HI R5, R3, 0x78, RZ, 0x1e ;  /* 0x0000007803057811 */ /* 0x000fe400078ff0ff */
[----:B------:R-:W1:Y:S01]  /*53340*/  S2R R3, SR_CTAID.X ;  /* 0x0000000000037919 */ /* 0x000e620000002500 */
[----:B0-----:R-:W-:-:S03]  /*53350*/  SHF.L.U32 R26, R26, 0x8, RZ ;  /* 0x000000081a1a7819 */ /* 0x001fc600000006ff */
[----:B------:R-:W0:Y:S02]  /*53360*/  S2R R27, SR_CTAID.X ;  /* 0x00000000001b7919 */ /* 0x000e240000002500 */
[----:B------:R-:W-:Y:S02]  /*53370*/  IMAD.IADD R5, R26, 0x1, R5 ;  /* 0x000000011a057824 */ /* 0x000fe400078e0205 */
[----:B------:R-:W3:Y:S03]  /*53380*/  S2R R26, SR_TID.X ;  /* 0x00000000001a7919 */ /* 0x000ee60000002100 */
[----:B------:R-:W-:Y:S02]  /*53390*/  ISETP.GT.U32.AND P0, PT, R0, R5, PT ;  /* 0x000000050000720c */ /* 0x000fe40003f04070 */
[----:B-1----:R-:W-:-:S04]  /*533a0*/  SHF.L.U32 R3, R3, 0x8, RZ ;  /* 0x0000000803037819 */ /* 0x002fc800000006ff */
[----:B------:R-:W-:Y:S01]  /*533b0*/  IADD3 R10, R3, R10, RZ ;  /* 0x0000000a030a7210 */ /* 0x000fe20007ffe0ff */
[----:B0-----:R-:W-:Y:S01]  /*533c0*/  IMAD.SHL.U32 R3, R27, 0x100, RZ ;  /* 0x000001001b037824 */ /* 0x001fe200078e00ff */
[C---:B---3--:R-:W-:Y:S01]  /*533d0*/  LOP3.LUT R5, R26.reuse, 0x1c, RZ, 0xc0, !PT ;  /* 0x0000001c1a057812 */ /* 0x048fe200078ec0ff */
[----:B------:R-:W-:-:S03]  /*533e0*/  LOP3.LUT R26, R26, 0x1c, RZ, 0xc0, !PT ;  /* 0x0000001c1a1a7812 */ /* 0x000fc600078ec0ff */
[----:B------:R-:W-:Y:S02]  /*533f0*/  LEA.HI R5, R5, 0x68, RZ, 0x1e ;  /* 0x0000006805057811 */ /* 0x000fe400078ff0ff */
[----:B------:R-:W-:Y:S02]  /*53400*/  ISETP.GT.U32.AND P1, PT, R0, R10, PT ;  /* 0x0000000a0000720c */ /* 0x000fe40003f24070 */
[----:B------:R-:W-:Y:S02]  /*53410*/  SHF.L.U32 R27, R27, 0x8, RZ ;  /* 0x000000081b1b7819 */ /* 0x000fe400000006ff */
[----:B------:R-:W-:Y:S01]  /*53420*/  IADD3 R10, R3, R5, RZ ;  /* 0x00000005030a7210 */ /* 0x000fe20007ffe0ff */
[----:B------:R-:W-:Y:S02]  /*53430*/  LEA.HI R5, R26, 0x60, RZ, 0x1e ;  /* 0x000000601a057811 */ /* 0x000fe400078ff0ff */
[----:B------:R-:W0:Y:S03]  /*53440*/  S2R R26, SR_TID.X ;  /* 0x00000000001a7919 */ /* 0x000e260000002100 */
[----:B------:R-:W-:-:S02]  /*53450*/  IMAD.IADD R5, R27, 0x1, R5 ;  /* 0x000000011b057824 */ /* 0x000fc400078e0205 */
[----:B------:R-:W1:Y:S03]  /*53460*/  S2R R27, SR_CTAID.X ;  /* 0x00000000001b7919 */ /* 0x000e660000002500 */
[----:B------:R-:W-:Y:S02]  /*53470*/  ISETP.GT.U32.AND P2, PT, R0, R5, PT ;  /* 0x000000050000720c */ /* 0x000fe40003f44070 */
[----:B0-----:R-:W-:-:S04]  /*53480*/  LOP3.LUT R26, R26, 0x1c, RZ, 0xc0, !PT ;  /* 0x0000001c1a1a7812 */ /* 0x001fc800078ec0ff */
[----:B------:R-:W-:Y:S02]  /*53490*/  LEA.HI R5, R26, 0x58, RZ, 0x1e ;  /* 0x000000581a057811 */ /* 0x000fe400078ff0ff */
[----:B-1----:R-:W-:Y:S01]  /*534a0*/  SHF.L.U32 R27, R27, 0x8, RZ ;  /* 0x000000081b1b7819 */ /* 0x002fe200000006ff */
[----:B------:R-:W0:Y:S03]  /*534b0*/  S2R R26, SR_TID.X ;  /* 0x00000000001a7919 */ /* 0x000e260000002100 */
[----:B------:R-:W-:Y:S02]  /*534c0*/  IADD3 R5, R27, R5, RZ ;  /* 0x000000051b057210 */ /* 0x000fe40007ffe0ff */
[----:B------:R-:W1:Y:S01]  /*534d0*/  S2R R27, SR_CTAID.X ;  /* 0x00000000001b7919 */ /* 0x000e620000002500 */
[----:B------:R-:W-:-:S05]  /*534e0*/  FMUL R3, R11, c[0x0][0x188] ;  /* 0x000062000b037a20 */ /* 0x000fca0000400000 */
[----:B------:R-:W-:Y:S01]  /*534f0*/  FSEL R3, R3, -INF , !P4 ;  /* 0xff80000003037808 */ /* 0x000fe20006000000 */
[----:B------:R-:W-:Y:S02]  /*53500*/  ISETP.GT.U32.AND P4, PT, R0, R5, PT ;  /* 0x000000050000720c */ /* 0x000fe40003f84070 */
[----:B------:R-:W3:Y:S01]  /*53510*/  S2R R5, SR_TID.X ;  /* 0x0000000000057919 */ /* 0x000ee20000002100 */
[----:B------:R-:W-:Y:S02]  /*53520*/  ISETP.GT.U32.AND.EX P0, PT, R2, RZ, PT, P0 ;  /* 0x000000ff0200720c */ /* 0x000fe40003f04100 */
[----:B0-----:R-:W-:-:S04]  /*53530*/  LOP3.LUT R26, R26, 0x1c, RZ, 0xc0, !PT ;  /* 0x0000001c1a1a7812 */ /* 0x001fc800078ec0ff */
[----:B------:R-:W-:Y:S01]  /*53540*/  LEA.HI R11, R26, 0x50, RZ, 0x1e ;  /* 0x000000501a0b7811 */ /* 0x000fe200078ff0ff */
[----:B-1----:R-:W-:Y:S01]  /*53550*/  IMAD.SHL.U32 R27, R27, 0x100, RZ ;  /* 0x000001001b1b7824 */ /* 0x002fe200078e00ff */
[----:B------:R-:W0:Y:S04]  /*53560*/  S2R R26, SR_CTAID.X ;  /* 0x00000000001a7919 */ /* 0x000e280000002500 */
[----:B------:R-:W-:Y:S01]  /*53570*/  STL [R1+0x11c], R4 ;  /* 0x00011c0401007387 */ /* 0x000fe20000100800 */
[----:B------:R-:W-:-:S03]  /*53580*/  IADD3 R27, R27, R11, RZ ;  /* 0x0000000b1b1b7210 */ /* 0x000fc60007ffe0ff */
[----:B------:R1:W-:Y:S02]  /*53590*/  STL [R1+0x120], R3 ;  /* 0x0001200301007387 */ /* 0x0003e40000100800 */
[----:B-1----:R-:W-:Y:S01]  /*535a0*/  FSEL R3, R6, -INF , !P0 ;  /* 0xff80000006037808 */ /* 0x002fe20004000000 */
[C---:B------:R-:W-:Y:S02]  /*535b0*/  ISETP.GT.U32.AND P0, PT, R0.reuse, R27, PT ;  /* 0x0000001b0000720c */ /* 0x040fe40003f04070 */
[----:B------:R-:W1:Y:S01]  /*535c0*/  S2R R27, SR_TID.X ;  /* 0x00000000001b7919 */ /* 0x000e620000002100 */
[----:B---3--:R-:W-:Y:S02]  /*535d0*/  LOP3.LUT R5, R5, 0x1c, RZ, 0xc0, !PT ;  /* 0x0000001c05057812 */ /* 0x008fe400078ec0ff */
[----:B------:R-:W-:Y:S02]  /*535e0*/  ISETP.GT.U32.AND P3, PT, R0, R10, PT ;  /* 0x0000000a0000720c */ /* 0x000fe40003f64070 */
[----:B------:R-:W-:Y:S01]  /*535f0*/  ISETP.GT.U32.AND.EX P1, PT, R2, RZ, PT, P1 ;  /* 0x000000ff0200720c */ /* 0x000fe20003f24110 */
[----:B------:R-:W3:Y:S01]  /*53600*/  LDL.LU R10, [R1+0x6c] ;  /* 0x00006c00010a7983 */ /* 0x000ee20000300800 */
[----:B------:R-:W-:-:S02]  /*53610*/  LEA.HI R5, R5, 0x48, RZ, 0x1e ;  /* 0x0000004805057811 */ /* 0x000fc400078ff0ff */
[----:B0-----:R-:W-:Y:S01]  /*53620*/  SHF.L.U32 R26, R26, 0x8, RZ ;  /* 0x000000081a1a7819 */ /* 0x001fe200000006ff */
[----:B------:R0:W-:Y:S04]  /*53630*/  STL [R1+0x118], R3 ;  /* 0x0001180301007387 */ /* 0x0001e80000100800 */
[----:B------:R-:W-:Y:S01]  /*53640*/  IMAD.IADD R5, R26, 0x1, R5 ;  /* 0x000000011a057824 */ /* 0x000fe200078e0205 */
[----:B0-----:R-:W-:-:S04]  /*53650*/  FSEL R3, R12, -INF , !P1 ;  /* 0xff8000000c037808 */ /* 0x001fc80004800000 */
[----:B------:R-:W-:Y:S01]  /*53660*/  ISETP.GT.U32.AND P1, PT, R0, R5, PT ;  /* 0x000000050000720c */ /* 0x000fe20003f24070 */
[----:B-1----:R-:W-:-:S04]  /*53670*/  LOP3.LUT R27, R27, 0x1c, RZ, 0xc0, !PT ;  /* 0x0000001c1b1b7812 */ /* 0x002fc800078ec0ff */
[----:B------:R-:W-:Y:S02]  /*53680*/  LEA.HI R5, R27, 0x40, RZ, 0x1e ;  /* 0x000000401b057811 */ /* 0x000fe400078ff0ff */
[----:B------:R-:W0:Y:S01]  /*53690*/  S2R R27, SR_TID.X ;  /* 0x00000000001b7919 */ /* 0x000e220000002100 */
[----:B--2---:R-:W-:Y:S01]  /*536a0*/  FMUL R18, R18, c[0x0][0x188] ;  /* 0x0000620012127a20 */ /* 0x004fe20000400000 */
[----:B------:R-:W-:Y:S02]  /*536b0*/  ISETP.GT.U32.AND.EX P3, PT, R2, RZ, PT, P3 ;  /* 0x000000ff0200720c */ /* 0x000fe40003f64130 */
[----:B------:R1:W-:Y:S02]  /*536c0*/  STL [R1+0x114], R3 ;  /* 0x0001140301007387 */ /* 0x0003e40000100800 */
[----:B------:R-:W-:Y:S02]  /*536d0*/  FSEL R4, R18, -INF , !P3 ;  /* 0xff80000012047808 */ /* 0x000fe40005800000 */
[----:B-1----:R-:W2:Y:S03]  /*536e0*/  LDL.LU R3, [R1+0x8] ;  /* 0x0000080001037983 */ /* 0x002ea60000300800 */
[----:B------:R1:W-:Y:S01]  /*536f0*/  STL [R1+0x110], R4 ;  /* 0x0001100401007387 */ /* 0x0003e20000100800 */
[----:B0-----:R-:W-:-:S04]  /*53700*/  LOP3.LUT R27, R27, 0x1c, RZ, 0xc0, !PT ;  /* 0x0000001c1b1b7812 */ /* 0x001fc800078ec0ff */
[----:B------:R-:W-:Y:S02]  /*53710*/  LEA.HI R11, R27, 0x38, RZ, 0x1e ;  /* 0x000000381b0b7811 */ /* 0x000fe400078ff0ff */
[----:B------:R-:W4:Y:S04]  /*53720*/  LDL.LU R27, [R1] ;  /* 0x00000000011b7983 */ /* 0x000f280000300800 */
[----:B------:R-:W0:Y:S02]  /*53730*/  S2R R26, SR_CTAID.X ;  /* 0x00000000001a7919 */ /* 0x000e240000002500 */
[----:B0-----:R-:W-:-:S04]  /*53740*/  SHF.L.U32 R26, R26, 0x8, RZ ;  /* 0x000000081a1a7819 */ /* 0x001fc800000006ff */
[----:B------:R-:W-:Y:S02]  /*53750*/  IADD3 R5, R26, R5, RZ ;  /* 0x000000051a057210 */ /* 0x000fe40007ffe0ff */
[----:B------:R-:W0:Y:S02]  /*53760*/  S2R R26, SR_CTAID.X ;  /* 0x00000000001a7919 */ /* 0x000e240000002500 */
[----:B------:R-:W-:Y:S02]  /*53770*/  ISETP.GT.U32.AND P3, PT, R0, R5, PT ;  /* 0x000000050000720c */ /* 0x000fe40003f64070 */
[----:B------:R-:W1:Y:S01]  /*53780*/  S2R R5, SR_TID.X ;  /* 0x0000000000057919 */ /* 0x000e620000002100 */
[----:B0-----:R-:W-:-:S05]  /*53790*/  IMAD.SHL.U32 R26, R26, 0x100, RZ ;  /* 0x000001001a1a7824 */ /* 0x001fca00078e00ff */
[----:B-1----:R-:W-:Y:S02]  /*537a0*/  IADD3 R4, R26, R11, RZ ;  /* 0x0000000b1a047210 */ /* 0x002fe40007ffe0ff */
[----:B------:R-:W0:Y:S01]  /*537b0*/  S2R R26, SR_CTAID.X ;  /* 0x00000000001a7919 */ /* 0x000e220000002500 */
[----:B------:R-:W-:Y:S02]  /*537c0*/  ISETP.GT.U32.AND.EX P2, PT, R2, RZ, PT, P2 ;  /* 0x000000ff0200720c */ /* 0x000fe40003f44120 */
[----:B------:R-:W-:Y:S02]  /*537d0*/  LOP3.LUT R5, R5, 0x1c, RZ, 0xc0, !PT ;  /* 0x0000001c05057812 */ /* 0x000fe400078ec0ff */
[----:B------:R-:W-:Y:S01]  /*537e0*/  FSEL R6, R29, -INF , !P2 ;  /* 0xff8000001d067808 */ /* 0x000fe20005000000 */
[----:B------:R-:W-:Y:S01]  /*537f0*/  ISETP.GT.U32.AND P2, PT, R0, R4, PT ;  /* 0x000000040000720c */ /* 0x000fe20003f44070 */
[----:B------:R-:W-:Y:S02]  /*53800*/  LEA.HI R4, R5, 0x30, RZ, 0x1e ;  /* 0x0000003005047811 */ /* 0x000fe400078ff0ff */
[----:B------:R-:W-:Y:S01]  /*53810*/  ISETP.GT.U32.AND.EX P4, PT, R2, RZ, PT, P4 ;  /* 0x000000ff0200720c */ /* 0x000fe20003f84140 */
[----:B------:R-:W1:Y:S04]  /*53820*/  S2R R5, SR_CTAID.X ;  /* 0x0000000000057919 */ /* 0x000e680000002500 */
[----:B------:R-:W5:Y:S01]  /*53830*/  LDL.LU R29, [R1+0x255c] ;  /* 0x00255c00011d7983 */ /* 0x000f620000300800 */
[----:B0-----:R-:W-:-:S03]  /*53840*/  SHF.L.U32 R11, R26, 0x8, RZ ;  /* 0x000000081a0b7819 */ /* 0x001fc600000006ff */
[----:B------:R-:W0:Y:S04]  /*53850*/  S2R R26, SR_TID.X ;  /* 0x00000000001a7919 */ /* 0x000e280000002100 */
[----:B------:R1:W-:Y:S01]  /*53860*/  STL [R1+0xf8], R6 ;  /* 0x0000f80601007387 */ /* 0x0003e20000100800 */
[----:B------:R-:W-:Y:S02]  /*53870*/  IMAD.IADD R4, R11, 0x1, R4 ;  /* 0x000000010b047824 */ /* 0x000fe400078e0204 */
[----:B------:R-:W-:Y:S01]  /*53880*/  FMUL R24, R24, c[0x0][0x188] ;  /* 0x0000620018187a20 */ /* 0x000fe20000400000 */
[----:B------:R-:W-:Y:S02]  /*53890*/  ISETP.GT.U32.AND.EX P0, PT, R2, RZ, PT, P0 ;  /* 0x000000ff0200720c */ /* 0x000fe40003f04100 */
[----:B-1----:R-:W-:-:S02]  /*538a0*/  SHF.L.U32 R5, R5, 0x8, RZ ;  /* 0x0000000805057819 */ /* 0x002fc400000006ff */
[----:B------:R-:W-:Y:S01]  /*538b0*/  FSEL R6, R25, -INF , !P4 ;  /* 0xff80000019067808 */ /* 0x000fe20006000000 */
[----:B------:R-:W-:Y:S01]  /*538c0*/  ISETP.GT.U32.AND P4, PT, R0, R4, PT ;  /* 0x000000040000720c */ /* 0x000fe20003f84070 */
[----:B------:R-:W5:Y:S03]  /*538d0*/  LDL.LU R25, [R1+0x2558] ;  /* 0x0025580001197983 */ /* 0x000f660000300800 */
[----:B------:R1:W-:Y:S01]  /*538e0*/  STL [R1+0xe4], R6 ;  /* 0x0000e40601007387 */ /* 0x0003e20000100800 */
[----:B0-----:R-:W-:-:S04]  /*538f0*/  LOP3.LUT R26, R26, 0x1c, RZ, 0xc0, !PT ;  /* 0x0000001c1a1a7812 */ /* 0x001fc800078ec0ff */
[----:B------:R-:W-:Y:S02]  /*53900*/  LEA.HI R11, R26, 0x28, RZ, 0x1e ;  /* 0x000000281a0b7811 */ /* 0x000fe400078ff0ff */
[----:B-1----:R-:W-:Y:S01]  /*53910*/  FSEL R6, R24, -INF , !P0 ;  /* 0xff80000018067808 */ /* 0x002fe20004000000 */
[----:B------:R-:W-:Y:S01]  /*53920*/  FMUL R9, R9, c[0x0][0x188] ;  /* 0x0000620009097a20 */ /* 0x000fe20000400000 */
[----:B------:R-:W-:Y:S02]  /*53930*/  ISETP.GT.U32.AND.EX P1, PT, R2, RZ, PT, P1 ;  /* 0x000000ff0200720c */ /* 0x000fe40003f24110 */
[----:B------:R-:W-:Y:S01]  /*53940*/  IADD3 R4, R5, R11, RZ ;  /* 0x0000000b05047210 */ /* 0x000fe20007ffe0ff */
[----:B------:R-:W0:Y:S04]  /*53950*/  S2R R24, SR_CTAID.X ;  /* 0x0000000000187919 */ /* 0x000e280000002500 */
[----:B------:R-:W1:Y:S04]  /*53960*/  S2R R5, SR_TID.X ;  /* 0x0000000000057919 */ /* 0x000e680000002100 */
[----:B------:R-:W5:Y:S01]  /*53970*/  LDL.LU R26, [R1+0x38] ;  /* 0x00003800011a7983 */ /* 0x000f620000300800 */
[----:B------:R-:W-:Y:S01]  /*53980*/  ISETP.GT.U32.AND P0, PT, R0, R4, PT ;  /* 0x000000040000720c */ /* 0x000fe20003f04070 */
[----:B------:R-:W-:-:S02]  /*53990*/  FSEL R4, R9, -INF , !P1 ;  /* 0xff80000009047808 */ /* 0x000fc40004800000 */
[----:B------:R-:W0:Y:S01]  /*539a0*/  S2R R9, SR_CTAID.X ;  /* 0x0000000000097919 */ /* 0x000e220000002500 */
[----:B-1----:R-:W-:Y:S01]  /*539b0*/  LOP3.LUT R11, R5, 0x1c, RZ, 0xc0, !PT ;  /* 0x0000001c050b7812 */ /* 0x002fe200078ec0ff */
[----:B0-----:R-:W-:Y:S02]  /*539c0*/  IMAD.SHL.U32 R5, R24, 0x100, RZ ;  /* 0x0000010018057824 */ /* 0x001fe400078e00ff */
[----:B------:R-:W0:Y:S01]  /*539d0*/  S2R R24, SR_TID.X ;  /* 0x0000000000187919 */ /* 0x000e220000002100 */
[----:B------:R-:W-:-:S03]  /*539e0*/  LEA.HI R11, R11, 0x20, RZ, 0x1e ;  /* 0x000000200b0b7811 */ /* 0x000fc600078ff0ff */
[----:B------:R-:W-:Y:S01]  /*539f0*/  STL [R1+0xc8], R6 ;  /* 0x0000c80601007387 */ /* 0x000fe20000100800 */
[----:B------:R1:W-:Y:S01]  /*53a00*/  STL [R1+0xa8], R4 ;  /* 0x0000a80401007387 */ /* 0x0003e20000100800 */
[----:B------:R-:W-:Y:S02]  /*53a10*/  SHF.L.U32 R9, R9, 0x8, RZ ;  /* 0x0000000809097819 */ /* 0x000fe400000006ff */
[----:B-1----:R-:W-:Y:S02]  /*53a20*/  IADD3 R4, R5, R11, RZ ;  /* 0x0000000b05047210 */ /* 0x002fe40007ffe0ff */
[----:B------:R-:W-:Y:S01]  /*53a30*/  ISETP.GT.U32.AND.EX P3, PT, R2, RZ, PT, P3 ;  /* 0x000000ff0200720c */ /* 0x000fe20003f64130 */
[----:B------:R-:W-:Y:S01]  /*53a40*/  FMUL R14, R14, c[0x0][0x188] ;  /* 0x000062000e0e7a20 */ /* 0x000fe20000400000 */
[----:B------:R-:W-:Y:S02]  /*53a50*/  ISETP.GT.U32.AND.EX P2, PT, R2, RZ, PT, P2 ;  /* 0x000000ff0200720c */ /* 0x000fe40003f44120 */
[----:B0-----:R-:W-:Y:S01]  /*53a60*/  LOP3.LUT R24, R24, 0x1c, RZ, 0xc0, !PT ;  /* 0x0000001c18187812 */ /* 0x001fe200078ec0ff */
[----:B------:R-:W5:Y:S03]  /*53a70*/  LDL.LU R5, [R1+0x30] ;  /* 0x0000300001057983 */ /* 0x000f660000300800 */
[----:B------:R-:W-:-:S02]  /*53a80*/  LEA.HI R11, R24, 0x18, RZ, 0x1e ;  /* 0x00000018180b7811 */ /* 0x000fc400078ff0ff */
[----:B------:R-:W-:Y:S01]  /*53a90*/  ISETP.GT.U32.AND P1, PT, R0, R4, PT ;  /* 0x000000040000720c */ /* 0x000fe20003f24070 */
[----:B------:R-:W0:Y:S02]  /*53aa0*/  S2R R24, SR_TID.X ;  /* 0x0000000000187919 */ /* 0x000e240000002100 */
[----:B------:R-:W-:Y:S02]  /*53ab0*/  IMAD.IADD R4, R9, 0x1, R11 ;  /* 0x0000000109047824 */ /* 0x000fe400078e020b */
[----:B------:R-:W1:Y:S01]  /*53ac0*/  S2R R9, SR_CTAID.X ;  /* 0x0000000000097919 */ /* 0x000e620000002500 */
[----:B0-----:R-:W-:-:S04]  /*53ad0*/  LOP3.LUT R24, R24, 0x1c, RZ, 0xc0, !PT ;  /* 0x0000001c18187812 */ /* 0x001fc800078ec0ff */
[----:B------:R-:W-:Y:S02]  /*53ae0*/  LEA.HI R11, R24, 0x10, RZ, 0x1e ;  /* 0x00000010180b7811 */ /* 0x000fe400078ff0ff */
[----:B-1----:R-:W-:Y:S02]  /*53af0*/  SHF.L.U32 R9, R9, 0x8, RZ ;  /* 0x0000000809097819 */ /* 0x002fe400000006ff */
[----:B------:R-:W-:Y:S02]  /*53b00*/  ISETP.GT.U32.AND.EX P4, PT, R2, RZ, PT, P4 ;  /* 0x000000ff0200720c */ /* 0x000fe40003f84140 */
[----:B---3--:R-:W-:Y:S01]  /*53b10*/  FSEL R6, R10, -INF , !P3 ;  /* 0xff8000000a067808 */ /* 0x008fe20005800000 */
[----:B------:R-:W-:Y:S01]  /*53b20*/  ISETP.GT.U32.AND P3, PT, R0, R4, PT ;  /* 0x000000040000720c */ /* 0x000fe20003f64070 */
[----:B------:R-:W0:Y:S01]  /*53b30*/  S2R R10, SR_TID.X ;  /* 0x00000000000a7919 */ /* 0x000e220000002100 */
[----:B------:R-:W-:Y:S02]  /*53b40*/  IADD3 R4, R9, R11, RZ ;  /* 0x0000000b09047210 */ /* 0x000fe40007ffe0ff */
[----:B------:R-:W1:Y:S01]  /*53b50*/  S2R R9, SR_CTAID.X ;  /* 0x0000000000097919 */ /* 0x000e620000002500 */
[----:B------:R3:W-:Y:S01]  /*53b60*/  STL [R1+0xa0], R6 ;  /* 0x0000a00601007387 */ /* 0x0007e20000100800 */
[----:B------:R-:W-:-:S02]  /*53b70*/  ISETP.GT.U32.AND.EX P0, PT, R2, RZ, PT, P0 ;  /* 0x000000ff0200720c */ /* 0x000fc40003f04100 */
[----:B------:R-:W-:Y:S01]  /*53b80*/  ISETP.GT.U32.AND.EX P1, PT, R2, RZ, PT, P1 ;  /* 0x000000ff0200720c */ /* 0x000fe20003f24110 */
[----:B------:R-:W5:Y:S01]  /*53b90*/  LDL.LU R24, [R1+0x100] ;  /* 0x0001000001187983 */ /* 0x000f620000300800 */
[----:B---3--:R-:W-:Y:S01]  /*53ba0*/  FSEL R6, R14, -INF , !P2 ;  /* 0xff8000000e067808 */ /* 0x008fe20005000000 */
[----:B------:R-:W-:Y:S01]  /*53bb0*/  ISETP.GT.U32.AND P2, PT, R0, R4, PT ;  /* 0x000000040000720c */ /* 0x000fe20003f44070 */
[----:B0-----:R-:W-:Y:S01]  /*53bc0*/  LOP3.LUT R11, R10, 0x1c, RZ, 0xc0, !PT ;  /* 0x0000001c0a0b7812 */ /* 0x001fe200078ec0ff */
[----:B-1----:R-:W-:-:S03]  /*53bd0*/  IMAD.SHL.U32 R9, R9, 0x100, RZ ;  /* 0x0000010009097824 */ /* 0x002fc600078e00ff */
[----:B------:R-:W-:Y:S02]  /*53be0*/  LEA.HI R4, R11, 0x8, RZ, 0x1e ;  /* 0x000000080b047811 */ /* 0x000fe400078ff0ff */
[----:B------:R-:W-:Y:S02]  /*53bf0*/  FSEL R14, R16, -INF , !P4 ;  /* 0xff800000100e7808 */ /* 0x000fe40006000000 */
[----:B------:R-:W-:-:S04]  /*53c00*/  IADD3 R4, R9, R4, RZ ;  /* 0x0000000409047210 */ /* 0x000fc80007ffe0ff */
[----:B------:R-:W-:Y:S01]  /*53c10*/  ISETP.GT.U32.AND P4, PT, R0, R4, PT ;  /* 0x000000040000720c */ /* 0x000fe20003f84070 */
[----:B------:R-:W0:Y:S01]  /*53c20*/  S2R R16, SR_CTAID.X ;  /* 0x0000000000107919 */ /* 0x000e220000002500 */
[----:B----4-:R-:W-:-:S03]  /*53c30*/  FMUL R4, R27, c[0x0][0x188] ;  /* 0x000062001b047a20 */ /* 0x010fc60000400000 */
[----:B------:R-:W1:Y:S01]  /*53c40*/  S2R R27, SR_TID.X ;  /* 0x00000000001b7919 */ /* 0x000e620000002100 */
[----:B--2---:R-:W-:-:S03]  /*53c50*/  FMUL R3, R3, c[0x0][0x188] ;  /* 0x0000620003037a20 */ /* 0x004fc60000400000 */
[----:B------:R-:W-:Y:S01]  /*53c60*/  STL [R1+0x8c], R6 ;  /* 0x00008c0601007387 */ /* 0x000fe20000100800 */
[----:B------:R-:W-:Y:S01]  /*53c70*/  FSEL R4, R4, -INF , !P1 ;  /* 0xff80000004047808 */ /* 0x000fe20004800000 */
[----:B0-----:R-:W-:Y:S01]  /*53c80*/  IMAD.SHL.U32 R16, R16, 0x100, RZ ;  /* 0x0000010010107824 */ /* 0x001fe200078e00ff */
[----:B------:R-:W-:Y:S01]  /*53c90*/  FSEL R18, R3, -INF , !P0 ;  /* 0xff80000003127808 */ /* 0x000fe20004000000 */
[----:B------:R-:W-:Y:S04]  /*53ca0*/  STL [R1+0x84], R14 ;  /* 0x0000840e01007387 */ /* 0x000fe80000100800 */
[----:B------:R-:W-:Y:S01]  /*53cb0*/  STL [R1+0x7c], R18 ;  /* 0x00007c1201007387 */ /* 0x000fe20000100800 */
[----:B-1----:R-:W-:-:S04]  /*53cc0*/  LOP3.LUT R27, R27, 0x1c, RZ, 0xc0, !PT ;  /* 0x0000001c1b1b7812 */ /* 0x002fc800078ec0ff */
[----:B------:R-:W-:-:S04]  /*53cd0*/  LEA.HI R27, R27, 0x78, RZ, 0x1e ;  /* 0x000000781b1b7811 */ /* 0x000fc800078ff0ff */
[----:B------:R-:W-:Y:S02]  /*53ce0*/  IADD3 R16, R16, R27, RZ ;  /* 0x0000001b10107210 */ /* 0x000fe40007ffe0ff */
[----:B------:R-:W2:Y:S01]  /*53cf0*/  LDL.LU R27, [R1+0x2554] ;  /* 0x00255400011b7983 */ /* 0x000ea20000300800 */
[----:B------:R0:W-:Y:S03]  /*53d00*/  STL [R1+0x48], R4 ;  /* 0x0000480401007387 */ /* 0x0001e60000100800 */
[----:B0-----:R-:W3:Y:S01]  /*53d10*/  LDL.LU R4, [R1+0x108] ;  /* 0x0001080001047983 */ /* 0x001ee20000300800 */
[----:B------:R-:W-:Y:S02]  /*53d20*/  ISETP.GT.U32.AND.EX P3, PT, R2, RZ, PT, P3 ;  /* 0x000000ff0200720c */ /* 0x000fe40003f64130 */
[----:B------:R-:W-:Y:S02]  /*53d30*/  ISETP.GE.U32.AND P1, PT, R0, R16, PT ;  /* 0x000000100000720c */ /* 0x000fe40003f26070 */
[C---:B------:R-:W-:Y:S01]  /*53d40*/  LOP3.LUT R9, R10.reuse, 0x1c, RZ, 0xc0, !PT ;  /* 0x0000001c0a097812 */ /* 0x040fe200078ec0ff */
[----:B------:R-:W-:Y:S01]  /*53d50*/  LOP3.LUT R16, R10, 0x1c, RZ, 0xc0, !PT ;  /* 0x0000001c0a107812 */ /* 0x000fe200078ec0ff */
[----:B------:R-:W0:Y:S03]  /*53d60*/  S2R R11, SR_CTAID.X ;  /* 0x00000000000b7919 */ /* 0x000e260000002500 */
[----:B------:R-:W-:-:S02]  /*53d70*/  LEA.HI R16, R16, 0x68, RZ, 0x1e ;  /* 0x0000006810107811 */ /* 0x000fc400078ff0ff */
[C---:B0-----:R-:W-:Y:S01]  /*53d80*/  SHF.L.U32 R6, R11.reuse, 0x8, RZ ;  /* 0x000000080b067819 */ /* 0x041fe200000006ff */
[----:B------:R-:W-:Y:S02]  /*53d90*/  SHF.L.U32 R11, R11, 0x8, RZ ;  /* 0x000000080b0b7819 */ /* 0x000fe400000006ff */
[----:B-----5:R-:W-:Y:S02]  /*53da0*/  FMUL R3, R26, c[0x0][0x188] ;  /* 0x000062001a037a20 */ /* 0x020fe40000400000 */
[----:B------:R-:W0:Y:S03]  /*53db0*/  S2R R26, SR_TID.X ;  /* 0x00000000001a7919 */ /* 0x000e260000002100 */
[----:B------:R-:W-:Y:S02]  /*53dc0*/  FSEL R10, R3, -INF , !P3 ;  /* 0xff800000030a7808 */ /* 0x000fe40005800000 */
[----:B------:R-:W1:Y:S01]  /*53dd0*/  S2R R3, SR_CTAID.X ;  /* 0x0000000000037919 */ /* 0x000e620000002500 */
[----:B0-----:R-:W-:-:S04]  /*53de0*/  LOP3.LUT R26, R26, 0x1c, RZ, 0xc0, !PT ;  /* 0x0000001c1a1a7812 */ /* 0x001fc800078ec0ff */
[----:B------:R-:W-:Y:S02]  /*53df0*/  LEA.HI R26, R26, 0x70, RZ, 0x1e ;  /* 0x000000701a1a7811 */ /* 0x000fe400078ff0ff */
[----:B-1----:R-:W-:-:S05]  /*53e00*/  SHF.L.U32 R3, R3, 0x8, RZ ;  /* 0x0000000803037819 */ /* 0x002fca00000006ff */
[----:B------:R-:W-:Y:S01]  /*53e10*/  IMAD.IADD R3, R3, 0x1, R26 ;  /* 0x0000000103037824 */ /* 0x000fe200078e021a */
[C---:B------:R-:W-:Y:S02]  /*53e20*/  ISETP.GT.U32.AND.EX P2, PT, R2.reuse, RZ, PT, P2 ;  /* 0x000000ff0200720c */ /* 0x040fe40003f44120 */
[----:B------:R-:W-:Y:S01]  /*53e30*/  ISETP.GT.U32.AND.EX P4, PT, R2, RZ, PT, P4 ;  /* 0x000000ff0200720c */ /* 0x000fe20003f84140 */
[----:B------:R-:W-:Y:S01]  /*53e40*/  FMUL R5, R5, c[0x0][0x188] ;  /* 0x0000620005057a20 */ /* 0x000fe20000400000 */
[C---:B------:R-:W-:Y:S01]  /*53e50*/  ISETP.GE.U32.AND P3, PT, R0.reuse, R3, PT ;  /* 0x000000030000720c */ /* 0x040fe20003f66070 */
[----:B------:R-:W-:Y:S01]  /*53e60*/  IADD3 R3, R11, R16, RZ ;  /* 0x000000100b037210 */ /* 0x000fe20007ffe0ff */
[----:B------:R-:W-:Y:S01]  /*53e70*/  LEA.HI R12, R9, R6, RZ, 0x1e ;  /* 0x00000006090c7211 */ /* 0x000fe200078ff0ff */
[----:B------:R-:W0:Y:S01]  /*53e80*/  S2R R16, SR_TID.X ;  /* 0x0000000000107919 */ /* 0x000e220000002100 */
[----:B------:R-:W-:Y:S01]  /*53e90*/  FSEL R11, R5, -INF , !P2 ;  /* 0xff800000050b7808 */ /* 0x000fe20005000000 */
[----:B------:R-:W-:-:S02]  /*53ea0*/  ISETP.GE.U32.AND P2, PT, R0, R3, PT ;  /* 0x000000030000720c */ /* 0x000fc40003f46070 */
[----:B------:R-:W-:Y:S01]  /*53eb0*/  FMUL R7, R7, c[0x0][0x188] ;  /* 0x0000620007077a20 */ /* 0x000fe20000400000 */
[----:B------:R-:W-:Y:S01]  /*53ec0*/  ISETP.GE.U32.AND.EX P1, PT, R2, RZ, PT, P1 ;  /* 0x000000ff0200720c */ /* 0x000fe20003f26110 */
[----:B------:R-:W4:Y:S01]  /*53ed0*/  LDL.LU R26, [R1+0x2550] ;  /* 0x00255000011a7983 */ /* 0x000f220000300800 */
[----:B0-----:R-:W-:-:S04]  /*53ee0*/  LOP3.LUT R16, R16, 0x1c, RZ, 0xc0, !PT ;  /* 0x0000001c10107812 */ /* 0x001fc800078ec0ff */
[----:B------:R-:W-:Y:S01]  /*53ef0*/  LEA.HI R5, R16, 0x58, RZ, 0x1e ;  /* 0x0000005810057811 */ /* 0x000fe200078ff0ff */
[----:B------:R-:W-:Y:S01]  /*53f00*/  FMUL R3, R24, c[0x0][0x188] ;  /* 0x0000620018037a20 */ /* 0x000fe20000400000 */
[----:B------:R-:W-:Y:S02]  /*53f10*/  LEA.HI R24, R16, 0x60, RZ, 0x1e ;  /* 0x0000006010187811 */ /* 0x000fe400078ff0ff */
[----:B------:R-:W-:-:S04]  /*53f20*/  ISETP.GT.U32.AND P0, PT, R0, R12, PT ;  /* 0x0000000c0000720c */ /* 0x000fc80003f04070 */
[----:B------:R-:W-:Y:S01]  /*53f30*/  ISETP.GT.U32.AND.EX P0, PT, R2, RZ, PT, P0 ;  /* 0x000000ff0200720c */ /* 0x000fe20003f04100 */
[----:B------:R-:W-:Y:S01]  /*53f40*/  STL [R1+0x44], R10 ;  /* 0x0000440a01007387 */ /* 0x000fe20000100800 */
[----:B------:R-:W-:Y:S02]  /*53f50*/  STL [R1+0x38], R11 ;  /* 0x0000380b01007387 */ /* 0x000fe40000100800 */
[----:B---3--:R-:W-:-:S05]  /*53f60*/  FMUL R4, R4, c[0x0][0x188] ;  /* 0x0000620004047a20 */ /* 0x008fca0000400000 */
[----:B------:R-:W-:Y:S02]  /*53f70*/  FSEL R16, R4, -INF , !P4 ;  /* 0xff80000004107808 */ /* 0x000fe40006000000 */
[----:B------:R-:W0:Y:S02]  /*53f80*/  S2R R4, SR_CTAID.X ;  /* 0x0000000000047919 */ /* 0x000e240000002500 */
[----:B0-----:R-:W-:-:S05]  /*53f90*/  IMAD.SHL.U32 R4, R4, 0x100, RZ ;  /* 0x0000010004047824 */ /* 0x001fca00078e00ff */
[----:B------:R-:W-:Y:S02]  /*53fa0*/  IADD3 R4, R4, R24, RZ ;  /* 0x0000001804047210 */ /* 0x000fe40007ffe0ff */
[----:B------:R-:W3:Y:S02]  /*53fb0*/  LDL.LU R24, [R1+0x254c] ;  /* 0x00254c0001187983 */ /* 0x000ee40000300800 */
[----:B------:R-:W-:Y:S01]  /*53fc0*/  ISETP.GE.U32.AND P4, PT, R0, R4, PT ;  /* 0x000000040000720c */ /* 0x000fe20003f86070 */
[----:B------:R-:W-:Y:S02]  /*53fd0*/  IADD3 R4, R6, R5, RZ ;  /* 0x0000000506047210 */ /* 0x000fe40007ffe0ff */
[----:B------:R-:W0:Y:S01]  /*53fe0*/  S2R R5, SR_TID.X ;  /* 0x0000000000057919 */ /* 0x000e220000002100 */
[----:B------:R-:W-:Y:S01]  /*53ff0*/  FSEL R6, R3, -INF , !P0 ;  /* 0xff80000003067808 */ /* 0x000fe20004000000 */
[----:B------:R-:W-:Y:S02]  /*54000*/  ISETP.GE.U32.AND P0, PT, R0, R4, PT ;  /* 0x000000040000720c */ /* 0x000fe40003f06070 */
[----:B------:R-:W1:Y:S04]  /*54010*/  S2R R4, SR_CTAID.X ;  /* 0x0000000000047919 */ /* 0x000e680000002500 */
[----:B------:R-:W-:Y:S01]  /*54020*/  STL [R1+0x30], R16 ;  /* 0x0000301001007387 */ /* 0x000fe20000100800 */
[----:B------:R-:W-:Y:S01]  /*54030*/  STL [R1+0x6c], R6 ;  /* 0x00006c0601007387 */ /* 0x000fe20000100800 */
[----:B0-----:R-:W-:-:S04]  /*54040*/  LOP3.LUT R5, R5, 0x1c, RZ, 0xc0, !PT ;  /* 0x0000001c05057812 */ /* 0x001fc800078ec0ff */
[----:B------:R-:W-:Y:S01]  /*54050*/  LEA.HI R3, R5, 0x50, RZ, 0x1e ;  /* 0x0000005005037811 */ /* 0x000fe200078ff0ff */
[----:B------:R-:W-:Y:S02]  /*54060*/  FSEL R5, R7, -INF , !P1 ;  /* 0xff80000007057808 */ /* 0x000fe40004800000 */
[----:B------:R-:W0:Y:S04]  /*54070*/  S2R R7, SR_TID.X ;  /* 0x0000000000077919 */ /* 0x000e280000002100 */
[----:B------:R5:W-:Y:S04]  /*54080*/  STL [R1+0x108], R5 ;  /* 0x0001080501007387 */ /* 0x000be80000100800 */
[----:B-----5:R-:W5:Y:S01]  /*54090*/  S2R R5, SR_CTAID.X ;  /* 0x0000000000057919 */ /* 0x020f620000002500 */
[----:B-1----:R-:W-:-:S05]  /*540a0*/  IMAD.SHL.U32 R4, R4, 0x100, RZ ;  /* 0x0000010004047824 */ /* 0x002fca00078e00ff */
[----:B------:R-:W-:Y:S02]  /*540b0*/  IADD3 R3, R4, R3, RZ ;  /* 0x0000000304037210 */ /* 0x000fe40007ffe0ff */
[----:B------:R-:W-:Y:S01]  /*540c0*/  ISETP.GE.U32.AND.EX P3, PT, R2, RZ, PT, P3 ;  /* 0x000000ff0200720c */ /* 0x000fe20003f66130 */
[----:B------:R-:W2:Y:S01]  /*540d0*/  LDL.LU R4, [R1+0xc] ;  /* 0x00000c0001047983 */ /* 0x000ea20000300800 */
[----:B------:R-:W-:Y:S02]  /*540e0*/  ISETP.GE.U32.AND P1, PT, R0, R3, PT ;  /* 0x000000030000720c */ /* 0x000fe40003f26070 */
[----:B0-----:R-:W-:Y:S01]  /*540f0*/  LOP3.LUT R7, R7, 0x1c, RZ, 0xc0, !PT ;  /* 0x0000001c07077812 */ /* 0x001fe200078ec0ff */
[----:B------:R-:W0:Y:S03]  /*54100*/  S2R R3, SR_TID.X ;  /* 0x0000000000037919 */ /* 0x000e260000002100 */
[----:B------:R-:W-:-:S02]  /*54110*/  LEA.HI R7, R7, 0x48, RZ, 0x1e ;  /* 0x0000004807077811 */ /* 0x000fc400078ff0ff */
[----:B-----5:R-:W-:-:S05]  /*54120*/  SHF.L.U32 R5, R5, 0x8, RZ ;  /* 0x0000000805057819 */ /* 0x020fca00000006ff */
[----:B------:R-:W-:Y:S02]  /*54130*/  IMAD.IADD R7, R5, 0x1, R7 ;  /* 0x0000000105077824 */ /* 0x000fe400078e0207 */
[----:B------:R-:W1:Y:S01]  /*54140*/  S2R R5, SR_CTAID.X ;  /* 0x0000000000057919 */ /* 0x000e620000002500 */
[----:B------:R-:W-:Y:S02]  /*54150*/  FSEL R13, R13, -INF , !P3 ;  /* 0xff8000000d0d7808 */ /* 0x000fe40005800000 */
[----:B------:R-:W-:Y:S02]  /*54160*/  ISETP.GE.U32.AND P3, PT, R0, R7, PT ;  /* 0x000000070000720c */ /* 0x000fe40003f66070 */
[----:B0-----:R-:W-:Y:S01]  /*54170*/  LOP3.LUT R3, R3, 0x1c, RZ, 0xc0, !PT ;  /* 0x0000001c03037812 */ /* 0x001fe200078ec0ff */
[----:B------:R-:W0:Y:S04]  /*54180*/  S2R R7, SR_TID.X ;  /* 0x0000000000077919 */ /* 0x000e280000002100 */
[----:B------:R5:W-:Y:S01]  /*54190*/  STL [R1+0x100], R13 ;  /* 0x0001000d01007387 */ /* 0x000be20000100800 */
[----:B------:R-:W-:Y:S01]  /*541a0*/  FMUL R19, R19, c[0x0][0x188] ;  /* 0x0000620013137a20 */ /* 0x000fe20000400000 */
[----:B------:R-:W-:-:S02]  /*541b0*/  ISETP.GE.U32.AND.EX P2, PT, R2, RZ, PT, P2 ;  /* 0x000000ff0200720c */ /* 0x000fc40003f46120 */
[----:B-----5:R-:W-:Y:S02]  /*541c0*/  LEA.HI R13, R3, 0x40, RZ, 0x1e ;  /* 0x00000040030d7811 */ /* 0x020fe400078ff0ff */
[----:B------:R-:W5:Y:S01]  /*541d0*/  S2R R3, SR_CTAID.X ;  /* 0x0000000000037919 */ /* 0x000f620000002500 */
[----:B-1----:R-:W-:-:S04]  /*541e0*/  SHF.L.U32 R5, R5, 0x8, RZ ;  /* 0x0000000805057819 */ /* 0x002fc800000006ff */
[----:B------:R-:W-:Y:S01]  /*541f0*/  IADD3 R5, R5, R13, RZ ;  /* 0x0000000d05057210 */ /* 0x000fe20007ffe0ff */
[----:B------:R-:W-:-:S03]  /*54200*/  FSEL R13, R19, -INF , !P2 ;  /* 0xff800000130d7808 */ /* 0x000fc60005000000 */
[----:B------:R-:W-:Y:S02]  /*54210*/  ISETP.GE.U32.AND P2, PT, R0, R5, PT ;  /* 0x000000050000720c */ /* 0x000fe40003f46070 */
[----:B------:R-:W1:Y:S01]  /*54220*/  S2R R5, SR_TID.X ;  /* 0x0000000000057919 */ /* 0x000e620000002100 */
[----:B0-----:R-:W-:-:S04]  /*54230*/  LOP3.LUT R7, R7, 0x1c, RZ, 0xc0, !PT ;  /* 0x0000001c07077812 */ /* 0x001fc800078ec0ff */
[----:B------:R-:W-:Y:S02]  /*54240*/  LEA.HI R7, R7, 0x38, RZ, 0x1e ;  /* 0x0000003807077811 */ /* 0x000fe400078ff0ff */
[----:B------:R-:W-:Y:S01]  /*54250*/  ISETP.GE.U32.AND.EX P4, PT, R2, RZ, PT, P4 ;  /* 0x000000ff0200720c */ /* 0x000fe20003f86140 */
[----:B-----5:R-:W-:Y:S01]  /*54260*/  IMAD.SHL.U32 R3, R3, 0x100, RZ ;  /* 0x0000010003037824 */ /* 0x020fe200078e00ff */
[----:B------:R0:W-:Y:S04]  /*54270*/  STL [R1+0xfc], R13 ;  /* 0x0000fc0d01007387 */ /* 0x0001e80000100800 */
[----:B------:R-:W-:Y:S02]  /*54280*/  IADD3 R3, R3, R7, RZ ;  /* 0x0000000703037210 */ /* 0x000fe40007ffe0ff */
[----:B------:R-:W5:Y:S01]  /*54290*/  S2R R7, SR_CTAID.X ;  /* 0x0000000000077919 */ /* 0x000f620000002500 */
[----:B0-----:R-:W-:Y:S01]  /*542a0*/  FSEL R13, R23, -INF , !P4 ;  /* 0xff800000170d7808 */ /* 0x001fe20006000000 */
[----:B------:R-:W-:Y:S01]  /*542b0*/  ISETP.GE.U32.AND P4, PT, R0, R3, PT ;  /* 0x000000030000720c */ /* 0x000fe20003f86070 */
[----:B-1----:R-:W-:Y:S01]  /*542c0*/  LOP3.LUT R5, R5, 0x1c, RZ, 0xc0, !PT ;  /* 0x0000001c05057812 */ /* 0x002fe200078ec0ff */
[----:B------:R-:W0:Y:S04]  /*542d0*/  S2R R3, SR_TID.X ;  /* 0x0000000000037919 */ /* 0x000e280000002100 */
[----:B------:R-:W3:Y:S01]  /*542e0*/  LDL.LU R23, [R1+0x2548] ;  /* 0x0025480001177983 */ /* 0x000ee20000300800 */
[----:B------:R1:W-:Y:S02]  /*542f0*/  STL [R1+0xd8], R13 ;  /* 0x0000d80d01007387 */ /* 0x0003e40000100800 */
[----:B-1----:R-:W-:-:S02]  /*54300*/  LEA.HI R13, R5, 0x30, RZ, 0x1e ;  /* 0x00000030050d7811 */ /* 0x002fc400078ff0ff */
[----:B------:R-:W1:Y:S01]  /*54310*/  S2R R5, SR_CTAID.X ;  /* 0x0000000000057919 */ /* 0x000e620000002500 */
[----:B------:R-:W-:Y:S01]  /*54320*/  FMUL R8, R8, c[0x0][0x188] ;  /* 0x0000620008087a20 */ /* 0x000fe20000400000 */
[----:B-----5:R-:W-:Y:S02]  /*54330*/  SHF.L.U32 R7, R7, 0x8, RZ ;  /* 0x0000000807077819 */ /* 0x020fe400000006ff */
[----:B------:R-:W-:Y:S02]  /*54340*/  ISETP.GE.U32.AND.EX P0, PT, R2, RZ, PT, P0 ;  /* 0x000000ff0200720c */ /* 0x000fe40003f06100 */
[----:B0-----:R-:W-:Y:S01]  /*54350*/  LOP3.LUT R3, R3, 0x1c, RZ, 0xc0, !PT ;  /* 0x0000001c03037812 */ /* 0x001fe200078ec0ff */
[----:B------:R-:W-:-:S03]  /*54360*/  IMAD.IADD R7, R7, 0x1, R13 ;  /* 0x0000000107077824 */ /* 0x000fc600078e020d */
[----:B------:R-:W-:Y:S02]  /*54370*/  LEA.HI R3, R3, 0x28, RZ, 0x1e ;  /* 0x0000002803037811 */ /* 0x000fe400078ff0ff */
[----:B------:R-:W-:Y:S02]  /*54380*/  FSEL R13, R8, -INF , !P0 ;  /* 0xff800000080d7808 */ /* 0x000fe40004000000 */
[----:B------:R-:W5:Y:S01]  /*54390*/  LDL.LU R8, [R1+0x2544] ;  /* 0x0025440001087983 */ /* 0x000f620000300800 */
[----:B-1----:R-:W-:-:S03]  /*543a0*/  SHF.L.U32 R5, R5, 0x8, RZ ;  /* 0x0000000805057819 */ /* 0x002fc600000006ff */
[----:B------:R0:W-:Y:S01]  /*543b0*/  STL [R1+0xac], R13 ;  /* 0x0000ac0d01007387 */ /* 0x0001e20000100800 */
[----:B------:R-:W-:-:S03]  /*543c0*/  IADD3 R5, R5, R3, RZ ;  /* 0x0000000305057210 */ /* 0x000fc60007ffe0ff */
[----:B------:R-:W1:Y:S04]  /*543d0*/  S2R R3, SR_TID.X ;  /* 0x0000000000037919 */ /* 0x000e680000002100 */
[----:B0-----:R-:W0:Y:S01]  /*543e0*/  S2R R13, SR_CTAID.X ;  /* 0x00000000000d7919 */ /* 0x001e220000002500 */
[----:B------:R-:W-:Y:S01]  /*543f0*/  FMUL R20, R20, c[0x0][0x188] ;  /* 0x0000620014147a20 */ /* 0x000fe20000400000 */
[----:B------:R-:W-:Y:S02]  /*54400*/  ISETP.GE.U32.AND.EX P1, PT, R2, RZ, PT, P1 ;  /* 0x000000ff0200720c */ /* 0x000fe40003f26110 */
[----:B------:R-:W-:Y:S02]  /*54410*/  ISETP.GE.U32.AND P0, PT, R0, R7, PT ;  /* 0x000000070000720c */ /* 0x000fe40003f06070 */
[----:B------:R-:W-:Y:S01]  /*54420*/  FSEL R7, R20, -INF , !P1 ;  /* 0xff80000014077808 */ /* 0x000fe20004800000 */
[----:B------:R-:W-:Y:S01]  /*54430*/  ISETP.GE.U32.AND P1, PT, R0, R5, PT ;  /* 0x000000050000720c */ /* 0x000fe20003f26070 */
[----:B------:R-:W5:Y:S03]  /*54440*/  LDL.LU R20, [R1+0x2540] ;  /* 0x0025400001147983 */ /* 0x000f660000300800 */
[----:B------:R1:W-:Y:S02]  /*54450*/  STL [R1+0xa4], R7 ;  /* 0x0000a40701007387 */ /* 0x0003e40000100800 */
[----:B------:R-:W-:Y:S01]  /*54460*/  FMUL R21, R21, c[0x0][0x188] ;  /* 0x0000620015157a20 */ /* 0x000fe20000400000 */
[----:B------:R-:W-:-:S02]  /*54470*/  ISETP.GE.U32.AND.EX P3, PT, R2, RZ, PT, P3 ;  /* 0x000000ff0200720c */ /* 0x000fc40003f66130 */
[C---:B-1----:R-:W-:Y:S02]  /*54480*/  LOP3.LUT R5, R3.reuse, 0x1c, RZ, 0xc0, !PT ;  /* 0x0000001c03057812 */ /* 0x042fe400078ec0ff */
[----:B------:R-:W-:Y:S02]  /*54490*/  LOP3.LUT R7, R3, 0x1c, RZ, 0xc0, !PT ;  /* 0x0000001c03077812 */ /* 0x000fe400078ec0ff */
[----:B------:R-:W-:Y:S01]  /*544a0*/  LEA.HI R19, R5, 0x20, RZ, 0x1e ;  /* 0x0000002005137811 */ /* 0x000fe200078ff0ff */
[C---:B0-----:R-:W-:Y:S01]  /*544b0*/  IMAD.SHL.U32 R3, R13.reuse, 0x100, RZ ;  /* 0x000001000d037824 */ /* 0x041fe200078e00ff */
[----:B------:R-:W-:Y:S02]  /*544c0*/  SHF.L.U32 R13, R13, 0x8, RZ ;  /* 0x000000080d0d7819 */ /* 0x000fe400000006ff */
[----:B------:R-:W-:Y:S01]  /*544d0*/  LEA.HI R5, R7, 0x18, RZ, 0x1e ;  /* 0x0000001807057811 */ /* 0x000fe200078ff0ff */
[----:B------:R-:W-:Y:S02]  /*544e0*/  FMUL R22, R22, c[0x0][0x188] ;  /* 0x0000620016167a20 */ /* 0x000fe40000400000 */
[----:B------:R-:W-:Y:S01]  /*544f0*/  FMUL R15, R15, c[0x0][0x188] ;  /* 0x000062000f0f7a20 */ /* 0x000fe20000400000 */
[----:B------:R-:W-:-:S02]  /*54500*/  IADD3 R13, R13, R19, RZ ;  /* 0x000000130d0d7210 */ /* 0x000fc40007ffe0ff */
[C---:B------:R-:W-:Y:S02]  /*54510*/  ISETP.GE.U32.AND.EX P2, PT, R2.reuse, RZ, PT, P2 ;  /* 0x000000ff0200720c */ /* 0x040fe40003f46120 */
[----:B------:R-:W-:Y:S02]  /*54520*/  LEA.HI R7, R7, 0x10, RZ, 0x1e ;  /* 0x0000001007077811 */ /* 0x000fe400078ff0ff */
[----:B------:R-:W-:Y:S01]  /*54530*/  ISETP.GE.U32.AND.EX P4, PT, R2, RZ, PT, P4 ;  /* 0x000000ff0200720c */ /* 0x000fe20003f86140 */
[----:B------:R-:W-:Y:S02]  /*54540*/  FSEL R19, R21, -INF , !P3 ;  /* 0xff80000015137808 */ /* 0x000fe40005800000 */
[C---:B------:R-:W-:Y:S01]  /*54550*/  IMAD.IADD R5, R3.reuse, 0x1, R5 ;  /* 0x0000000103057824 */ /* 0x040fe200078e0205 */
[----:B------:R-:W-:Y:S01]  /*54560*/  ISETP.GE.U32.AND P3, PT, R0, R13, PT ;  /* 0x0000000d0000720c */ /* 0x000fe20003f66070 */
[----:B------:R-:W-:Y:S01]  /*54570*/  FSEL R13, R22, -INF , !P2 ;  /* 0xff800000160d7808 */ /* 0x000fe20005000000 */
[----:B------:R-:W-:Y:S01]  /*54580*/  IADD3 R3, R3, R7, RZ ;  /* 0x0000000703037210 */ /* 0x000fe20007ffe0ff */
[----:B------:R-:W-:Y:S01]  /*54590*/  FSEL R7, R15, -INF , !P4 ;  /* 0xff8000000f077808 */ /* 0x000fe20006000000 */
[----:B------:R-:W5:Y:S01]  /*545a0*/  LDL.LU R21, [R1+0x253c] ;  /* 0x00253c0001157983 */ /* 0x000f620000300800 */
[----:B------:R0:W-:Y:S02]  /*545b0*/  STL [R1+0x88], R19 ;  /* 0x0000881301007387 */ /* 0x0001e40000100800 */
[----:B------:R-:W5:Y:S02]  /*545c0*/  LDL.LU R22, [R1+0x2538] ;  /* 0x0025380001167983 */ /* 0x000f640000300800 */
[----:B------:R-:W-:Y:S01]  /*545d0*/  STL [R1+0x78], R13 ;  /* 0x0000780d01007387 */ /* 0x000fe20000100800 */
[----:B------:R1:W-:Y:S04]  /*545e0*/  STL [R1+0x74], R7 ;  /* 0x0000740701007387 */ /* 0x0003e80000100800 */
[----:B0-----:R-:W5:Y:S01]  /*545f0*/  LDL.LU R19, [R1+0x4] ;  /* 0x0000040001137983 */ /* 0x001f620000300800 */
[----:B------:R-:W-:-:S02]  /*54600*/  ISETP.GE.U32.AND P2, PT, R0, R5, PT ;  /* 0x000000050000720c */ /* 0x000fc40003f46070 */
[----:B------:R-:W0:Y:S01]  /*54610*/  S2R R5, SR_CTAID.X ;  /* 0x0000000000057919 */ /* 0x000e220000002500 */
[----:B------:R-:W-:Y:S02]  /*54620*/  ISETP.GE.U32.AND P4, PT, R0, R3, PT ;  /* 0x000000030000720c */ /* 0x000fe40003f86070 */
[----:B-1----:R-:W-:Y:S02]  /*54630*/  LEA.HI R7, R9, 0x8, RZ, 0x1e ;  /* 0x0000000809077811 */ /* 0x002fe400078ff0ff */
[C---:B------:R-:W-:Y:S02]  /*54640*/  ISETP.GE.U32.AND.EX P0, PT, R2.reuse, RZ, PT, P0 ;  /* 0x000000ff0200720c */ /* 0x040fe40003f06100 */
[----:B------:R-:W-:Y:S02]  /*54650*/  ISETP.GE.U32.AND.EX P1, PT, R2, RZ, PT, P1 ;  /* 0x000000ff0200720c */ /* 0x000fe40003f26110 */
[----:B------:R-:W-:Y:S01]  /*54660*/  FSEL R13, R17, -INF , !P0 ;  /* 0xff800000110d7808 */ /* 0x000fe20004000000 */
[----:B0-----:R-:W-:-:S05]  /*54670*/  IMAD.SHL.U32 R5, R5, 0x100, RZ ;  /* 0x0000010005057824 */ /* 0x001fca00078e00ff */
[----:B------:R-:W-:-:S04]  /*54680*/  IADD3 R5, R5, R7, RZ ;  /* 0x0000000705057210 */ /* 0x000fc80007ffe0ff */
[----:B------:R-:W-:Y:S02]  /*54690*/  ISETP.GE.U32.AND P0, PT, R0, R5, PT ;  /* 0x000000050000720c */ /* 0x000fe40003f06070 */
[C---:B------:R-:W-:Y:S02]  /*546a0*/  ISETP.GE.U32.AND.EX P3, PT, R2.reuse, RZ, PT, P3 ;  /* 0x000000ff0200720c */ /* 0x040fe40003f66130 */
[C---:B------:R-:W-:Y:S02]  /*546b0*/  ISETP.GE.U32.AND.EX P2, PT, R2.reuse, RZ, PT, P2 ;  /* 0x000000ff0200720c */ /* 0x040fe40003f46120 */
[C---:B------:R-:W-:Y:S02]  /*546c0*/  ISETP.GE.U32.AND.EX P4, PT, R2.reuse, RZ, PT, P4 ;  /* 0x000000ff0200720c */ /* 0x040fe40003f86140 */
[----:B------:R-:W-:Y:S01]  /*546d0*/  ISETP.GE.U32.AND.EX P0, PT, R2, RZ, PT, P0 ;  /* 0x000000ff0200720c */ /* 0x000fe20003f06100 */
[----:B--2---:R-:W-:-:S05]  /*546e0*/  FMUL R4, R4, c[0x0][0x188] ;  /* 0x0000620004047a20 */ /* 0x004fca0000400000 */
[----:B------:R-:W-:Y:S01]  /*546f0*/  FSEL R5, R4, -INF , !P1 ;  /* 0xff80000004057808 */ /* 0x000fe20004800000 */
[----:B------:R-:W-:Y:S01]  /*54700*/  ISETP.GE.U32.AND P1, PT, R0, R12, PT ;  /* 0x0000000c0000720c */ /* 0x000fe20003f26070 */
[----:B------:R-:W-:-:S03]  /*54710*/  LOP3.LUT R0, R25, 0xf, RZ, 0xc0, !PT ;  /* 0x0000000f19007812 */ /* 0x000fc600078ec0ff */
[----:B------:R-:W-:Y:S02]  /*54720*/  ISETP.GE.U32.AND.EX P1, PT, R2, RZ, PT, P1 ;  /* 0x000000ff0200720c */ /* 0x000fe40003f26110 */
[----:B---3--:R-:W-:Y:S02]  /*54730*/  SHF.L.U32 R3, R23, 0x8, RZ ;  /* 0x0000000817037819 */ /* 0x008fe400000006ff */
[----:B------:R-:W2:Y:S01]  /*54740*/  LDL.LU R23, [R1+0x2534] ;  /* 0x0025340001177983 */ /* 0x000ea20000300800 */
[----:B------:R-:W3:Y:S01]  /*54750*/  LDL.LU R9, [R1+0x3c] ;  /* 0x00003c0001097983 */ /* 0x000ee20000300800 */
[----:B------:R-:W-:Y:S01]  /*54760*/  LOP3.LUT R3, R3, 0xf00, RZ, 0xe2, !PT ;  /* 0x00000f0003037812 */ /* 0x000fe200078ee2ff */
[----:B------:R-:W2:Y:S01]  /*54770*/  LDL.LU R7, [R1+0x34] ;  /* 0x0000340001077983 */ /* 0x000ea20000300800 */
[----:B------:R-:W-:Y:S01]  /*54780*/  STL [R1+0x70], R13 ;  /* 0x0000700d01007387 */ /* 0x000fe20000100800 */
[----:B------:R0:W-:Y:S01]  /*54790*/  STL [R1+0x68], R5 ;  /* 0x0000680501007387 */ /* 0x0001e20000100800 */
[----:B------:R-:W-:-:S02]  /*547a0*/  LEA R4, R24, R3, 0xc ;  /* 0x0000000318047211 */ /* 0x000fc400078e60ff */
[----:B------:R-:W2:Y:S01]  /*547b0*/  LDL.LU R24, [R1+0x2530] ;  /* 0x0025300001187983 */ /* 0x000ea20000300800 */
[----:B------:R-:W2:Y:S02]  /*547c0*/  LDL.LU R12, [R1+0x104] ;  /* 0x00010400010c7983 */ /* 0x000ea40000300800 */
[----:B------:R-:W2:Y:S02]  /*547d0*/  LDL.LU R25, [R1+0x252c] ;  /* 0x00252c0001197983 */ /* 0x000ea40000300800 */
[----:B0-----:R-:W-:Y:S01]  /*547e0*/  IMAD R5, R29, 0x10, R0 ;  /* 0x000000101d057824 */ /* 0x001fe200078e0200 */
[----:B----4-:R-:W-:Y:S01]  /*547f0*/  SHF.L.U32 R0, R26, 0x8, RZ ;  /* 0x000000081a007819 */ /* 0x010fe200000006ff */
[----:B------:R-:W4:Y:S01]  /*54800*/  LDL.LU R13, [R1+0x10c] ;  /* 0x00010c00010d7983 */ /* 0x000f220000300800 */
[----:B------:R-:W-:Y:S01]  /*54810*/  LOP3.LUT R3, R28, 0xff, RZ, 0xc0, !PT ;  /* 0x000000ff1c037812 */ /* 0x000fe200078ec0ff */
[----:B------:R-:W4:Y:S01]  /*54820*/  LDL.LU R26, [R1+0x2528] ;  /* 0x00252800011a7983 */ /* 0x000f220000300800 */
[----:B------:R-:W-:Y:S01]  /*54830*/  LOP3.LUT R0, R0, 0xf00, RZ, 0xe2, !PT ;  /* 0x00000f0000007812 */ /* 0x000fe200078ee2ff */
[----:B------:R-:W4:Y:S01]  /*54840*/  LDL.LU R17, [R1+0xb0] ;  /* 0x0000b00001117983 */ /* 0x000f220000300800 */
[----:B------:R-:W-:-:S03]  /*54850*/  IADD3 R4, R4, R3, RZ ;  /* 0x0000000304047210 */ /* 0x000fc60007ffe0ff */
[----:B------:R-:W-:Y:S02]  /*54860*/  IMAD R3, R27, 0x1000, R0 ;  /* 0x000010001b037824 */ /* 0x000fe400078e0200 */
[----:B------:R-:W4:Y:S01]  /*54870*/  LDL.LU R27, [R1+0x2524] ;  /* 0x00252400011b7983 */ /* 0x000f220000300800 */
[----:B------:R-:W4:Y:S01]  /*54880*/  LDL.LU R15, [R1+0xb8] ;  /* 0x0000b800010f7983 */ /* 0x000f220000300800 */
[----:B------:R-:W-:Y:S01]  /*54890*/  LOP3.LUT R2, R4, 0xffff, RZ, 0xc0, !PT ;  /* 0x0000ffff04027812 */ /* 0x000fe200078ec0ff */
[----:B-----5:R-:W-:Y:S02]  /*548a0*/  FMUL R4, R19, c[0x0][0x188] ;  /* 0x0000620013047a20 */ /* 0x020fe40000400000 */
[----:B------:R-:W5:Y:S01]  /*548b0*/  LDL.LU R19, [R1+0x10] ;  /* 0x0000100001137983 */ /* 0x000f620000300800 */
[----:B------:R-:W-:-:S04]  /*548c0*/  LOP3.LUT R0, R5, 0xff, RZ, 0xc0, !PT ;  /* 0x000000ff05007812 */ /* 0x000fc800078ec0ff */
[----:B------:R-:W-:Y:S01]  /*548d0*/  IADD3 R0, R3, R0, RZ ;  /* 0x0000000003007210 */ /* 0x000fe20007ffe0ff */
[--C-:B------:R-:W-:Y:S01]  /*548e0*/  SHF.R.U32.HI R3, RZ, 0xf, R2.reuse ;  /* 0x0000000fff037819 */ /* 0x100fe20000011602 */
[----:B------:R-:W-:Y:S01]  /*548f0*/  FSEL R28, R4, -INF , !P3 ;  /* 0xff800000041c7808 */ /* 0x000fe20005800000 */
[--C-:B------:R-:W-:Y:S02]  /*54900*/  SHF.R.U32.HI R4, RZ, 0xe, R2.reuse ;  /* 0x0000000eff047819 */ /* 0x100fe40000011602 */
[----:B------:R-:W-:Y:S01]  /*54910*/  LOP3.LUT P3, RZ, R3, 0x1, RZ, 0xc0, !PT ;  /* 0x0000000103ff7812 */ /* 0x000fe2000786c0ff */
[----:B---3--:R-:W-:Y:S02]  /*54920*/  FMUL R5, R9, c[0x0][0x188] ;  /* 0x0000620009057a20 */ /* 0x008fe40000400000 */
[----:B------:R-:W3:Y:S01]  /*54930*/  LDL.LU R9, [R1+0x18] ;  /* 0x0000180001097983 */ /* 0x000ee20000300800 */
[----:B--2---:R-:W-:Y:S02]  /*54940*/  FMUL R3, R7, c[0x0][0x188] ;  /* 0x0000620007037a20 */ /* 0x004fe40000400000 */
[----:B------:R-:W-:Y:S01]  /*54950*/  FSEL R7, R5, -INF , !P2 ;  /* 0xff80000005077808 */ /* 0x000fe20005000000 */
[----:B------:R-:W-:Y:S01]  /*54960*/  LOP3.LUT P2, RZ, R4, 0x1, RZ, 0xc0, !PT ;  /* 0x0000000104ff7812 */ /* 0x000fe2000784c0ff */
[--C-:B------:R-:W-:Y:S01]  /*54970*/  SHF.R.U32.HI R4, RZ, 0xd, R2.reuse ;  /* 0x0000000dff047819 */ /* 0x100fe20000011602 */
[----:B------:R-:W-:Y:S01]  /*54980*/  FMUL R5, R12, c[0x0][0x188] ;  /* 0x000062000c057a20 */ /* 0x000fe20000400000 */
[----:B------:R-:W-:Y:S01]  /*54990*/  FSEL R12, R3, -INF , !P4 ;  /* 0xff800000030c7808 */ /* 0x000fe20006000000 */
[--C-:B------:R-:W-:Y:S01]  /*549a0*/  SHF.R.U32.HI R3, RZ, 0xc, R2.reuse ;  /* 0x0000000cff037819 */ /* 0x100fe20000011602 */
[----:B------:R-:W-:Y:S01]  /*549b0*/  LOP3.LUT P4, RZ, R4, 0x1, RZ, 0xc0, !PT ;  /* 0x0000000104ff7812 */ /* 0x000fe2000788c0ff */
[----:B----4-:R-:W-:Y:S01]  /*549c0*/  FMUL R4, R13, c[0x0][0x188] ;  /* 0x000062000d047a20 */ /* 0x010fe20000400000 */
[----:B------:R-:W-:Y:S01]  /*549d0*/  FSEL R13, R5, -INF , !P1 ;  /* 0xff800000050d7808 */ /* 0x000fe20004800000 */
[----:B------:R-:W-:Y:S01]  /*549e0*/  LOP3.LUT P1, RZ, R3, 0x1, RZ, 0xc0, !PT ;  /* 0x0000000103ff7812 */ /* 0x000fe2000782c0ff */
[----:B------:R-:W-:Y:S01]  /*549f0*/  SHF.R.U32.HI R3, RZ, 0xb, R2 ;  /* 0x0000000bff037819 */ /* 0x000fe20000011602 */
[----:B------:R-:W-:Y:S01]  /*54a00*/  STL [R1+0x24], R28 ;  /* 0x0000241c01007387 */ /* 0x000fe20000100800 */
[----:B------:R-:W-:Y:S01]  /*54a10*/  FSEL R29, R4, -INF , !P0 ;  /* 0xff800000041d7808 */ /* 0x000fe20004000000 */
[----:B------:R-:W-:Y:S01]  /*54a20*/  FMUL R5, R17, c[0x0][0x188] ;  /* 0x0000620011057a20 */ /* 0x000fe20000400000 */
[----:B------:R-:W-:Y:S01]  /*54a30*/  LOP3.LUT P0, RZ, R3, 0x1, RZ, 0xc0, !PT ;  /* 0x0000000103ff7812 */ /* 0x000fe2000780c0ff */
[----:B------:R-:W-:Y:S01]  /*54a40*/  STL [R1+0x20], R7 ;  /* 0x0000200701007387 */ /* 0x000fe20000100800 */
[----:B------:R-:W-:Y:S02]  /*54a50*/  STL [R1], R12 ;  /* 0x0000000c01007387 */ /* 0x000fe40000100800 */
[----:B------:R-:W-:Y:S01]  /*54a60*/  FMUL R3, R15, c[0x0][0x188] ;  /* 0x000062000f037a20 */ /* 0x000fe20000400000 */
[----:B------:R-:W-:Y:S01]  /*54a70*/  STL [R1+0x28], R13 ;  /* 0x0000280d01007387 */ /* 0x000fe20000100800 */
[----:B------:R-:W2:Y:S01]  /*54a80*/  LDL.LU R17, [R1+0x90] ;  /* 0x0000900001117983 */ /* 0x000ea20000300800 */
[----:B------:R-:W-:-:S02]  /*54a90*/  FSEL R5, R5, -INF , !P3 ;  /* 0xff80000005057808 */ /* 0x000fc40005800000 */
[----:B------:R-:W-:-:S03]  /*54aa0*/  FSEL R15, R3, -INF , !P2 ;  /* 0xff800000030f7808 */ /* 0x000fc60005000000 */
[----:B------:R-:W-:Y:S02]  /*54ab0*/  STL [R1+0xb0], R5 ;  /* 0x0000b00501007387 */ /* 0x000fe40000100800 */
[----:B------:R0:W-:Y:S02]  /*54ac0*/  STL [R1+0xb8], R15 ;  /* 0x0000b80f01007387 */ /* 0x0001e40000100800 */
[----:B0-----:R-:W4:Y:S01]  /*54ad0*/  LDL.LU R15, [R1+0x98] ;  /* 0x00009800010f7983 */ /* 0x001f220000300800 */
[----:B-----5:R-:W-:-:S03]  /*54ae0*/  FMUL R5, R19, c[0x0][0x188] ;  /* 0x0000620013057a20 */ /* 0x020fc60000400000 */
[----:B------:R-:W5:Y:S01]  /*54af0*/  LDL.LU R19, [R1+0x170] ;  /* 0x0001700001137983 */ /* 0x000f620000300800 */
[----:B------:R-:W-:-:S04]  /*54b00*/  SHF.R.U32.HI R4, RZ, 0xa, R2 ;  /* 0x0000000aff047819 */ /* 0x000fc80000011602 */
[----:B------:R-:W-:Y:S01]  /*54b10*/  LOP3.LUT P3, RZ, R4, 0x1, RZ, 0xc0, !PT ;  /* 0x0000000104ff7812 */ /* 0x000fe2000786c0ff */
[----:B------:R-:W-:-:S04]  /*54b20*/  SHF.R.U32.HI R4, RZ, 0x9, R2 ;  /* 0x00000009ff047819 */ /* 0x000fc80000011602 */
[----:B------:R-:W-:Y:S02]  /*54b30*/  LOP3.LUT P2, RZ, R4, 0x1, RZ, 0xc0, !PT ;  /* 0x0000000104ff7812 */ /* 0x000fe4000784c0ff */
[--C-:B------:R-:W-:Y:S01]  /*54b40*/  SHF.R.U32.HI R3, RZ, 0x8, R2.reuse ;  /* 0x00000008ff037819 */ /* 0x100fe20000011602 */
[----:B---3--:R-:W-:Y:S01]  /*54b50*/  FMUL R4, R9, c[0x0][0x188] ;  /* 0x0000620009047a20 */ /* 0x008fe20000400000 */
[----:B------:R-:W-:Y:S01]  /*54b60*/  FSEL R9, R5, -INF , !P4 ;  /* 0xff80000005097808 */ /* 0x000fe20006000000 */
[----:B------:R-:W-:Y:S01]  /*54b70*/  FMUL R5, R24, c[0x0][0x188] ;  /* 0x0000620018057a20 */ /* 0x000fe20000400000 */
[----:B------:R-:W-:Y:S01]  /*54b80*/  LOP3.LUT P4, RZ, R3, 0x1, RZ, 0xc0, !PT ;  /* 0x0000000103ff7812 */ /* 0x000fe2000788c0ff */
[----:B------:R-:W-:Y:S02]  /*54b90*/  SHF.R.U32.HI R3, RZ, 0x7, R2 ;  /* 0x00000007ff037819 */ /* 0x000fe40000011602 */
[----:B------:R-:W-:Y:S01]  /*54ba0*/  STL [R1+0xc4], R9 ;  /* 0x0000c40901007387 */ /* 0x000fe20000100800 */
[----:B------:R0:W-:Y:S01]  /*54bb0*/  STL [R1+0x251c], R9 ;  /* 0x00251c0901007387 */ /* 0x0001e20000100800 */
[----:B------:R-:W-:Y:S01]  /*54bc0*/  FSEL R5, R5, -INF , !P0 ;  /* 0xff80000005057808 */ /* 0x000fe20004000000 */
[----:B------:R-:W3:Y:S01]  /*54bd0*/  LDL.LU R28, [R1+0x178] ;  /* 0x00017800011c7983 */ /* 0x000ee20000300800 */
[----:B0-----:R-:W-:Y:S01]  /*54be0*/  FSEL R9, R4, -INF , !P1 ;  /* 0xff80000004097808 */ /* 0x001fe20004800000 */
[----:B------:R-:W-:-:S02]  /*54bf0*/  LOP3.LUT P1, RZ, R3, 0x1, RZ, 0xc0, !PT ;  /* 0x0000000103ff7812 */ /* 0x000fc4000782c0ff */
[----:B------:R-:W-:Y:S01]  /*54c00*/  FMUL R3, R26, c[0x0][0x188] ;  /* 0x000062001a037a20 */ /* 0x000fe20000400000 */
[--C-:B------:R-:W-:Y:S01]  /*54c10*/  SHF.R.U32.HI R4, RZ, 0x6, R2.reuse ;  /* 0x00000006ff047819 */ /* 0x100fe20000011602 */
[----:B------:R0:W-:Y:S01]  /*54c20*/  STL [R1+0xcc], R9 ;  /* 0x0000cc0901007387 */ /* 0x0001e20000100800 */
[----:B------:R-:W3:Y:S02]  /*54c30*/  LDL.LU R26, [R1+0x50] ;  /* 0x00005000011a7983 */ /* 0x000ee40000300800 */
[----:B------:R1:W-:Y:S01]  /*54c40*/  STL [R1+0xd4], R5 ;  /* 0x0000d40501007387 */ /* 0x0003e20000100800 */
[----:B------:R-:W-:Y:S01]  /*54c50*/  LOP3.LUT P0, RZ, R4, 0x1, RZ, 0xc0, !PT ;  /* 0x0000000104ff7812 */ /* 0x000fe2000780c0ff */
[----:B------:R-:W-:Y:S01]  /*54c60*/  SHF.R.U32.HI R4, RZ, 0x5, R2 ;  /* 0x00000005ff047819 */ /* 0x000fe20000011602 */
[----:B0-----:R-:W3:Y:S01]  /*54c70*/  LDL.LU R9, [R1+0x58] ;  /* 0x0000580001097983 */ /* 0x001ee20000300800 */
[----:B-1----:R-:W-:Y:S01]  /*54c80*/  FMUL R5, R20, c[0x0][0x188] ;  /* 0x0000620014057a20 */ /* 0x002fe20000400000 */
[----:B------:R-:W-:Y:S01]  /*54c90*/  FSEL R20, R3, -INF , !P3 ;  /* 0xff80000003147808 */ /* 0x000fe20005800000 */
[----:B------:R-:W-:-:S03]  /*54ca0*/  LOP3.LUT P3, RZ, R4, 0x1, RZ, 0xc0, !PT ;  /* 0x0000000104ff7812 */ /* 0x000fc6000786c0ff */
[----:B------:R-:W-:Y:S01]  /*54cb0*/  FSEL R5, R5, -INF , !P2 ;  /* 0xff80000005057808 */ /* 0x000fe20005000000 */
[----:B------:R-:W-:Y:S01]  /*54cc0*/  STL [R1+0xe0], R20 ;  /* 0x0000e01401007387 */ /* 0x000fe20000100800 */
[----:B------:R-:W-:Y:S01]  /*54cd0*/  FMUL R4, R22, c[0x0][0x188] ;  /* 0x0000620016047a20 */ /* 0x000fe20000400000 */
[--C-:B------:R-:W-:Y:S02]  /*54ce0*/  SHF.R.U32.HI R3, RZ, 0x4, R2.reuse ;  /* 0x00000004ff037819 */ /* 0x100fe40000011602 */
[----:B------:R2:W-:Y:S01]  /*54cf0*/  STL [R1+0xe8], R5 ;  /* 0x0000e80501007387 */ /* 0x0005e20000100800 */
[----:B------:R-:W3:Y:S01]  /*54d00*/  LDL.LU R24, [R1+0xb4] ;  /* 0x0000b40001187983 */ /* 0x000ee20000300800 */
[----:B------:R-:W-:Y:S01]  /*54d10*/  LOP3.LUT P2, RZ, R3, 0x1, RZ, 0xc0, !PT ;  /* 0x0000000103ff7812 */ /* 0x000fe2000784c0ff */
[----:B------:R-:W-:Y:S02]  /*54d20*/  SHF.R.U32.HI R3, RZ, 0x3, R2 ;  /* 0x00000003ff037819 */ /* 0x000fe40000011602 */
[----:B--2---:R-:W-:Y:S01]  /*54d30*/  FMUL R5, R17, c[0x0][0x188] ;  /* 0x0000620011057a20 */ /* 0x004fe20000400000 */
[----:B------:R-:W-:Y:S01]  /*54d40*/  FSEL R17, R4, -INF , !P4 ;  /* 0xff80000004117808 */ /* 0x000fe20006000000 */
[----:B------:R-:W-:-:S02]  /*54d50*/  LOP3.LUT P4, RZ, R3, 0x1, RZ, 0xc0, !PT ;  /* 0x0000000103ff7812 */ /* 0x000fc4000788c0ff */
[----:B----4-:R-:W-:Y:S02]  /*54d60*/  FMUL R3, R15, c[0x0][0x188] ;  /* 0x000062000f037a20 */ /* 0x010fe40000400000 */
[----:B------:R0:W-:Y:S01]  /*54d70*/  STL [R1+0xec], R17 ;  /* 0x0000ec1101007387 */ /* 0x0001e20000100800 */
[----:B------:R-:W-:Y:S02]  /*54d80*/  SHF.R.U32.HI R4, RZ, 0x2, R2 ;  /* 0x00000002ff047819 */ /* 0x000fe40000011602 */
[----:B------:R-:W-:Y:S01]  /*54d90*/  FSEL R5, R5, -INF , !P1 ;  /* 0xff80000005057808 */ /* 0x000fe20004800000 */
[----:B0-----:R-:W2:Y:S01]  /*54da0*/  LDL.LU R17, [R1+0xbc] ;  /* 0x0000bc0001117983 */ /* 0x001ea20000300800 */
[----:B------:R-:W4:Y:S01]  /*54db0*/  LDL.LU R15, [R1+0x14] ;  /* 0x00001400010f7983 */ /* 0x000f220000300800 */
[----:B------:R-:W-:Y:S02]  /*54dc0*/  LOP3.LUT P1, RZ, R4, 0x1, RZ, 0xc0, !PT ;  /* 0x0000000104ff7812 */ /* 0x000fe4000782c0ff */
[----:B------:R0:W-:Y:S02]  /*54dd0*/  STL [R1+0xf4], R5 ;  /* 0x0000f40501007387 */ /* 0x0001e40000100800 */
[----:B-----5:R-:W-:-:S02]  /*54de0*/  FMUL R4, R19, c[0x0][0x188] ;  /* 0x0000620013047a20 */ /* 0x020fc40000400000 */
[----:B------:R-:W5:Y:S01]  /*54df0*/  LDL.LU R19, [R1+0x1c] ;  /* 0x00001c0001137983 */ /* 0x000f620000300800 */
[----:B------:R-:W-:Y:S02]  /*54e00*/  SHF.R.U32.HI R2, RZ, 0x1, R2 ;  /* 0x00000001ff027819 */ /* 0x000fe40000011602 */
[----:B------:R-:W-:Y:S02]  /*54e10*/  LOP3.LUT R0, R0, 0xffff, RZ, 0xc0, !PT ;  /* 0x0000ffff00007812 */ /* 0x000fe400078ec0ff */
[----:B------:R-:W-:Y:S02]  /*54e20*/  FSEL R3, R3, -INF , !P0 ;  /* 0xff80000003037808 */ /* 0x000fe40004000000 */
[----:B------:R-:W-:Y:S01]  /*54e30*/  LOP3.LUT P0, RZ, R2, 0x1, RZ, 0xc0, !PT ;  /* 0x0000000102ff7812 */ /* 0x000fe2000780c0ff */
[--C-:B------:R-:W-:Y:S02]  /*54e40*/  SHF.R.U32.HI R2, RZ, 0xf, R0.reuse ;  /* 0x0000000fff027819 */ /* 0x100fe40000011600 */
[----:B------:R3:W-:Y:S01]  /*54e50*/  STL [R1+0xf0], R3 ;  /* 0x0000f00301007387 */ /* 0x0007e20000100800 */
[----:B0-----:R-:W-:-:S02]  /*54e60*/  SHF.R.U32.HI R5, RZ, 0xe, R0 ;  /* 0x0000000eff057819 */ /* 0x001fc40000011600 */
[----:B------:R-:W-:Y:S01]  /*54e70*/  FMNMX R6, R6, R13, !PT ;  /* 0x0000000d06067209 */ /* 0x000fe20007800000 */
[----:B---3--:R-:W-:Y:S01]  /*54e80*/  FMUL R3, R28, c[0x0][0x188] ;  /* 0x000062001c037a20 */ /* 0x008fe20000400000 */
[----:B------:R-:W-:Y:S01]  /*54e90*/  FSEL R28, R4, -INF , !P3 ;  /* 0xff800000041c7808 */ /* 0x000fe20005800000 */
[----:B------:R-:W-:-:S03]  /*54ea0*/  LOP3.LUT P3, RZ, R2, 0x1, RZ, 0xc0, !PT ;  /* 0x0000000102ff7812 */ /* 0x000fc6000786c0ff */
[----:B------:R-:W-:Y:S01]  /*54eb0*/  FSEL R3, R3, -INF , !P2 ;  /* 0xff80000003037808 */ /* 0x000fe20005000000 */
[----:B------:R-:W-:Y:S01]  /*54ec0*/  STL [R1+0xdc], R28 ;  /* 0x0000dc1c01007387 */ /* 0x000fe20000100800 */
[----:B------:R-:W-:-:S03]  /*54ed0*/  FMUL R2, R26, c[0x0][0x188] ;  /* 0x000062001a027a20 */ /* 0x000fc60000400000 */
[----:B------:R-:W-:Y:S01]  /*54ee0*/  STL [R1+0x250c], R28 ;  /* 0x00250c1c01007387 */ /* 0x000fe20000100800 */
[----:B------:R-:W-:Y:S01]  /*54ef0*/  FMUL R4, R9, c[0x0][0x188] ;  /* 0x0000620009047a20 */ /* 0x000fe20000400000 */
[----:B------:R-:W-:Y:S02]  /*54f00*/  FSEL R9, R2, -INF , !P4 ;  /* 0xff80000002097808 */ /* 0x000fe40006000000 */
[----:B------:R0:W-:Y:S02]  /*54f10*/  STL [R1+0xd0], R3 ;  /* 0x0000d00301007387 */ /* 0x0001e40000100800 */
[----:B------:R-:W-:Y:S02]  /*54f20*/  FSEL R4, R4, -INF , !P1 ;  /* 0xff80000004047808 */ /* 0x000fe40004800000 */
[----:B------:R-:W-:Y:S01]  /*54f30*/  STL [R1+0xc0], R9 ;  /* 0x0000c00901007387 */ /* 0x000fe20000100800 */
[----:B------:R-:W-:-:S03]  /*54f40*/  FMUL R2, R8, c[0x0][0x188] ;  /* 0x0000620008027a20 */ /* 0x000fc60000400000 */
[----:B------:R1:W-:Y:S01]  /*54f50*/  STL [R1+0x98], R4 ;  /* 0x0000980401007387 */ /* 0x0003e20000100800 */
[--C-:B0-----:R-:W-:Y:S02]  /*54f60*/  SHF.R.U32.HI R3, RZ, 0xd, R0.reuse ;  /* 0x0000000dff037819 */ /* 0x101fe40000011600 */
[----:B------:R-:W-:Y:S01]  /*54f70*/  FSEL R8, R2, -INF , !P0 ;  /* 0xff80000002087808 */ /* 0x000fe20004000000 */
[----:B-1----:R-:W-:Y:S01]  /*54f80*/  FMUL R4, R24, c[0x0][0x188] ;  /* 0x0000620018047a20 */ /* 0x002fe20000400000 */
[----:B------:R-:W-:Y:S01]  /*54f90*/  LOP3.LUT P4, RZ, R3, 0x1, RZ, 0xc0, !PT ;  /* 0x0000000103ff7812 */ /* 0x000fe2000788c0ff */
[--C-:B------:R-:W-:Y:S01]  /*54fa0*/  SHF.R.U32.HI R3, RZ, 0xb, R0.reuse ;  /* 0x0000000bff037819 */ /* 0x100fe20000011600 */
[----:B------:R-:W-:Y:S02]  /*54fb0*/  LOP3.LUT P2, RZ, R5, 0x1, RZ, 0xc0, !PT ;  /* 0x0000000105ff7812 */ /* 0x000fe4000784c0ff */
[----:B------:R-:W-:Y:S01]  /*54fc0*/  FSEL R4, R4, -INF , P3 ;  /* 0xff80000004047808 */ /* 0x000fe20001800000 */
[----:B------:R-:W-:Y:S01]  /*54fd0*/  SHF.R.U32.HI R5, RZ, 0xc, R0 ;  /* 0x0000000cff057819 */ /* 0x000fe20000011600 */
[----:B------:R-:W-:Y:S01]  /*54fe0*/  STL [R1+0x90], R8 ;  /* 0x0000900801007387 */ /* 0x000fe20000100800 */
[----:B------:R-:W-:-:S02]  /*54ff0*/  LOP3.LUT P0, RZ, R3, 0x1, RZ, 0xc0, !PT ;  /* 0x0000000103ff7812 */ /* 0x000fc4000780c0ff */
[----:B------:R4:W-:Y:S01]  /*55000*/  STL [R1+0x40], R4 ;  /* 0x0000400401007387 */ /* 0x0009e20000100800 */
[--C-:B------:R-:W-:Y:S02]  /*55010*/  SHF.R.U32.HI R3, RZ, 0x9, R0.reuse ;  /* 0x00000009ff037819 */ /* 0x100fe40000011600 */
[----:B------:R-:W-:Y:S01]  /*55020*/  LOP3.LUT P1, RZ, R5, 0x1, RZ, 0xc0, !PT ;  /* 0x0000000105ff7812 */ /* 0x000fe2000782c0ff */
[----:B------:R-:W-:Y:S02]  /*55030*/  SHF.R.U32.HI R5, RZ, 0xa, R0 ;  /* 0x0000000aff057819 */ /* 0x000fe40000011600 */
[----:B--2---:R-:W-:Y:S02]  /*55040*/  FMUL R2, R17, c[0x0][0x188] ;  /* 0x0000620011027a20 */ /* 0x004fe40000400000 */
[----:B----4-:R-:W-:Y:S01]  /*55050*/  FMUL R4, R15, c[0x0][0x188] ;  /* 0x000062000f047a20 */ /* 0x010fe20000400000 */
[----:B------:R-:W-:Y:S02]  /*55060*/  LOP3.LUT P3, RZ, R5, 0x1, RZ, 0xc0, !PT ;  /* 0x0000000105ff7812 */ /* 0x000fe4000786c0ff */
[----:B------:R-:W-:Y:S01]  /*55070*/  FSEL R8, R2, -INF , P2 ;  /* 0xff80000002087808 */ /* 0x000fe20001000000 */
[----:B------:R-:W-:Y:S01]  /*55080*/  LOP3.LUT P2, RZ, R3, 0x1, RZ, 0xc0, !PT ;  /* 0x0000000103ff7812 */ /* 0x000fe2000784c0ff */
[----:B------:R-:W-:-:S02]  /*55090*/  FSEL R3, R4, -INF , P4 ;  /* 0xff80000004037808 */ /* 0x000fc40002000000 */
[----:B------:R-:W-:Y:S01]  /*550a0*/  SHF.R.U32.HI R5, RZ, 0x8, R0 ;  /* 0x00000008ff057819 */ /* 0x000fe20000011600 */
[----:B------:R-:W-:Y:S02]  /*550b0*/  STL [R1+0x4c], R8 ;  /* 0x00004c0801007387 */ /* 0x000fe40000100800 */
[----:B------:R0:W-:Y:S01]  /*550c0*/  STL [R1+0x50], R3 ;  /* 0x0000500301007387 */ /* 0x0001e20000100800 */
[----:B------:R-:W-:Y:S01]  /*550d0*/  LOP3.LUT P4, RZ, R5, 0x1, RZ, 0xc0, !PT ;  /* 0x0000000105ff7812 */ /* 0x000fe2000788c0ff */
[----:B0-----:R-:W-:Y:S02]  /*550e0*/  FMUL R3, R25, c[0x0][0x188] ;  /* 0x0000620019037a20 */ /* 0x001fe40000400000 */
[----:B-----5:R-:W-:-:S03]  /*550f0*/  FMUL R2, R19, c[0x0][0x188] ;  /* 0x0000620013027a20 */ /* 0x020fc60000400000 */
[----:B------:R-:W-:Y:S02]  /*55100*/  FSEL R3, R3, -INF , P0 ;  /* 0xff80000003037808 */ /* 0x000fe40000000000 */
[----:B------:R-:W-:Y:S01]  /*55110*/  FSEL R5, R2, -INF , P1 ;  /* 0xff80000002057808 */ /* 0x000fe20000800000 */
[----:B------:R-:W-:-:S04]  /*55120*/  SHF.R.U32.HI R2, RZ, 0x6, R0 ;  /* 0x00000006ff027819 */ /* 0x000fc80000011600 */
[----:B------:R-:W-:Y:S01]  /*55130*/  LOP3.LUT P0, RZ, R2, 0x1, RZ, 0xc0, !PT ;  /* 0x0000000102ff7812 */ /* 0x000fe2000780c0ff */
[----:B------:R-:W-:Y:S02]  /*55140*/  FMNMX R2, R11, R12, !PT ;  /* 0x0000000c0b027209 */ /* 0x000fe40007800000 */
[----:B------:R-:W-:Y:S01]  /*55150*/  FMUL R11, R27, c[0x0][0x188] ;  /* 0x000062001b0b7a20 */ /* 0x000fe20000400000 */
[----:B------:R-:W-:Y:S01]  /*55160*/  STL [R1+0x58], R5 ;  /* 0x0000580501007387 */ /* 0x000fe20000100800 */
[----:B------:R-:W-:Y:S01]  /*55170*/  STL [R1+0x60], R3 ;  /* 0x0000600301007387 */ /* 0x000fe20000100800 */
[----:B------:R-:W-:Y:S01]  /*55180*/  SHF.R.U32.HI R4, RZ, 0x7, R0 ;  /* 0x00000007ff047819 */ /* 0x000fe20000011600 */
[----:B------:R0:W-:Y:S01]  /*55190*/  STL [R1+0x2500], R29 ;  /* 0x0025001d01007387 */ /* 0x0001e20000100800 */
[----:B------:R-:W2:Y:S01]  /*551a0*/  LDL.LU R20, [R1+0x94] ;  /* 0x0000940001147983 */ /* 0x000ea20000300800 */
[----:B------:R-:W-:Y:S02]  /*551b0*/  FSEL R28, R11, -INF , P3 ;  /* 0xff8000000b1c7808 */ /* 0x000fe40001800000 */
[----:B------:R-:W-:Y:S01]  /*551c0*/  LOP3.LUT P1, RZ, R4, 0x1, RZ, 0xc0, !PT ;  /* 0x0000000104ff7812 */ /* 0x000fe2000782c0ff */
[----:B------:R-:W-:Y:S01]  /*551d0*/  FMNMX R4, R16, R29, !PT ;  /* 0x0000001d10047209 */ /* 0x000fe20007800000 */
[----:B------:R-:W3:Y:S04]  /*551e0*/  LDL R25, [R1+0x78] ;  /* 0x0000780001197983 */ /* 0x000ee80000100800 */
[----:B------:R-:W3:Y:S01]  /*551f0*/  LDL R9, [R1+0xa0] ;  /* 0x0000a00001097983 */ /* 0x000ee20000100800 */
[----:B------:R-:W-:-:S03]  /*55200*/  FMUL R11, R21, c[0x0][0x188] ;  /* 0x00006200150b7a20 */ /* 0x000fc60000400000 */
[----:B------:R-:W4:Y:S04]  /*55210*/  LDL R22, [R1+0x48] ;  /* 0x0000480001167983 */ /* 0x000f280000100800 */
[----:B0-----:R-:W5:Y:S04]  /*55220*/  LDL R29, [R1+0x74] ;  /* 0x00007400011d7983 */ /* 0x001f680000100800 */
[----:B------:R-:W5:Y:S04]  /*55230*/  LDL R13, [R1+0x8c] ;  /* 0x00008c00010d7983 */ /* 0x000f680000100800 */
[----:B------:R-:W4:Y:S04]  /*55240*/  LDL R24, [R1+0x88] ;  /* 0x0000880001187983 */ /* 0x000f280000100800 */
[----:B------:R-:W4:Y:S04]  /*55250*/  LDL R19, [R1+0xa8] ;  /* 0x0000a80001137983 */ /* 0x000f280000100800 */
[----:B------:R-:W4:Y:S01]  /*55260*/  LDL R27, [R1+0x70] ;  /* 0x00007000011b7983 */ /* 0x000f220000100800 */
[----:B------:R-:W4:Y:S02]  /*55270*/  LDL R21, [R1+0x24] ;  /* 0x0000240001157983 */ /* 0x000f240000100800 */
[----:B------:R-:W-:Y:S02]  /*55280*/  STL [R1+0x64], R28 ;  /* 0x0000641c01007387 */ /* 0x000fe40000100800 */
[----:B------:R0:W-:Y:S02]  /*55290*/  STL [R1+0x2514], R28 ;  /* 0x0025141c01007387 */ /* 0x0001e40000100800 */
[----:B0-----:R-:W4:Y:S01]  /*552a0*/  LDL R28, [R1+0x68] ;  /* 0x00006800011c7983 */ /* 0x001f220000100800 */
[----:B------:R-:W4:Y:S03]  /*552b0*/  LDL.LU R26, [R1+0x9c] ;  /* 0x00009c00011a7983 */ /* 0x000f260000300800 */
[----:B------:R-:W0:Y:S01]  /*552c0*/  SHFL.BFLY PT, R8, R6, 0x2, 0x1f ;  /* 0x0c401f0006087f89 */ /* 0x000e2200000e0000 */
[----:B------:R-:W-:-:S02]  /*552d0*/  FMNMX R3, R10, R7, !PT ;  /* 0x000000070a037209 */ /* 0x000fc40007800000 */
[----:B------:R-:W1:Y:S02]  /*552e0*/  SHFL.BFLY PT, R10, R4, 0x2, 0x1f ;  /* 0x0c401f00040a7f89 */ /* 0x000e6400000e0000 */
[----:B------:R-:W1:Y:S01]  /*552f0*/  SHFL.BFLY PT, R7, R2, 0x2, 0x1f ;  /* 0x0c401f0002077f89 */ /* 0x000e6200000e0000 */
[----:B------:R-:W-:Y:S01]  /*55300*/  FSEL R11, R11, -INF , P2 ;  /* 0xff8000000b0b7808 */ /* 0x000fe20001000000 */
[----:B------:R-:W-:Y:S01]  /*55310*/  SHFL.BFLY PT, R5, R3, 0x2, 0x1f ;  /* 0x0c401f0003057f89 */ /* 0x000fe200000e0000 */
[----:B0-----:R-:W-:-:S05]  /*55320*/  FMNMX R15, R6, R8, !PT ;  /* 0x00000008060f7209 */ /* 0x001fca0007800000 */
[----:B------:R-:W0:Y:S01]  /*55330*/  SHFL.BFLY PT, R17, R15, 0x1, 0x1f ;  /* 0x0c201f000f117f89 */ /* 0x000e2200000e0000 */
[----:B------:R-:W-:Y:S01]  /*55340*/  FMUL R6, R23, c[0x0][0x188] ;  /* 0x0000620017067a20 */ /* 0x000fe20000400000 */
[----:B-1----:R-:W-:Y:S01]  /*55350*/  FMNMX R16, R4, R10, !PT ;  /* 0x0000000a04107209 */ /* 0x002fe20007800000 */
[----:B------:R-:W-:-:S03]  /*55360*/  FMNMX R4, R2, R7, !PT ;  /* 0x0000000702047209 */ /* 0x000fc60007800000 */
[----:B------:R-:W-:Y:S01]  /*55370*/  FSEL R6, R6, -INF , P4 ;  /* 0xff80000006067808 */ /* 0x000fe20002000000 */
[----:B------:R-:W-:Y:S04]  /*55380*/  STL [R1+0x80], R11 ;  /* 0x0000800b01007387 */ /* 0x000fe80000100800 */
[----:B------:R-:W-:Y:S01]  /*55390*/  STL [R1+0x3c], R6 ;  /* 0x00003c0601007387 */ /* 0x000fe20000100800 */
[----:B------:R-:W-:Y:S02]  /*553a0*/  SHF.R.U32.HI R12, RZ, 0x5, R0 ;  /* 0x00000005ff0c7819 */ /* 0x000fe40000011600 */
[----:B0-----:R-:W-:Y:S02]  /*553b0*/  FMNMX R15, R15, R17, !PT ;  /* 0x000000110f0f7209 */ /* 0x001fe40007800000 */
[----:B------:R-:W-:-:S02]  /*553c0*/  FMNMX R3, R3, R5, !PT ;  /* 0x0000000503037209 */ /* 0x000fc40007800000 */
[----:B------:R-:W-:Y:S01]  /*553d0*/  LOP3.LUT P3, RZ, R12, 0x1, RZ, 0xc0, !PT ;  /* 0x000000010cff7812 */ /* 0x000fe2000786c0ff */
[--C-:B------:R-:W-:Y:S02]  /*553e0*/  SHF.R.U32.HI R12, RZ, 0x4, R0.reuse ;  /* 0x00000004ff0c7819 */ /* 0x100fe40000011600 */
[----:B------:R-:W-:Y:S02]  /*553f0*/  SHFL.BFLY PT, R7, R3, 0x1, 0x1f ;  /* 0x0c201f0003077f89 */ /* 0x000fe400000e0000 */
[----:B------:R-:W-:Y:S02]  /*55400*/  LOP3.LUT P2, RZ, R12, 0x1, RZ, 0xc0, !PT ;  /* 0x000000010cff7812 */ /* 0x000fe4000784c0ff */
[----:B------:R-:W-:Y:S01]  /*55410*/  SHF.R.U32.HI R8, RZ, 0x3, R0 ;  /* 0x00000003ff087819 */ /* 0x000fe20000011600 */
[----:B--2---:R-:W-:Y:S01]  /*55420*/  FMUL R20, R20, c[0x0][0x188] ;  /* 0x0000620014147a20 */ /* 0x004fe20000400000 */
[----:B---3--:R-:W-:-:S04]  /*55430*/  FMNMX R2, R9, R25, !PT ;  /* 0x0000001909027209 */ /* 0x008fc80007800000 */
[----:B------:R-:W-:Y:S01]  /*55440*/  FSEL R25, R20, -INF , P1 ;  /* 0xff80000014197808 */ /* 0x000fe20000800000 */
[----:B------:R-:W2:Y:S04]  /*55450*/  LDL R9, [R1+0xb0] ;  /* 0x0000b00001097983 */ /* 0x000ea80000100800 */
[----:B------:R-:W3:Y:S01]  /*55460*/  LDL R20, [R1+0xc8] ;  /* 0x0000c80001147983 */ /* 0x000ee20000100800 */
[----:B-----5:R-:W-:Y:S02]  /*55470*/  FMNMX R13, R13, R29, !PT ;  /* 0x0000001d0d0d7209 */ /* 0x020fe40007800000 */
[----:B------:R-:W2:Y:S01]  /*55480*/  LDL R29, [R1+0x40] ;  /* 0x00004000011d7983 */ /* 0x000ea20000100800 */
[----:B----4-:R-:W-:Y:S02]  /*55490*/  FMNMX R14, R14, R27, !PT ;  /* 0x0000001b0e0e7209 */ /* 0x010fe40007800000 */
[----:B------:R-:W0:Y:S01]  /*554a0*/  S2R R27, SR_TID.X ;  /* 0x00000000001b7919 */ /* 0x000e220000002100 */
[----:B------:R-:W-:-:S03]  /*554b0*/  FMNMX R18, R18, R28, !PT ;  /* 0x0000001c12127209 */ /* 0x000fc60007800000 */
[----:B------:R-:W4:Y:S01]  /*554c0*/  LDL R28, [R1+0x118] ;  /* 0x00011800011c7983 */ /* 0x000f220000100800 */
[----:B------:R1:W-:Y:S02]  /*554d0*/  STL [R1+0x34], R25 ;  /* 0x0000341901007387 */ /* 0x0003e40000100800 */
[----:B------:R-:W-:Y:S02]  /*554e0*/  FMUL R17, R26, c[0x0][0x188] ;  /* 0x000062001a117a20 */ /* 0x000fe40000400000 */
[----:B------:R-:W5:Y:S04]  /*554f0*/  S2R R26, SR_TID.X ;  /* 0x00000000001a7919 */ /* 0x000f680000002100 */
[----:B-1----:R-:W1:Y:S01]  /*55500*/  S2R R25, SR_TID.X ;  /* 0x0000000000197919 */ /* 0x002e620000002100 */
[----:B------:R-:W-:-:S02]  /*55510*/  FMNMX R21, R22, R21, !PT ;  /* 0x0000001516157209 */ /* 0x000fc40007800000 */
[----:B------:R-:W0:Y:S01]  /*55520*/  SHFL.BFLY PT, R22, R16, 0x1, 0x1f ;  /* 0x0c201f0010167f89 */ /* 0x000e2200000e0000 */
[----:B------:R-:W-:Y:S02]  /*55530*/  FMNMX R6, R19, R24, !PT ;  /* 0x0000001813067209 */ /* 0x000fe40007800000 */
[----:B------:R-:W0:Y:S04]  /*55540*/  SHFL.BFLY PT, R23, R21, 0x2, 0x1f ;  /* 0x0c401f0015177f89 */ /* 0x000e2800000e0000 */
[----:B------:R-:W-:Y:S04]  /*55550*/  SHFL.BFLY PT, R19, R18, 0x2, 0x1f ;  /* 0x0c401f0012137f89 */ /* 0x000fe800000e0000 */
[----:B------:R-:W0:Y:S04]  /*55560*/  SHFL.BFLY PT, R5, R14, 0x2, 0x1f ;  /* 0x0c401f000e057f89 */ /* 0x000e2800000e0000 */
[----:B------:R-:W0:Y:S04]  /*55570*/  SHFL.BFLY PT, R12, R13, 0x2, 0x1f ;  /* 0x0c401f000d0c7f89 */ /* 0x000e2800000e0000 */
[----:B------:R-:W0:Y:S01]  /*55580*/  SHFL.BFLY PT, R11, R2, 0x2, 0x1f ;  /* 0x0c401f00020b7f89 */ /* 0x000e2200000e0000 */
[----:B------:R-:W-:-:S04]  /*55590*/  SHF.R.U32.HI R24, RZ, 0x2, R0 ;  /* 0x00000002ff187819 */ /* 0x000fc80000011600 */
[----:B------:R-:W-:Y:S02]  /*555a0*/  LOP3.LUT P1, RZ, R24, 0x1, RZ, 0xc0, !PT ;  /* 0x0000000118ff7812 */ /* 0x000fe4000782c0ff */
[----:B-----5:R-:W-:Y:S02]  /*555b0*/  LOP3.LUT R26, R26, 0x1c, RZ, 0xc0, !PT ;  /* 0x0000001c1a1a7812 */ /* 0x020fe400078ec0ff */
[----:B-1----:R-:W-:Y:S02]  /*555c0*/  LOP3.LUT R25, R25, 0x1c, RZ, 0xc0, !PT ;  /* 0x0000001c19197812 */ /* 0x002fe400078ec0ff */
[----:B------:R-:W-:-:S03]  /*555d0*/  LEA.HI R26, R26, 0x8, RZ, 0x1e ;  /* 0x000000081a1a7811 */ /* 0x000fc600078ff0ff */
[----:B------:R-:W-:Y:S01]  /*555e0*/  IMAD.SHL.U32 R24, R25, 0x4, RZ ;  /* 0x0000000419187824 */ /* 0x000fe200078e00ff */
[--C-:B0-----:R-:W-:Y:S01]  /*555f0*/  SHF.R.U32.HI R25, RZ, 0x3, R27.reuse ;  /* 0x00000003ff197819 */ /* 0x101fe2000001161b */
[----:B------:R-:W-:Y:S01]  /*55600*/  SHF.R.U32.HI R27, RZ, 0x3, R27 ;  /* 0x00000003ff1b7819 */ /* 0x000fe2000001161b */
[----:B------:R-:W-:Y:S02]  /*55610*/  SHF.L.U32 R26, R26, 0x4, RZ ;  /* 0x000000041a1a7819 */ /* 0x000fe400000006ff */
[----:B------:R-:W-:Y:S02]  /*55620*/  LOP3.LUT R25, R25, 0xc, RZ, 0xc0, !PT ;  /* 0x0000000c19197812 */ /* 0x000fe400078ec0ff */
[----:B------:R-:W-:Y:S02]  /*55630*/  LOP3.LUT R27, R27, 0xc, RZ, 0xc0, !PT ;  /* 0x0000000c1b1b7812 */ /* 0x000fe400078ec0ff */
[----:B------:R-:W-:Y:S02]  /*55640*/  FMNMX R16, R16, R22, !PT ;  /* 0x0000001610107209 */ /* 0x000fe40007800000 */
[----:B------:R-:W-:-:S02]  /*55650*/  SHF.R.U32.HI R0, RZ, 0x1, R0 ;  /* 0x00000001ff007819 */ /* 0x000fc40000011600 */
[----:B------:R-:W-:Y:S02]  /*55660*/  IADD3 R25, R25, R26, RZ ;  /* 0x0000001a19197210 */ /* 0x000fe40007ffe0ff */
[----:B------:R-:W-:Y:S02]  /*55670*/  IADD3 R27, R24, R27, RZ ;  /* 0x0000001b181b7210 */ /* 0x000fe40007ffe0ff */
[----:B------:R-:W-:Y:S01]  /*55680*/  FSEL R17, R17, -INF , P0 ;  /* 0xff80000011117808 */ /* 0x000fe20000000000 */
[----:B------:R-:W-:Y:S01]  /*55690*/  FMNMX R24, R21, R23, !PT ;  /* 0x0000001715187209 */ /* 0x000fe20007800000 */
[----:B------:R-:W-:Y:S01]  /*556a0*/  FMNMX R23, R3, R7, !PT ;  /* 0x0000000703177209 */ /* 0x000fe20007800000 */
[----:B------:R0:W-:Y:S01]  /*556b0*/  @P6 STS [R27+0x40000], R15 ;  /* 0x0400000f1b006388 */ /* 0x0001e20000000800 */
[----:B------:R1:W-:Y:S03]  /*556c0*/  @P6 STS [R25+0x40000], R16 ;  /* 0x0400001019006388 */ /* 0x0003e60000000800 */
[----:B------:R5:W-:Y:S01]  /*556d0*/  STL [R1+0x2c], R17 ;  /* 0x00002c1101007387 */ /* 0x000be20000100800 */
[----:B------:R-:W-:-:S02]  /*556e0*/  LOP3.LUT P0, RZ, R0, 0x1, RZ, 0xc0, !PT ;  /* 0x0000000100ff7812 */ /* 0x000fc4000780c0ff */
[----:B------:R-:W-:Y:S02]  /*556f0*/  FMNMX R5, R14, R5, !PT ;  /* 0x000000050e057209 */ /* 0x000fe40007800000 */
[----:B------:R-:W-:Y:S02]  /*55700*/  FMNMX R13, R13, R12, !PT ;  /* 0x0000000c0d0d7209 */ /* 0x000fe40007800000 */
[----:B------:R-:W-:Y:S01]  /*55710*/  FMNMX R2, R2, R11, !PT ;  /* 0x0000000b02027209 */ /* 0x000fe20007800000 */
[----:B------:R-:W4:Y:S04]  /*55720*/  LDL R0, [R1+0x108] ;  /* 0x0001080001007983 */ /* 0x000f280000100800 */
[----:B0-----:R-:W2:Y:S04]  /*55730*/  LDL R15, [R1+0x114] ;  /* 0x00011400010f7983 */ /* 0x001ea80000100800 */
[----:B-1----:R-:W2:Y:S04]  /*55740*/  LDL R16, [R1+0x100] ;  /* 0x0001000001107983 */ /* 0x002ea80000100800 */
[----:B-----5:R-:W5:Y:S01]  /*55750*/  LDL R17, [R1+0x110] ;  /* 0x0001100001117983 */ /* 0x020f620000100800 */
[----:B------:R-:W-:-:S03]  /*55760*/  FMNMX R25, R18, R19, !PT ;  /* 0x0000001312197209 */ /* 0x000fc60007800000 */
[----:B------:R-:W5:Y:S01]  /*55770*/  LDL R21, [R1+0xfc] ;  /* 0x0000fc0001157983 */ /* 0x000f620000100800 */
[----:B------:R-:W3:Y:S02]  /*55780*/  LDL R19, [R1+0xe4] ;  /* 0x0000e40001137983 */ /* 0x000ee40000100800 */
[----:B------:R-:W3:Y:S01]  /*55790*/  LDL R18, [R1+0xf8] ;  /* 0x0000f80001127983 */ /* 0x000ee20000100800 */
[----:B------:R-:W3:Y:S04]  /*557a0*/  LDL R14, [R1+0xd8] ;  /* 0x0000d800010e7983 */ /* 0x000ee80000100800 */
[----:B------:R-:W5:Y:S04]  /*557b0*/  LDL R12, [R1+0xac] ;  /* 0x0000ac00010c7983 */ /* 0x000f680000100800 */
[----:B------:R-:W5:Y:S01]  /*557c0*/  LDL R11, [R1+0xa4] ;  /* 0x0000a400010b7983 */ /* 0x000f620000100800 */
[----:B------:R0:W-:Y:S03]  /*557d0*/  STL [R1+0x2520], R23 ;  /* 0x0025201701007387 */ /* 0x0001e60000100800 */
[----:B0-----:R-:W5:Y:S01]  /*557e0*/  LDL R23, [R1+0xf80] ;  /* 0x000f800001177983 */ /* 0x001f620000100800 */
[----:B------:R-:W-:-:S02]  /*557f0*/  LOP3.LUT P4, RZ, R8, 0x1, RZ, 0xc0, !PT ;  /* 0x0000000108ff7812 */ /* 0x000fc4000788c0ff */
[----:B------:R-:W0:Y:S02]  /*55800*/  SHFL.BFLY PT, R8, R4, 0x1, 0x1f ;  /* 0x0c201f0004087f89 */ /* 0x000e2400000e0000 */
[----:B0-----:R-:W-:Y:S02]  /*55810*/  FMNMX R22, R4, R8, !PT ;  /* 0x0000000804167209 */ /* 0x001fe40007800000 */
[----:B------:R-:W0:Y:S02]  /*55820*/  SHFL.BFLY PT, R8, R5, 0x1, 0x1f ;  /* 0x0c201f0005087f89 */ /* 0x000e2400000e0000 */
[----:B0-----:R-:W-:Y:S02]  /*55830*/  FMNMX R5, R5, R8, !PT ;  /* 0x0000000805057209 */ /* 0x001fe40007800000 */
[----:B------:R-:W5:Y:S01]  /*55840*/  LDL R8, [R1+0xf70] ;  /* 0x000f700001087983 */ /* 0x000f620000100800 */
[----:B--2---:R-:W-:Y:S01]  /*55850*/  FMNMX R16, R15, R16, !PT ;  /* 0x000000100f107209 */ /* 0x004fe20007800000 */
[----:B----4-:R-:W-:-:S02]  /*55860*/  FMNMX R15, R28, R0, !PT ;  /* 0x000000001c0f7209 */ /* 0x010fc40007800000 */
[----:B------:R-:W2:Y:S01]  /*55870*/  LDL R28, [R1+0xb8] ;  /* 0x0000b800011c7983 */ /* 0x000ea20000100800 */
[----:B---3--:R-:W-:Y:S01]  /*55880*/  FMNMX R18, R18, R14, !PT ;  /* 0x0000000e12127209 */ /* 0x008fe20007800000 */
[----:B------:R-:W-:Y:S02]  /*55890*/  FMNMX R14, R9, R29, !PT ;  /* 0x0000001d090e7209 */ /* 0x000fe40007800000 */
[----:B------:R-:W3:Y:S04]  /*558a0*/  LDL R9, [R1+0xf7c] ;  /* 0x000f7c0001097983 */ /* 0x000ee80000100800 */
[----:B------:R-:W4:Y:S04]  /*558b0*/  LDL R29, [R1+0x50] ;  /* 0x00005000011d7983 */ /* 0x000f280000100800 */
[----:B-----5:R0:W-:Y:S04]  /*558c0*/  @P6 STS [R23+0x40000], R22 ;  /* 0x0400001617006388 */ /* 0x0201e80000000800 */
[----:B0-----:R-:W3:Y:S01]  /*558d0*/  LDL.LU R23, [R1+0x2520] ;  /* 0x0025200001177983 */ /* 0x001ee20000300800 */
[----:B------:R-:W5:Y:S03]  /*558e0*/  LDL R22, [R1+0xf74] ;  /* 0x000f740001167983 */ /* 0x000f660000100800 */
[----:B------:R-:W0:Y:S04]  /*558f0*/  SHFL.BFLY PT, R10, R6, 0x2, 0x1f ;  /* 0x0c401f00060a7f89 */ /* 0x000e2800000e0000 */
[----:B------:R-:W1:Y:S04]  /*55900*/  SHFL.BFLY PT, R26, R24, 0x1, 0x1f ;  /* 0x0c201f00181a7f89 */ /* 0x000e6800000e0000 */
[----:B------:R-:W0:Y:S01]  /*55910*/  SHFL.BFLY PT, R27, R25, 0x1, 0x1f ;  /* 0x0c201f00191b7f89 */ /* 0x000e2200000e0000 */
[----:B------:R-:W-:-:S02]  /*55920*/  FMNMX R20, R20, R11, !PT ;  /* 0x0000000b14147209 */ /* 0x000fc40007800000 */
[----:B------:R-:W-:Y:S02]  /*55930*/  FMNMX R19, R19, R12, !PT ;  /* 0x0000000c13137209 */ /* 0x000fe40007800000 */
[----:B------:R-:W-:Y:S01]  /*55940*/  FMNMX R17, R17, R21, !PT ;  /* 0x0000001511117209 */ /* 0x000fe20007800000 */
[----:B------:R-:W-:Y:S04]  /*55950*/  SHFL.BFLY PT, R0, R18, 0x2, 0x1f ;  /* 0x0c401f0012007f89 */ /* 0x000fe800000e0000 */
[----:B------:R-:W-:Y:S04]  /*55960*/  SHFL.BFLY PT, R21, R20, 0x2, 0x1f ;  /* 0x0c401f0014157f89 */ /* 0x000fe800000e0000 */
[----:B------:R-:W0:Y:S04]  /*55970*/  SHFL.BFLY PT, R3, R19, 0x2, 0x1f ;  /* 0x0c401f0013037f89 */ /* 0x000e2800000e0000 */
[----:B------:R-:W-:Y:S04]  /*55980*/  SHFL.BFLY PT, R12, R16, 0x2, 0x1f ;  /* 0x0c401f00100c7f89 */ /* 0x000fe800000e0000 */
[----:B---3--:R3:W-:Y:S04]  /*55990*/  @P6 STS [R9+0x40000], R23 ;  /* 0x0400001709006388 */ /* 0x0087e80000000800 */
[----:B---3--:R-:W4:Y:S01]  /*559a0*/  LDL.LU R9, [R1+0x251c] ;  /* 0x00251c0001097983 */ /* 0x008f220000300800 */
[----:B------:R-:W3:Y:S01]  /*559b0*/  LDL R23, [R1+0xf78] ;  /* 0x000f780001177983 */ /* 0x000ee20000100800 */
[----:B0-----:R-:W-:-:S02]  /*559c0*/  FMNMX R6, R6, R10, !PT ;  /* 0x0000000a06067209 */ /* 0x001fc40007800000 */
[----:B-1----:R-:W-:Y:S01]  /*559d0*/  FMNMX R26, R24, R26, !PT ;  /* 0x0000001a181a7209 */ /* 0x002fe20007800000 */
[----:B------:R-:W0:Y:S04]  /*559e0*/  SHFL.BFLY PT, R10, R14, 0x2, 0x1f ;  /* 0x0c401f000e0a7f89 */ /* 0x000e2800000e0000 */
[----:B------:R-:W1:Y:S01]  /*559f0*/  SHFL.BFLY PT, R24, R2, 0x1, 0x1f ;  /* 0x0c201f0002187f89 */ /* 0x000e6200000e0000 */
[----:B------:R-:W-:Y:S02]  /*55a00*/  FMNMX R27, R25, R27, !PT ;  /* 0x0000001b191b7209 */ /* 0x000fe40007800000 */
[----:B------:R-:W-:Y:S02]  /*55a10*/  FMNMX R3, R19, R3, !PT ;  /* 0x0000000313037209 */ /* 0x000fe40007800000 */
[----:B------:R-:W-:Y:S01]  /*55a20*/  FMNMX R0, R18, R0, !PT ;  /* 0x0000000012007209 */ /* 0x000fe20007800000 */
[----:B------:R-:W2:Y:S04]  /*55a30*/  LDL R19, [R1+0x4c] ;  /* 0x00004c0001137983 */ /* 0x000ea80000100800 */
[----:B------:R-:W2:Y:S01]  /*55a40*/  LDL R18, [R1+0xcc] ;  /* 0x0000cc0001127983 */ /* 0x000ea20000100800 */
[----:B0-----:R-:W-:Y:S01]  /*55a50*/  FMNMX R10, R14, R10, !PT ;  /* 0x0000000a0e0a7209 */ /* 0x001fe20007800000 */
[----:B-1----:R-:W-:-:S02]  /*55a60*/  FMNMX R14, R2, R24, !PT ;  /* 0x00000018020e7209 */ /* 0x002fc40007800000 */
[----:B------:R-:W0:Y:S04]  /*55a70*/  SHFL.BFLY PT, R7, R13, 0x1, 0x1f ;  /* 0x0c201f000d077f89 */ /* 0x000e2800000e0000 */
[----:B---3--:R-:W-:Y:S01]  /*55a80*/  @P6 STS [R23+0x40000], R26 ;  /* 0x0400001a17006388 */ /* 0x008fe20000000800 */
[----:B-----5:R1:W-:Y:S02]  /*55a90*/  @P6 STS [R22+0x40000], R27 ;  /* 0x0400001b16006388 */ /* 0x0203e40000000800 */
[----:B------:R3:W-:Y:S01]  /*55aa0*/  @P6 STS [R8+0x40000], R5 ;  /* 0x0400000508006388 */ /* 0x0007e20000000800 */
[----:B-1----:R-:W5:Y:S01]  /*55ab0*/  LDL R27, [R1+0xd4] ;  /* 0x0000d400011b7983 */ /* 0x002f620000100800 */
[----:B---3--:R-:W-:Y:S02]  /*55ac0*/  FMNMX R5, R20, R21, !PT ;  /* 0x0000001514057209 */ /* 0x008fe40007800000 */
[----:B------:R-:W-:Y:S01]  /*55ad0*/  FMNMX R8, R16, R12, !PT ;  /* 0x0000000c10087209 */ /* 0x000fe20007800000 */
[----:B------:R-:W5:Y:S01]  /*55ae0*/  LDL R20, [R1+0x60] ;  /* 0x0000600001147983 */ /* 0x000f620000100800 */
[----:B------:R-:W3:Y:S01]  /*55af0*/  LDL R16, [R1+0x58] ;  /* 0x0000580001107983 */ /* 0x000ee20000100800 */
[----:B------:R1:W-:Y:S03]  /*55b00*/  STL [R1+0x2518], R14 ;  /* 0x0025180e01007387 */ /* 0x0003e60000100800 */
[----:B-1----:R-:W3:Y:S04]  /*55b10*/  LDL R14, [R1+0xf6c] ;  /* 0x000f6c00010e7983 */ /* 0x002ee80000100800 */
[----:B------:R-:W1:Y:S01]  /*55b20*/  SHFL.BFLY PT, R11, R17, 0x2, 0x1f ;  /* 0x0c401f00110b7f89 */ /* 0x000e6200000e0000 */
[----:B0-----:R-:W-:-:S02]  /*55b30*/  FMNMX R13, R13, R7, !PT ;  /* 0x000000070d0d7209 */ /* 0x001fc40007800000 */
[----:B------:R-:W0:Y:S01]  /*55b40*/  SHFL.BFLY PT, R7, R5, 0x1, 0x1f ;  /* 0x0c201f0005077f89 */ /* 0x000e2200000e0000 */
[----:B------:R-:W0:Y:S01]  /*55b50*/  SHFL.BFLY PT, R12, R3, 0x1, 0x1f ;  /* 0x0c201f00030c7f89 */ /* 0x000e2200000e0000 */
[----:B--2---:R-:W-:Y:S02]  /*55b60*/  FMNMX R19, R28, R19, !PT ;  /* 0x000000131c137209 */ /* 0x004fe40007800000 */
[----:B------:R-:W2:Y:S01]  /*55b70*/  LDL R28, [R1+0xf68] ;  /* 0x000f6800011c7983 */ /* 0x000ea20000100800 */
[----:B-1----:R-:W-:Y:S01]  /*55b80*/  FMNMX R11, R17, R11, !PT ;  /* 0x0000000b110b7209 */ /* 0x002fe20007800000 */
[----:B----4-:R-:W-:Y:S01]  /*55b90*/  FMNMX R17, R9, R29, !PT ;  /* 0x0000001d09117209 */ /* 0x010fe20007800000 */
[----:B0-----:R-:W-:Y:S02]  /*55ba0*/  FMNMX R7, R5, R7, !PT ;  /* 0x0000000705077209 */ /* 0x001fe40007800000 */
[----:B------:R-:W-:Y:S01]  /*55bb0*/  FMNMX R3, R3, R12, !PT ;  /* 0x0000000c03037209 */ /* 0x000fe20007800000 */
[----:B------:R-:W4:Y:S04]  /*55bc0*/  LDL R9, [R1+0xf64] ;  /* 0x000f640001097983 */ /* 0x000f280000100800 */
[----:B------:R-:W2:Y:S04]  /*55bd0*/  LDL R29, [R1+0xf5c] ;  /* 0x000f5c00011d7983 */ /* 0x000ea80000100800 */
[----:B------:R-:W2:Y:S04]  /*55be0*/  LDL R5, [R1+0xf60] ;  /* 0x000f600001057983 */ /* 0x000ea80000100800 */
[----:B------:R-:W2:Y:S01]  /*55bf0*/  LDL R12, [R1+0xf50] ;  /* 0x000f5000010c7983 */ /* 0x000ea20000100800 */
[----:B-----5:R-:W-:-:S03]  /*55c00*/  FMNMX R2, R27, R20, !PT ;  /* 0x000000141b027209 */ /* 0x020fc60007800000 */
[----:B------:R-:W5:Y:S04]  /*55c10*/  LDL R27, [R1+0xf4c] ;  /* 0x000f4c00011b7983 */ /* 0x000f680000100800 */
[----:B---3--:R0:W-:Y:S04]  /*55c20*/  @P6 STS [R14+0x40000], R13 ;  /* 0x0400000d0e006388 */ /* 0x0081e80000000800 */
[----:B0-----:R-:W2:Y:S01]  /*55c30*/  LDL.LU R14, [R1+0x2518] ;  /* 0x00251800010e7983 */ /* 0x001ea20000300800 */
[----:B------:R-:W3:Y:S03]  /*55c40*/  LDL R13, [R1+0xf54] ;  /* 0x000f5400010d7983 */ /* 0x000ee60000100800 */
[----:B------:R-:W0:Y:S04]  /*55c50*/  SHFL.BFLY PT, R25, R6, 0x1, 0x1f ;  /* 0x0c201f0006197f89 */ /* 0x000e2800000e0000 */
[----:B------:R-:W-:Y:S04]  /*55c60*/  SHFL.BFLY PT, R21, R11, 0x1, 0x1f ;  /* 0x0c201f000b157f89 */ /* 0x000fe800000e0000 */
[----:B------:R-:W-:Y:S04]  /*55c70*/  SHFL.BFLY PT, R24, R8, 0x1, 0x1f ;  /* 0x0c201f0008187f89 */ /* 0x000fe800000e0000 */
[----:B------:R-:W1:Y:S01]  /*55c80*/  SHFL.BFLY PT, R4, R15, 0x2, 0x1f ;  /* 0x0c401f000f047f89 */ /* 0x000e6200000e0000 */
[----:B0-----:R-:W-:-:S03]  /*55c90*/  FMNMX R26, R6, R25, !PT ;  /* 0x00000019061a7209 */ /* 0x001fc60007800000 */
[----:B--2---:R0:W-:Y:S04]  /*55ca0*/  @P6 STS [R28+0x40000], R14 ;  /* 0x0400000e1c006388 */ /* 0x0041e80000000800 */
[----:B0-----:R-:W2:Y:S01]  /*55cb0*/  LDL.LU R28, [R1+0x2514] ;  /* 0x00251400011c7983 */ /* 0x001ea20000300800 */
[----:B------:R-:W2:Y:S03]  /*55cc0*/  LDL R14, [R1+0xf58] ;  /* 0x000f5800010e7983 */ /* 0x000ea60000100800 */
[----:B------:R-:W0:Y:S01]  /*55cd0*/  SHFL.BFLY PT, R25, R0, 0x1, 0x1f ;  /* 0x0c201f0000197f89 */ /* 0x000e2200000e0000 */
[----:B----4-:R4:W-:Y:S02]  /*55ce0*/  @P6 STS [R9+0x40000], R26 ;  /* 0x0400001a09006388 */ /* 0x0109e40000000800 */
[----:B------:R-:W-:Y:S02]  /*55cf0*/  @P6 STS [R5+0x40000], R7 ;  /* 0x0400000705006388 */ /* 0x000fe40000000800 */
[----:B------:R3:W-:Y:S01]  /*55d00*/  @P6 STS [R29+0x40000], R3 ;  /* 0x040000031d006388 */ /* 0x0007e20000000800 */
[----:B-1----:R-:W-:Y:S01]  /*55d10*/  FMNMX R4, R15, R4, !PT ;  /* 0x000000040f047209 */ /* 0x002fe20007800000 */
[----:B------:R-:W1:Y:S04]  /*55d20*/  SHFL.BFLY PT, R22, R10, 0x1, 0x1f ;  /* 0x0c201f000a167f89 */ /* 0x000e6800000e0000 */
[----:B------:R-:W-:Y:S04]  /*55d30*/  SHFL.BFLY PT, R20, R19, 0x2, 0x1f ;  /* 0x0c401f0013147f89 */ /* 0x000fe800000e0000 */
[----:B----4-:R-:W4:Y:S04]  /*55d40*/  LDL.LU R9, [R1+0x2510] ;  /* 0x0025100001097983 */ /* 0x010f280000300800 */
[----:B---3--:R-:W3:Y:S01]  /*55d50*/  S2R R29, SR_TID.X ;  /* 0x00000000001d7919 */ /* 0x008ee20000002100 */
[----:B------:R-:W-:-:S02]  /*55d60*/  FMNMX R3, R11, R21, !PT ;  /* 0x000000150b037209 */ /* 0x000fc40007800000 */
[----:B------:R-:W-:Y:S02]  /*55d70*/  FMNMX R5, R8, R24, !PT ;  /* 0x0000001808057209 */ /* 0x000fe40007800000 */
[----:B0-----:R-:W-:Y:S01]  /*55d80*/  FMNMX R0, R0, R25, !PT ;  /* 0x0000001900007209 */ /* 0x001fe20007800000 */
[----:B------:R-:W0:Y:S01]  /*55d90*/  SHFL.BFLY PT, R23, R4, 0x1, 0x1f ;  /* 0x0c201f0004177f89 */ /* 0x000e2200000e0000 */
[----:B------:R-:W-:Y:S02]  /*55da0*/  FMNMX R15, R18, R16, !PT ;  /* 0x00000010120f7209 */ /* 0x000fe40007800000 */
[----:B---3--:R-:W-:Y:S01]  /*55db0*/  LOP3.LUT R29, R29, 0x1c, RZ, 0xc0, !PT ;  /* 0x0000001c1d1d7812 */ /* 0x008fe200078ec0ff */
[----:B------:R-:W3:Y:S01]  /*55dc0*/  SHFL.BFLY PT, R18, R17, 0x2, 0x1f ;  /* 0x0c401f0011127f89 */ /* 0x000ee200000e0000 */
[----:B-1----:R-:W-:-:S03]  /*55dd0*/  FMNMX R7, R10, R22, !PT ;  /* 0x000000160a077209 */ /* 0x002fc60007800000 */
[----:B------:R-:W4:Y:S01]  /*55de0*/  LDL.LU R8, [R1+0x17c] ;  /* 0x00017c0001087983 */ /* 0x000f220000300800 */
[----:B------:R-:W4:Y:S02]  /*55df0*/  LDL R10, [R1+0xe0] ;  /* 0x0000e000010a7983 */ /* 0x000f240000100800 */
[----:B------:R-:W4:Y:S02]  /*55e00*/  LDL R25, [R1+0xec] ;  /* 0x0000ec0001197983 */ /* 0x000f240000100800 */
[----:B------:R-:W4:Y:S01]  /*55e10*/  LDL R22, [R1+0x34] ;  /* 0x0000340001167983 */ /* 0x000f220000100800 */
[----:B------:R-:W4:Y:S04]  /*55e20*/  LDL R24, [R1+0xf4] ;  /* 0x0000f40001187983 */ /* 0x000f280000100800 */
[----:B------:R-:W4:Y:S01]  /*55e30*/  LDL R26, [R1+0xf0] ;  /* 0x0000f000011a7983 */ /* 0x000f220000100800 */
[----:B0-----:R-:W-:-:S03]  /*55e40*/  FMNMX R4, R4, R23, !PT ;  /* 0x0000001704047209 */ /* 0x001fc60007800000 */
[----:B------:R-:W4:Y:S04]  /*55e50*/  LDL R23, [R1+0x2c] ;  /* 0x00002c0001177983 */ /* 0x000f280000100800 */
[----:B--2---:R-:W-:Y:S01]  /*55e60*/  @P6 STS [R14+0x40000], R0 ;  /* 0x040000000e006388 */ /* 0x004fe20000000800 */
[----:B------:R-:W-:Y:S02]  /*55e70*/  @P6 STS [R13+0x40000], R3 ;  /* 0x040000030d006388 */ /* 0x000fe40000000800 */
[----:B------:R0:W-:Y:S02]  /*55e80*/  @P6 STS [R12+0x40000], R5 ;  /* 0x040000050c006388 */ /* 0x0001e40000000800 */
[----:B0-----:R-:W-:Y:S02]  /*55e90*/  LEA.HI R12, R29, 0x80, RZ, 0x1e ;  /* 0x000000801d0c7811 */ /* 0x001fe400078ff0ff */
[----:B------:R-:W0:Y:S03]  /*55ea0*/  S2R R29, SR_TID.X ;  /* 0x00000000001d7919 */ /* 0x000e260000002100 */
[----:B------:R-:W-:Y:S01]  /*55eb0*/  IMAD.SHL.U32 R13, R12, 0x10, RZ ;  /* 0x000000100c0d7824 */ /* 0x000fe200078e00ff */
[----:B-----5:R1:W-:Y:S01]  /*55ec0*/  @P6 STS [R27+0x40000], R4 ;  /* 0x040000041b006388 */ /* 0x0203e20000000800 */
[----:B------:R-:W-:-:S02]  /*55ed0*/  FMNMX R3, R19, R20, !PT ;  /* 0x0000001413037209 */ /* 0x000fc40007800000 */
[----:B---3--:R-:W-:Y:S01]  /*55ee0*/  FMNMX R5, R17, R18, !PT ;  /* 0x0000001211057209 */ /* 0x008fe20007800000 */
[----:B-1----:R-:W2:Y:S01]  /*55ef0*/  LDL R27, [R1+0xe8] ;  /* 0x0000e800011b7983 */ /* 0x002ea20000100800 */
[----:B0-----:R-:W-:-:S04]  /*55f00*/  SHF.R.U32.HI R12, RZ, 0x3, R29 ;  /* 0x00000003ff0c7819 */ /* 0x001fc8000001161d */
[----:B------:R-:W-:-:S04]  /*55f10*/  LOP3.LUT R12, R12, 0xc, RZ, 0xc0, !PT ;  /* 0x0000000c0c0c7812 */ /* 0x000fc800078ec0ff */
[----:B------:R-:W-:-:S05]  /*55f20*/  IADD3 R12, R12, R13, RZ ;  /* 0x0000000d0c0c7210 */ /* 0x000fca0007ffe0ff */
[----:B------:R0:W-:Y:S04]  /*55f30*/  @P6 STS [R12+0x40000], R7 ;  /* 0x040000070c006388 */ /* 0x0001e80000000800 */
[----:B0-----:R-:W3:Y:S01]  /*55f40*/  LDL.LU R7, [R1+0x174] ;  /* 0x0001740001077983 */ /* 0x001ee20000300800 */
[----:B------:R-:W5:Y:S02]  /*55f50*/  LDL R11, [R1+0xd0] ;  /* 0x0000d000010b7983 */ /* 0x000f640000100800 */
[----:B------:R-:W2:Y:S02]  /*55f60*/  LDL R21, [R1+0xc0] ;  /* 0x0000c00001157983 */ /* 0x000ea40000100800 */
[----:B------:R-:W2:Y:S01]  /*55f70*/  LDL R14, [R1+0x98] ;  /* 0x00009800010e7983 */ /* 0x000ea20000100800 */
[----:B------:R-:W2:Y:S04]  /*55f80*/  LDL R13, [R1+0x90] ;  /* 0x00009000010d7983 */ /* 0x000ea80000100800 */
[----:B------:R-:W2:Y:S04]  /*55f90*/  LDL R12, [R1+0x120] ;  /* 0x00012000010c7983 */ /* 0x000ea80000100800 */
[----:B------:R-:W2:Y:S04]  /*55fa0*/  LDL R29, [R1+0x11c] ;  /* 0x00011c00011d7983 */ /* 0x000ea80000100800 */
[----:B------:R-:W2:Y:S04]  /*55fb0*/  LDL R19, [R1+0x80] ;  /* 0x0000800001137983 */ /* 0x000ea80000100800 */
[----:B------:R-:W2:Y:S01]  /*55fc0*/  LDL R20, [R1+0x3c] ;  /* 0x00003c0001147983 */ /* 0x000ea20000100800 */
[----:B------:R-:W2:Y:S02]  /*55fd0*/  LDL.LU R17, [R1+0x54] ;  /* 0x0000540001117983 */ /* 0x000ea40000300800 */
[----:B------:R-:W5:Y:S01]  /*55fe0*/  LDL.LU R18, [R1+0x5c] ;  /* 0x00005c0001127983 */ /* 0x000f620000300800 */
[----:B------:R-:W0:Y:S04]  /*55ff0*/  SHFL.BFLY PT, R6, R2, 0x2, 0x1f ;  /* 0x0c401f0002067f89 */ /* 0x000e2800000e0000 */
[----:B------:R-:W1:Y:S01]  /*56000*/  SHFL.BFLY PT, R16, R15, 0x2, 0x1f ;  /* 0x0c401f000f107f89 */ /* 0x000e6200000e0000 */
[----:B----4-:R-:W-:-:S02]  /*56010*/  FMUL R8, R8, c[0x0][0x188] ;  /* 0x0000620008087a20 */ /* 0x010fc40000400000 */
[----:B------:R-:W-:Y:S01]  /*56020*/  FMUL R9, R9, c[0x0][0x188] ;  /* 0x0000620009097a20 */ /* 0x000fe20000400000 */
[----:B0-----:R-:W-:Y:S02]  /*56030*/  FMNMX R0, R2, R6, !PT ;  /* 0x0000000602007209 */ /* 0x001fe40007800000 */
[----:B-1----:R-:W-:Y:S01]  /*56040*/  FMNMX R4, R15, R16, !PT ;  /* 0x000000100f047209 */ /* 0x002fe20007800000 */
[----:B------:R-:W-:Y:S02]  /*56050*/  FSEL R15, R8, -INF , P2 ;  /* 0xff800000080f7808 */ /* 0x000fe40001000000 */
[----:B---3--:R-:W-:-:S05]  /*56060*/  FMUL R7, R7, c[0x0][0x188] ;  /* 0x0000620007077a20 */ /* 0x008fca0000400000 */
[----:B------:R-:W-:Y:S01]  /*56070*/  FSEL R16, R7, -INF , P3 ;  /* 0xff80000007107808 */ /* 0x000fe20001800000 */
[----:B--2---:R-:W-:Y:S02]  /*56080*/  FMUL R2, R17, c[0x0][0x188] ;  /* 0x0000620011027a20 */ /* 0x004fe40000400000 */
[----:B-----5:R-:W-:Y:S01]  /*56090*/  FMUL R6, R18, c[0x0][0x188] ;  /* 0x0000620012067a20 */ /* 0x020fe20000400000 */
[----:B------:R-:W-:Y:S02]  /*560a0*/  FMNMX R7, R10, R28, !PT ;  /* 0x0000001c0a077209 */ /* 0x000fe40007800000 */
[----:B------:R-:W2:Y:S01]  /*560b0*/  LDL.LU R28, [R1+0x250c] ;  /* 0x00250c00011c7983 */ /* 0x000ea20000300800 */
[----:B------:R-:W-:Y:S02]  /*560c0*/  FSEL R10, R2, -INF , P4 ;  /* 0xff800000020a7808 */ /* 0x000fe40002000000 */
[----:B------:R-:W-:Y:S01]  /*560d0*/  FSEL R6, R6, -INF , P1 ;  /* 0xff80000006067808 */ /* 0x000fe20000800000 */
[----:B------:R-:W-:Y:S01]  /*560e0*/  FSEL R2, R9, -INF , P0 ;  /* 0xff80000009027808 */ /* 0x000fe20000000000 */
[----:B------:R-:W-:Y:S01]  /*560f0*/  STL [R1+0x10], R16 ;  /* 0x0000101001007387 */ /* 0x000fe20000100800 */
[----:B------:R-:W-:Y:S02]  /*56100*/  STL [R1+0xc], R15 ;  /* 0x00000c0f01007387 */ /* 0x000fe40000100800 */
[----:B------:R-:W-:Y:S01]  /*56110*/  STL [R1+0x8], R10 ;  /* 0x0000080a01007387 */ /* 0x000fe20000100800 */
[----:B------:R-:W-:Y:S01]  /*56120*/  FMNMX R27, R27, R19, !PT ;  /* 0x000000131b1b7209 */ /* 0x000fe20007800000 */
[----:B------:R-:W-:Y:S01]  /*56130*/  STL [R1+0x4], R6 ;  /* 0x0000040601007387 */ /* 0x000fe20000100800 */
[----:B------:R-:W-:Y:S01]  /*56140*/  STL [R1+0x24d0], R2 ;  /* 0x0024d00201007387 */ /* 0x000fe20000100800 */
[----:B------:R-:W-:-:S02]  /*56150*/  FMNMX R19, R29, R12, !PT ;  /* 0x0000000c1d137209 */ /* 0x000fc40007800000 */
[----:B------:R-:W3:Y:S04]  /*56160*/  LDL R29, [R1+0xf3c] ;  /* 0x000f3c00011d7983 */ /* 0x000ee80000100800 */
[----:B---3--:R0:W-:Y:S04]  /*56170*/  STL [R1+0x2504], R29 ;  /* 0x0025041d01007387 */ /* 0x0081e80000100800 */
[----:B0-----:R-:W3:Y:S01]  /*56180*/  LDL R29, [R1+0xf40] ;  /* 0x000f4000011d7983 */ /* 0x001ee20000100800 */
[----:B------:R-:W-:Y:S02]  /*56190*/  FMNMX R15, R11, R15, !PT ;  /* 0x0000000f0b0f7209 */ /* 0x000fe40007800000 */
[----:B------:R-:W-:Y:S01]  /*561a0*/  FMNMX R24, R24, R22, !PT ;  /* 0x0000001618187209 */ /* 0x000fe20007800000 */
[----:B------:R-:W0:Y:S01]  /*561b0*/  SHFL.BFLY PT, R8, R7, 0x2, 0x1f ;  /* 0x0c401f0007087f89 */ /* 0x000e2200000e0000 */
[----:B--2---:R-:W-:Y:S01]  /*561c0*/  FMNMX R22, R28, R16, !PT ;  /* 0x000000101c167209 */ /* 0x004fe20007800000 */
[----:B------:R-:W-:Y:S01]  /*561d0*/  FMNMX R16, R21, R10, !PT ;  /* 0x0000000a15107209 */ /* 0x000fe20007800000 */
[----:B------:R-:W-:Y:S01]  /*561e0*/  FMNMX R21, R14, R6, !PT ;  /* 0x000000060e157209 */ /* 0x000fe20007800000 */
[----:B------:R-:W-:Y:S04]  /*561f0*/  SHFL.BFLY PT, R10, R19, 0x2, 0x1f ;  /* 0x0c401f00130a7f89 */ /* 0x000fe800000e0000 */
[----:B------:R-:W1:Y:S04]  /*56200*/  SHFL.BFLY PT, R6, R15, 0x2, 0x1f ;  /* 0x0c401f000f067f89 */ /* 0x000e6800000e0000 */
[----:B------:R-:W2:Y:S01]  /*56210*/  SHFL.BFLY PT, R28, R27, 0x2, 0x1f ;  /* 0x0c401f001b1c7f89 */ /* 0x000ea200000e0000 */
[----:B0-----:R-:W-:-:S03]  /*56220*/  FMNMX R8, R7, R8, !PT ;  /* 0x0000000807087209 */ /* 0x001fc60007800000 */
[----:B---3--:R0:W-:Y:S04]  /*56230*/  STL [R1+0x2508], R29 ;  /* 0x0025081d01007387 */ /* 0x0081e80000100800 */
[----:B0-----:R-:W3:Y:S04]  /*56240*/  LDL R29, [R1+0xf44] ;  /* 0x000f4400011d7983 */ /* 0x001ee80000100800 */
[----:B------:R-:W0:Y:S01]  /*56250*/  SHFL.BFLY PT, R7, R3, 0x1, 0x1f ;  /* 0x0c201f0003077f89 */ /* 0x000e2200000e0000 */
[----:B-1----:R-:W-:Y:S01]  /*56260*/  FMNMX R6, R15, R6, !PT ;  /* 0x000000060f067209 */ /* 0x002fe20007800000 */
[----:B------:R-:W-:-:S02]  /*56270*/  FMNMX R15, R19, R10, !PT ;  /* 0x0000000a130f7209 */ /* 0x000fc40007800000 */
[----:B------:R-:W1:Y:S01]  /*56280*/  SHFL.BFLY PT, R10, R8, 0x1, 0x1f ;  /* 0x0c201f00080a7f89 */ /* 0x000e6200000e0000 */
[----:B------:R-:W-:Y:S01]  /*56290*/  FMNMX R25, R25, R20, !PT ;  /* 0x0000001419197209 */ /* 0x000fe20007800000 */
[----:B------:R-:W-:Y:S01]  /*562a0*/  FMNMX R20, R13, R2, !PT ;  /* 0x000000020d147209 */ /* 0x000fe20007800000 */
[----:B--2---:R-:W-:Y:S01]  /*562b0*/  FMNMX R27, R27, R28, !PT ;  /* 0x0000001c1b1b7209 */ /* 0x004fe20007800000 */
[----:B------:R-:W2:Y:S04]  /*562c0*/  LDL R2, [R1+0xf20] ;  /* 0x000f200001027983 */ /* 0x000ea80000100800 */
[----:B------:R-:W4:Y:S01]  /*562d0*/  LDL R28, [R1+0xf24] ;  /* 0x000f2400011c7983 */ /* 0x000f220000100800 */
[----:B0-----:R-:W-:Y:S02]  /*562e0*/  FMNMX R3, R3, R7, !PT ;  /* 0x0000000703037209 */ /* 0x001fe40007800000 */
[----:B-1----:R-:W-:-:S02]  /*562f0*/  FMNMX R10, R8, R10, !PT ;  /* 0x0000000a080a7209 */ /* 0x002fc40007800000 */
[----:B------:R-:W5:Y:S04]  /*56300*/  LDL R8, [R1+0xf28] ;  /* 0x000f280001087983 */ /* 0x000f680000100800 */
[----:B---3--:R0:W-:Y:S04]  /*56310*/  @P6 STS [R29+0x40000], R3 ;  /* 0x040000031d006388 */ /* 0x0081e80000000800 */
[----:B0-----:R-:W3:Y:S04]  /*56320*/  LDL.LU R29, [R1+0x2508] ;  /* 0x00250800011d7983 */ /* 0x001ee80000300800 */
[----:B------:R-:W0:Y:S04]  /*56330*/  SHFL.BFLY PT, R11, R20, 0x2, 0x1f ;  /* 0x0c401f00140b7f89 */ /* 0x000e2800000e0000 */
[----:B------:R-:W1:Y:S01]  /*56340*/  SHFL.BFLY PT, R14, R5, 0x1, 0x1f ;  /* 0x0c201f00050e7f89 */ /* 0x000e6200000e0000 */
[----:B------:R-:W2:Y:S01]  /*56350*/  LDL R3, [R1+0xf34] ;  /* 0x000f340001037983 */ /* 0x000ea20000100800 */
[----:B0-----:R-:W-:Y:S01]  /*56360*/  FMNMX R11, R20, R11, !PT ;  /* 0x0000000b140b7209 */ /* 0x001fe20007800000 */
[----:B-1----:R-:W-:Y:S01]  /*56370*/  FMNMX R20, R5, R14, !PT ;  /* 0x0000000e05147209 */ /* 0x002fe20007800000 */
[----:B------:R-:W-:Y:S01]  /*56380*/  FMNMX R23, R26, R23, !PT ;  /* 0x000000171a177209 */ /* 0x000fe20007800000 */
[----:B------:R-:W-:Y:S04]  /*56390*/  SHFL.BFLY PT, R17, R22, 0x2, 0x1f ;  /* 0x0c401f0016117f89 */ /* 0x000fe800000e0000 */
[----:B------:R-:W0:Y:S04]  /*563a0*/  SHFL.BFLY PT, R18, R23, 0x2, 0x1f ;  /* 0x0c401f0017127f89 */ /* 0x000e2800000e0000 */
[----:B---3--:R1:W-:Y:S04]  /*563b0*/  @P6 STS [R29+0x40000], R20 ;  /* 0x040000141d006388 */ /* 0x0083e80000000800 */
[----:B-1----:R-:W3:Y:S01]  /*563c0*/  LDL.LU R29, [R1+0x2504] ;  /* 0x00250400011d7983 */ /* 0x002ee20000300800 */
[----:B------:R-:W2:Y:S01]  /*563d0*/  LDL R20, [R1+0xf38] ;  /* 0x000f380001147983 */ /* 0x000ea20000100800 */
[----:B0-----:R-:W-:Y:S01]  /*563e0*/  FMNMX R18, R23, R18, !PT ;  /* 0x0000001217127209 */ /* 0x001fe20007800000 */
[----:B------:R-:W-:-:S02]  /*563f0*/  FMNMX R23, R22, R17, !PT ;  /* 0x0000001116177209 */ /* 0x000fc40007800000 */
[----:B------:R-:W0:Y:S04]  /*56400*/  SHFL.BFLY PT, R22, R4, 0x1, 0x1f ;  /* 0x0c201f0004167f89 */ /* 0x000e2800000e0000 */
[----:B------:R-:W1:Y:S04]  /*56410*/  SHFL.BFLY PT, R17, R0, 0x1, 0x1f ;  /* 0x0c201f0000117f89 */ /* 0x000e6800000e0000 */
[----:B------:R-:W2:Y:S01]  /*56420*/  SHFL.BFLY PT, R19, R27, 0x1, 0x1f ;  /* 0x0c201f001b137f89 */ /* 0x000ea200000e0000 */
[----:B0-----:R-:W-:Y:S02]  /*56430*/  FMNMX R4, R4, R22, !PT ;  /* 0x0000001604047209 */ /* 0x001fe40007800000 */
[----:B-1----:R-:W-:Y:S01]  /*56440*/  FMNMX R0, R0, R17, !PT ;  /* 0x0000001100007209 */ /* 0x002fe20007800000 */
[----:B------:R-:W0:Y:S04]  /*56450*/  SHFL.BFLY PT, R26, R25, 0x2, 0x1f ;  /* 0x0c401f00191a7f89 */ /* 0x000e2800000e0000 */
[----:B------:R-:W1:Y:S04]  /*56460*/  SHFL.BFLY PT, R9, R24, 0x2, 0x1f ;  /* 0x0c401f0018097f89 */ /* 0x000e6800000e0000 */
[----:B------:R-:W0:Y:S04]  /*56470*/  SHFL.BFLY PT, R13, R16, 0x2, 0x1f ;  /* 0x0c401f00100d7f89 */ /* 0x000e2800000e0000 */
[----:B---3--:R3:W-:Y:S01]  /*56480*/  @P6 STS [R29+0x40000], R4 ;  /* 0x040000041d006388 */ /* 0x0087e20000000800 */
[----:B--2---:R2:W-:Y:S02]  /*56490*/  @P6 STS [R20+0x40000], R0 ;  /* 0x0400000014006388 */ /* 0x0045e40000000800 */
[----:B------:R0:W-:Y:S01]  /*564a0*/  @P6 STS [R3+0x40000], R10 ;  /* 0x0400000a03006388 */ /* 0x0001e20000000800 */
[----:B---3--:R-:W3:Y:S01]  /*564b0*/  LDL.LU R29, [R1+0x2500] ;  /* 0x00250000011d7983 */ /* 0x008ee20000300800 */
[----:B--2---:R-:W-:-:S02]  /*564c0*/  FMNMX R0, R27, R19, !PT ;  /* 0x000000131b007209 */ /* 0x004fc40007800000 */
[----:B------:R-:W2:Y:S02]  /*564d0*/  LDL R19, [R1+0xf30] ;  /* 0x000f300001137983 */ /* 0x000ea40000100800 */
[----:B0-----:R-:W3:Y:S01]  /*564e0*/  LDL R10, [R1+0xf2c] ;  /* 0x000f2c00010a7983 */ /* 0x001ee20000100800 */
[----:B------:R-:W4:Y:S01]  /*564f0*/  LDL R20, [R1+0xf1c] ;  /* 0x000f1c0001147983 */ /* 0x000f220000100800 */
[----:B------:R-:W-:Y:S02]  /*56500*/  FMNMX R26, R25, R26, !PT ;  /* 0x0000001a191a7209 */ /* 0x000fe40007800000 */
[----:B-1----:R-:W-:Y:S02]  /*56510*/  FMNMX R9, R24, R9, !PT ;  /* 0x0000000918097209 */ /* 0x002fe40007800000 */
[----:B------:R-:W-:Y:S01]  /*56520*/  FMNMX R13, R16, R13, !PT ;  /* 0x0000000d100d7209 */ /* 0x000fe20007800000 */
[----:B------:R-:W-:Y:S04]  /*56530*/  SHFL.BFLY PT, R14, R18, 0x1, 0x1f ;  /* 0x0c201f00120e7f89 */ /* 0x000fe800000e0000 */
[----:B------:R-:W0:Y:S04]  /*56540*/  SHFL.BFLY PT, R5, R26, 0x1, 0x1f ;  /* 0x0c201f001a057f89 */ /* 0x000e2800000e0000 */
[----:B------:R-:W1:Y:S04]  /*56550*/  SHFL.BFLY PT, R16, R9, 0x1, 0x1f ;  /* 0x0c201f0009107f89 */ /* 0x000e6800000e0000 */
[----:B------:R-:W5:Y:S04]  /*56560*/  SHFL.BFLY PT, R7, R23, 0x1, 0x1f ;  /* 0x0c201f0017077f89 */ /* 0x000f6800000e0000 */
[----:B------:R-:W5:Y:S04]  /*56570*/  SHFL.BFLY PT, R12, R21, 0x2, 0x1f ;  /* 0x0c401f00150c7f89 */ /* 0x000f6800000e0000 */
[----:B------:R-:W2:Y:S01]  /*56580*/  SHFL.BFLY PT, R17, R6, 0x1, 0x1f ;  /* 0x0c201f0006117f89 */ /* 0x000ea200000e0000 */
[----:B0-----:R-:W-:-:S02]  /*56590*/  FMNMX R3, R26, R5, !PT ;  /* 0x000000051a037209 */ /* 0x001fc40007800000 */
[----:B-1----:R-:W-:Y:S01]  /*565a0*/  FMNMX R4, R9, R16, !PT ;  /* 0x0000001009047209 */ /* 0x002fe20007800000 */
[----:B------:R-:W-:Y:S01]  /*565b0*/  FMNMX R5, R18, R14, !PT ;  /* 0x0000000e12057209 */ /* 0x000fe20007800000 */
[----:B-----5:R-:W-:Y:S02]  /*565c0*/  FMNMX R7, R23, R7, !PT ;  /* 0x0000000717077209 */ /* 0x020fe40007800000 */
[----:B------:R-:W-:Y:S02]  /*565d0*/  FMNMX R12, R21, R12, !PT ;  /* 0x0000000c150c7209 */ /* 0x000fe40007800000 */
[----:B------:R-:W0:Y:S04]  /*565e0*/  SHFL.BFLY PT, R21, R13, 0x1, 0x1f ;  /* 0x0c201f000d157f89 */ /* 0x000e2800000e0000 */
[----:B------:R-:W1:Y:S04]  /*565f0*/  SHFL.BFLY PT, R22, R12, 0x1, 0x1f ;  /* 0x0c201f000c167f89 */ /* 0x000e6800000e0000 */
[----:B------:R-:W5:Y:S04]  /*56600*/  SHFL.BFLY PT, R24, R11, 0x1, 0x1f ;  /* 0x0c201f000b187f89 */ /* 0x000f6800000e0000 */
[----:B------:R-:W0:Y:S04]  /*56610*/  SHFL.BFLY PT, R25, R15, 0x1, 0x1f ;  /* 0x0c201f000f197f89 */ /* 0x000e2800000e0000 */
[----:B------:R-:W0:Y:S04]  /*56620*/  S2R R23, SR_TID.X ;  /* 0x0000000000177919 */ /* 0x000e280000002100 */
[----:B--2---:R-:W-:Y:S01]  /*56630*/  @P6 STS [R19+0x40000], R0 ;  /* 0x0400000013006388 */ /* 0x004fe20000000800 */
[----:B---3--:R-:W-:Y:S02]  /*56640*/  @P6 STS [R10+0x40000], R3 ;  /* 0x040000030a006388 */ /* 0x008fe40000000800 */
[----:B------:R-:W-:Y:S02]  /*56650*/  @P6 STS [R8+0x40000], R4 ;  /* 0x0400000408006388 */ /* 0x000fe40000000800 */
[----:B----4-:R-:W-:Y:S01]  /*56660*/  @P6 STS [R28+0x40000], R5 ;  /* 0x040000051c006388 */ /* 0x010fe20000000800 */
[----:B------:R2:W-:Y:S04]  /*56670*/  @P6 STS [R2+0x40000], R7 ;  /* 0x0400000702006388 */ /* 0x0005e80000000800 */
[----:B--2---:R-:W2:Y:S04]  /*56680*/  S2R R2, SR_TID.X ;  /* 0x0000000000027919 */ /* 0x004ea80000002100 */
[----:B------:R-:W3:Y:S01]  /*56690*/  S2R R19, SR_TID.X ;  /* 0x0000000000137919 */ /* 0x000ee20000002100 */
[----:B------:R-:W-:-:S02]  /*566a0*/  FMNMX R0, R6, R17, !PT ;  /* 0x0000001106007209 */ /* 0x000fc40007800000 */
[----:B0-----:R-:W-:Y:S02]  /*566b0*/  FMNMX R3, R13, R21, !PT ;  /* 0x000000150d037209 */ /* 0x001fe40007800000 */
[----:B-1----:R-:W-:Y:S01]  /*566c0*/  FMNMX R4, R12, R22, !PT ;  /* 0x000000160c047209 */ /* 0x002fe20007800000 */
[----:B------:R0:W-:Y:S01]  /*566d0*/  @P6 STS [R20+0x40000], R0 ;  /* 0x0400000014006388 */ /* 0x0001e20000000800 */
[----:B--2---:R-:W-:Y:S02]  /*566e0*/  LOP3.LUT R27, R2, 0x1c, RZ, 0xc0, !PT ;  /* 0x0000001c021b7812 */ /* 0x004fe400078ec0ff */
[--C-:B---3--:R-:W-:Y:S02]  /*566f0*/  SHF.R.U32.HI R14, RZ, 0x3, R19.reuse ;  /* 0x00000003ff0e7819 */ /* 0x108fe40000011613 */
[C---:B------:R-:W-:Y:S01]  /*56700*/  LEA.HI R10, R27.reuse, 0xe8, RZ, 0x1e ;  /* 0x000000e81b0a7811 */ /* 0x040fe200078ff0ff */
[----:B------:R-:W-:Y:S01]  /*56710*/  LEA.HI R27, R27, 0xe0, RZ, 0x1e ;  /* 0x000000e01b1b7811 */ /* 0x000fe200078ff0ff */
[----:B------:R-:W-:-:S02]  /*56720*/  SHF.R.U32.HI R9, RZ, 0x3, R19 ;  /* 0x00000003ff097819 */ /* 0x000fc40000011613 */
[----:B------:R-:W-:Y:S02]  /*56730*/  LOP3.LUT R28, R2, 0x1c, RZ, 0xc0, !PT ;  /* 0x0000001c021c7812 */ /* 0x000fe400078ec0ff */
[----:B------:R-:W-:Y:S02]  /*56740*/  LOP3.LUT R14, R14, 0xc, RZ, 0xc0, !PT ;  /* 0x0000000c0e0e7812 */ /* 0x000fe400078ec0ff */
[----:B------:R-:W-:Y:S02]  /*56750*/  SHF.L.U32 R16, R27, 0x4, RZ ;  /* 0x000000041b107819 */ /* 0x000fe400000006ff */
[----:B------:R-:W-:Y:S02]  /*56760*/  SHF.L.U32 R10, R10, 0x4, RZ ;  /* 0x000000040a0a7819 */ /* 0x000fe400000006ff */
[----:B------:R-:W-:Y:S02]  /*56770*/  LOP3.LUT R9, R9, 0xc, RZ, 0xc0, !PT ;  /* 0x0000000c09097812 */ /* 0x000fe400078ec0ff */
[C---:B------:R-:W-:Y:S01]  /*56780*/  LEA.HI R8, R28.reuse, 0xf8, RZ, 0x1e ;  /* 0x000000f81c087811 */ /* 0x040fe200078ff0ff */
[----:B------:R-:W-:-:S02]  /*56790*/  LEA.HI R28, R28, 0xf0, RZ, 0x1e ;  /* 0x000000f01c1c7811 */ /* 0x000fc400078ff0ff */
[----:B------:R-:W-:Y:S01]  /*567a0*/  IMAD.IADD R14, R14, 0x1, R16 ;  /* 0x000000010e0e7824 */ /* 0x000fe200078e0210 */
[----:B------:R-:W-:Y:S02]  /*567b0*/  IADD3 R9, R9, R10, RZ ;  /* 0x0000000a09097210 */ /* 0x000fe40007ffe0ff */
[--C-:B------:R-:W-:Y:S02]  /*567c0*/  SHF.R.U32.HI R2, RZ, 0x3, R19.reuse ;  /* 0x00000003ff027819 */ /* 0x100fe40000011613 */
[----:B0-----:R-:W-:Y:S01]  /*567d0*/  SHF.R.U32.HI R20, RZ, 0x3, R19 ;  /* 0x00000003ff147819 */ /* 0x001fe20000011613 */
[----:B------:R-:W-:Y:S01]  /*567e0*/  IMAD.SHL.U32 R28, R28, 0x10, RZ ;  /* 0x000000101c1c7824 */ /* 0x000fe200078e00ff */
[----:B------:R-:W-:Y:S01]  /*567f0*/  @P6 STS [R14+0x40000], R3 ;  /* 0x040000030e006388 */ /* 0x000fe20000000800 */
[----:B------:R-:W-:Y:S02]  /*56800*/  SHF.L.U32 R8, R8, 0x4, RZ ;  /* 0x0000000408087819 */ /* 0x000fe400000006ff */
[----:B------:R-:W-:-:S02]  /*56810*/  LOP3.LUT R2, R2, 0xc, RZ, 0xc0, !PT ;  /* 0x0000000c02027812 */ /* 0x000fc400078ec0ff */
[----:B------:R-:W-:Y:S01]  /*56820*/  LOP3.LUT R20, R20, 0xc, RZ, 0xc0, !PT ;  /* 0x0000000c14147812 */ /* 0x000fe200078ec0ff */
[----:B------:R0:W-:Y:S01]  /*56830*/  @P6 STS [R9+0x40000], R4 ;  /* 0x0400000409006388 */ /* 0x0001e20000000800 */
[----:B-----5:R-:W-:Y:S02]  /*56840*/  FMNMX R5, R11, R24, !PT ;  /* 0x000000180b057209 */ /* 0x020fe40007800000 */
[----:B------:R-:W-:Y:S02]  /*56850*/  FMNMX R6, R15, R25, !PT ;  /* 0x000000190f067209 */ /* 0x000fe40007800000 */
[----:B------:R-:W-:Y:S01]  /*56860*/  IADD3 R20, R20, R28, RZ ;  /* 0x0000001c14147210 */ /* 0x000fe20007ffe0ff */
[----:B------:R-:W-:Y:S01]  /*56870*/  IMAD.IADD R2, R2, 0x1, R8 ;  /* 0x0000000102027824 */ /* 0x000fe200078e0208 */
[----:B0-----:R-:W2:Y:S01]  /*56880*/  LDL R9, [R1+0x1d0] ;  /* 0x0001d00001097983 */ /* 0x001ea20000100800 */
[----:B------:R-:W3:Y:S03]  /*56890*/  LDL.LU R8, [R1+0x6c] ;  /* 0x00006c0001087983 */ /* 0x000ee60000300800 */
[----:B------:R-:W0:Y:S04]  /*568a0*/  S2R R28, SR_TID.X ;  /* 0x00000000001c7919 */ /* 0x000e280000002100 */
[----:B------:R-:W-:Y:S01]  /*568b0*/  @P6 STS [R20+0x40000], R5 ;  /* 0x0400000514006388 */ /* 0x000fe20000000800 */
[----:B------:R1:W-:Y:S02]  /*568c0*/  @P6 STS [R2+0x40000], R6 ;  /* 0x0400000602006388 */ /* 0x0003e40000000800 */
[----:B------:R-:W-:Y:S06]  /*568d0*/  BAR.SYNC.DEFER_BLOCKING 0x0 ;  /* 0x0000000000007b1d */ /* 0x000fec0000010000 */
[----:B-1----:R-:W4:Y:S01]  /*568e0*/  LDL.LU R2, [R1+0x28] ;  /* 0x0000280001027983 */ /* 0x002f220000300800 */
[----:B------:R-:W5:Y:S02]  /*568f0*/  LDL R10, [R1+0x1d4] ;  /* 0x0001d400010a7983 */ /* 0x000f640000100800 */
[----:B------:R-:W4:Y:S02]  /*56900*/  LDL.LU R20, [R1+0x30] ;  /* 0x0000300001147983 */ /* 0x000f240000300800 */
[----:B------:R-:W5:Y:S01]  /*56910*/  LDL.LU R26, [R1+0x38] ;  /* 0x00003800011a7983 */ /* 0x000f620000300800 */
[----:B------:R-:W5:Y:S01]  /*56920*/  LDL.LU R27, [R1] ;  /* 0x00000000011b7983 */ /* 0x000f620000300800 */
[----:B0-----:R-:W-:-:S05]  /*56930*/  LOP3.LUT R14, R28, 0xff, RZ, 0xc0, !PT ;  /* 0x000000ff1c0e7812 */ /* 0x001fca00078ec0ff */
[----:B------:R-:W0:Y:S04]  /*56940*/  LDS R6, [R14.X4+0x40000] ;  /* 0x040000000e067984 */ /* 0x000e280000004800 */
[----:B------:R-:W1:Y:S04]  /*56950*/  LDS R4, [R14.X4+0x40400] ;  /* 0x040400000e047984 */ /* 0x000e680000004800 */
[----:B------:R-:W1:Y:S04]  /*56960*/  LDS R3, [R14.X4+0x40800] ;  /* 0x040800000e037984 */ /* 0x000e680000004800 */
[----:B0-----:R-:W0:Y:S04]  /*56970*/  SHFL.BFLY PT, R7, R6, 0x2, 0x1f ;  /* 0x0c401f0006077f89 */ /* 0x001e2800000e0000 */
[----:B-1----:R-:W1:Y:S04]  /*56980*/  SHFL.BFLY PT, R5, R4, 0x2, 0x1f ;  /* 0x0c401f0004057f89 */ /* 0x002e6800000e0000 */
[----:B------:R-:W1:Y:S01]  /*56990*/  SHFL.BFLY PT, R0, R3, 0x2, 0x1f ;  /* 0x0c401f0003007f89 */ /* 0x000e6200000e0000 */
[----:B0-----:R-:W-:-:S02]  /*569a0*/  FMNMX R7, R6, R7, !PT ;  /* 0x0000000706077209 */ /* 0x001fc40007800000 */
[----:B-1----:R-:W-:Y:S02]  /*569b0*/  FMNMX R5, R4, R5, !PT ;  /* 0x0000000504057209 */ /* 0x002fe40007800000 */
[----:B------:R-:W-:Y:S02]  /*569c0*/  FMNMX R0, R3, R0, !PT ;  /* 0x0000000003007209 */ /* 0x000fe40007800000 */
[----:B------:R-:W0:Y:S04]  /*569d0*/  SHFL.BFLY PT, R3, R7, 0x1, 0x1f ;  /* 0x0c201f0007037f89 */ /* 0x000e2800000e0000 */
[----:B------:R-:W1:Y:S04]  /*569e0*/  SHFL.BFLY PT, R4, R5, 0x1, 0x1f ;  /* 0x0c201f0005047f89 */ /* 0x000e6800000e0000 */
[----:B------:R-:W1:Y:S01]  /*569f0*/  SHFL.BFLY PT, R6, R0, 0x1, 0x1f ;  /* 0x0c201f0000067f89 */ /* 0x000e6200000e0000 */
[----:B0-----:R-:W-:-:S02]  /*56a00*/  FMNMX R3, R7, R3, !PT ;  /* 0x0000000307037209 */ /* 0x001fc40007800000 */
[----:B-1----:R-:W-:Y:S02]  /*56a10*/  FMNMX R4, R5, R4, !PT ;  /* 0x0000000405047209 */ /* 0x002fe40007800000 */
[----:B------:R-:W-:Y:S01]  /*56a20*/  FMNMX R0, R0, R6, !PT ;  /* 0x0000000600007209 */ /* 0x000fe20007800000 */
[----:B------:R-:W-:Y:S02]  /*56a30*/  @!P5 STS [R14.X4+0x40000], R3 ;  /* 0x040000030e00d388 */ /* 0x000fe40000004800 */
[----:B------:R-:W-:Y:S02]  /*56a40*/  @!P5 STS [R14.X4+0x40400], R4 ;  /* 0x040400040e00d388 */ /* 0x000fe40000004800 */
[----:B------:R-:W-:Y:S02]  /*56a50*/  @!P5 STS [R14.X4+0x40800], R0 ;  /* 0x040800000e00d388 */ /* 0x000fe40000004800 */
[----:B------:R-:W0:Y:S04]  /*56a60*/  LDS R0, [R23.X4+0x40c00] ;  /* 0x040c000017007984 */ /* 0x000e280000004800 */
[----:B0-----:R-:W0:Y:S02]  /*56a70*/  SHFL.BFLY PT, R3, R0, 0x2, 0x1f ;  /* 0x0c401f0000037f89 */ /* 0x001e2400000e0000 */
[----:B0-----:R-:W-:-:S05]  /*56a80*/  FMNMX R3, R0, R3, !PT ;  /* 0x0000000300037209 */ /* 0x001fca0007800000 */
[----:B------:R-:W0:Y:S02]  /*56a90*/  SHFL.BFLY PT, R0, R3, 0x1, 0x1f ;  /* 0x0c201f0003007f89 */ /* 0x000e2400000e0000 */
[----:B0-----:R-:W-:-:S05]  /*56aa0*/  FMNMX R0, R3, R0, !PT ;  /* 0x0000000003007209 */ /* 0x001fca0007800000 */
[----:B------:R-:W-:Y:S01]  /*56ab0*/  @!P5 STS [R23.X4+0x40c00], R0 ;  /* 0x040c00001700d388 */ /* 0x000fe20000004800 */
[----:B------:R-:W-:Y:S01]  /*56ac0*/  BAR.SYNC.DEFER_BLOCKING 0x0 ;  /* 0x0000000000007b1d */ /* 0x000fe20000010000 */
[----:B------:R-:W-:Y:S01]  /*56ad0*/  LOP3.LUT R19, R28, 0x1c, RZ, 0xc0, !PT ;  /* 0x0000001c1c137812 */ /* 0x000fe200078ec0ff */
[----:B------:R-:W-:-:S05]  /*56ae0*/  LOP3.LUT R28, R23, 0x1c, RZ, 0xc0, !PT ;  /* 0x0000001c171c7812 */ /* 0x000fca00078ec0ff */
[----:B------:R-:W2:Y:S01]  /*56af0*/  LDS R0, [R28.X4+0x40000] ;  /* 0x040000001c007984 */ /* 0x000ea20000004800 */
[----:B------:R-:W-:-:S05]  /*56b00*/  LEA.HI R12, R19, 0x8, RZ, 0x1e ;  /* 0x00000008130c7811 */ /* 0x000fca00078ff0ff */
[----:B------:R-:W5:Y:S01]  /*56b10*/  LDS R3, [R12.X16+0x40000] ;  /* 0x040000000c037984 */ /* 0x000f62000000c800 */
[----:B------:R-:W-:Y:S02]  /*56b20*/  LEA.HI R11, R19, 0x10, RZ, 0x1e ;  /* 0x00000010130b7811 */ /* 0x000fe400078ff0ff */
[----:B------:R-:W0:Y:S03]  /*56b30*/  S2R R19, SR_TID.X ;  /* 0x0000000000137919 */ /* 0x000e260000002100 */
[----:B------:R-:W1:Y:S01]  /*56b40*/  LDS R4, [R11.X16+0x40000] ;  /* 0x040000000b047984 */ /* 0x000e62000000c800 */
[----:B--2---:R-:W-:-:S05]  /*56b50*/  FMNMX R5, R0, R9, !PT ;  /* 0x0000000900057209 */ /* 0x004fca0007800000 */
[--C-:B---3--:R-:W-:Y:S01]  /*56b60*/  FADD R0, R8, -R5.reuse ;  /* 0x8000000508007221 */ /* 0x108fe20000000000 */
[----:B------:R4:W-:Y:S01]  /*56b70*/  STL [R1+0xe58], R5 ;  /* 0x000e580501007387 */ /* 0x0009e20000100800 */
[----:B------:R-:W1:Y:S01]  /*56b80*/  LDL R7, [R1+0x1d8] ;  /* 0x0001d80001077983 */ /* 0x000e620000100800 */
[----:B0-----:R-:W-:Y:S01]  /*56b90*/  LOP3.LUT R19, R19, 0x1c, RZ, 0xc0, !PT ;  /* 0x0000001c13137812 */ /* 0x001fe200078ec0ff */
[----:B------:R-:W-:Y:S01]  /*56ba0*/  FMUL R0, R0, 1.4426950216293334961 ;  /* 0x3fb8aa3b00007820 */ /* 0x000fe20000400000 */
[----:B------:R-:W2:Y:S03]  /*56bb0*/  LDL.LU R8, [R1+0x44] ;  /* 0x0000440001087983 */ /* 0x000ea60000300800 */
[----:B------:R0:W3:Y:S01]  /*56bc0*/  MUFU.EX2 R6, R0 ;  /* 0x0000000000067308 */ /* 0x0000e20000000800 */
[----:B----4-:R-:W-:Y:S01]  /*56bd0*/  FADD R5, R2, -R5 ;  /* 0x8000000502057221 */ /* 0x010fe20000000000 */
[----:B-----5:R-:W-:Y:S01]  /*56be0*/  FMNMX R10, R3, R10, !PT ;  /* 0x0000000a030a7209 */ /* 0x020fe20007800000 */
[----:B------:R-:W4:Y:S02]  /*56bf0*/  LDL.LU R2, [R1+0x20] ;  /* 0x0000200001027983 */ /* 0x000f240000300800 */
[----:B0-----:R-:W-:-:S04]  /*56c00*/  FMUL R0, R5, 1.4426950216293334961 ;  /* 0x3fb8aa3b05007820 */ /* 0x001fc80000400000 */
[----:B------:R0:W5:Y:S01]  /*56c10*/  MUFU.EX2 R9, R0 ;  /* 0x0000000000097308 */ /* 0x0001620000000800 */
[----:B------:R-:W-:Y:S01]  /*56c20*/  LEA.HI R11, R19, 0x18, RZ, 0x1e ;  /* 0x00000018130b7811 */ /* 0x000fe200078ff0ff */
[----:B---3--:R-:W-:Y:S01]  /*56c30*/  STL [R1+0x894], R6 ;  /* 0x0008940601007387 */ /* 0x008fe20000100800 */
[----:B------:R3:W-:Y:S02]  /*56c40*/  STL [R1+0xe54], R10 ;  /* 0x000e540a01007387 */ /* 0x0007e40000100800 */
[--C-:B------:R-:W-:Y:S01]  /*56c50*/  FADD R5, R29, -R10.reuse ;  /* 0x8000000a1d057221 */ /* 0x100fe20000000000 */
[----:B------:R3:W-:Y:S01]  /*56c60*/  LDS R3, [R11.X16+0x40000] ;  /* 0x040000000b037984 */ /* 0x0007e2000000c800 */
[----:B0-----:R-:W-:-:S03]  /*56c70*/  FADD R0, R20, -R10 ;  /* 0x8000000a14007221 */ /* 0x001fc60000000000 */
[----:B-----5:R0:W-:Y:S01]  /*56c80*/  STL [R1+0x28], R9 ;  /* 0x0000280901007387 */ /* 0x0201e20000100800 */
[----:B------:R-:W5:Y:S02]  /*56c90*/  LDL.LU R19, [R1+0x48] ;  /* 0x0000480001137983 */ /* 0x000f640000300800 */
[----:B---3--:R-:W3:Y:S02]  /*56ca0*/  LDL R10, [R1+0x1dc] ;  /* 0x0001dc00010a7983 */ /* 0x008ee40000100800 */
[----:B------:R-:W2:Y:S01]  /*56cb0*/  LDL R11, [R1+0x1e0] ;  /* 0x0001e000010b7983 */ /* 0x000ea20000100800 */
[----:B------:R-:W0:Y:S01]  /*56cc0*/  S2R R20, SR_TID.X ;  /* 0x0000000000147919 */ /* 0x000e220000002100 */
[----:B------:R-:W-:-:S04]  /*56cd0*/  FMUL R0, R0, 1.4426950216293334961 ;  /* 0x3fb8aa3b00007820 */ /* 0x000fc80000400000 */
[----:B------:R-:W0:Y:S02]  /*56ce0*/  MUFU.EX2 R13, R0 ;  /* 0x00000000000d7308 */ /* 0x000e240000000800 */
[----:B0-----:R-:W-:Y:S01]  /*56cf0*/  STL [R1+0x890], R13 ;  /* 0x0008900d01007387 */ /* 0x001fe20000100800 */
[----:B------:R-:W-:-:S03]  /*56d00*/  LOP3.LUT R16, R20, 0x1c, RZ, 0xc0, !PT ;  /* 0x0000001c14107812 */ /* 0x000fc600078ec0ff */
[----:B------:R-:W5:Y:S01]  /*56d10*/  LDL.LU R20, [R1+0x24] ;  /* 0x0000240001147983 */ /* 0x000f620000300800 */
[----:B------:R-:W-:Y:S02]  /*56d20*/  FADD R6, R6, R9 ;  /* 0x0000000906067221 */ /* 0x000fe40000000000 */
[----:B------:R-:W-:Y:S01]  /*56d30*/  FMUL R0, R5, 1.4426950216293334961 ;  /* 0x3fb8aa3b05007820 */ /* 0x000fe20000400000 */
[----:B------:R-:W-:-:S03]  /*56d40*/  LEA.HI R9, R16, 0x20, RZ, 0x1e ;  /* 0x0000002010097811 */ /* 0x000fc600078ff0ff */
[----:B------:R0:W1:Y:S02]  /*56d50*/  MUFU.EX2 R14, R0 ;  /* 0x00000000000e7308 */ /* 0x0000640000000800 */
[----:B0-----:R-:W-:Y:S01]  /*56d60*/  LDS R0, [R9.X16+0x40000] ;  /* 0x0400000009007984 */ /* 0x001fe2000000c800 */
[----:B-1----:R-:W-:-:S03]  /*56d70*/  FMNMX R7, R4, R7, !PT ;  /* 0x0000000704077209 */ /* 0x002fc60007800000 */
[----:B------:R-:W0:Y:S04]  /*56d80*/  SHFL.BFLY PT, R4, R6, 0x2, 0x1f ;  /* 0x0c401f0006047f89 */ /* 0x000e2800000e0000 */
[----:B------:R1:W-:Y:S01]  /*56d90*/  STL [R1+0xe50], R7 ;  /* 0x000e500701007387 */ /* 0x0003e20000100800 */
[----:B------:R-:W-:-:S04]  /*56da0*/  FADD R5, R26, -R7 ;  /* 0x800000071a057221 */ /* 0x000fc80000000000 */
[----:B------:R-:W-:Y:S02]  /*56db0*/  FMUL R5, R5, 1.4426950216293334961 ;  /* 0x3fb8aa3b05057820 */ /* 0x000fe40000400000 */
[----:B-1----:R-:W-:-:S04]  /*56dc0*/  FADD R7, R27, -R7 ;  /* 0x800000071b077221 */ /* 0x002fc80000000000 */
[----:B------:R-:W-:Y:S01]  /*56dd0*/  FMUL R7, R7, 1.4426950216293334961 ;  /* 0x3fb8aa3b07077820 */ /* 0x000fe20000400000 */
[----:B------:R-:W1:Y:S08]  /*56de0*/  MUFU.EX2 R9, R5 ;  /* 0x0000000500097308 */ /* 0x000e700000000800 */
[----:B------:R4:W1:Y:S01]  /*56df0*/  MUFU.EX2 R12, R7 ;  /* 0x00000007000c7308 */ /* 0x0008620000000800 */
[----:B0-----:R-:W-:-:S05]  /*56e00*/  FADD R6, R6, R4 ;  /* 0x0000000406067221 */ /* 0x001fca0000000000 */
[----:B----4-:R-:W0:Y:S01]  /*56e10*/  SHFL.BFLY PT, R7, R6, 0x1, 0x1f ;  /* 0x0c201f0006077f89 */ /* 0x010e2200000e0000 */
[----:B---3--:R-:W-:-:S03]  /*56e20*/  FMNMX R10, R3, R10, !PT ;  /* 0x0000000a030a7209 */ /* 0x008fc60007800000 */
[----:B------:R-:W-:Y:S01]  /*56e30*/  STL [R1+0x88c], R14 ;  /* 0x00088c0e01007387 */ /* 0x000fe20000100800 */
[----:B-1----:R1:W-:Y:S02]  /*56e40*/  STL [R1+0x888], R9 ;  /* 0x0008880901007387 */ /* 0x0023e40000100800 */
[----:B--2---:R-:W-:Y:S02]  /*56e50*/  FADD R5, R8, -R10 ;  /* 0x8000000a08057221 */ /* 0x004fe40000000000 */
[----:B------:R-:W-:Y:S01]  /*56e60*/  FADD R4, R9, R12 ;  /* 0x0000000c09047221 */ /* 0x000fe20000000000 */
[----:B------:R-:W-:Y:S01]  /*56e70*/  FMNMX R11, R0, R11, !PT ;  /* 0x0000000b000b7209 */ /* 0x000fe20007800000 */
[----:B------:R-:W-:Y:S01]  /*56e80*/  STL [R1+0x87c], R12 ;  /* 0x00087c0c01007387 */ /* 0x000fe20000100800 */
[----:B------:R2:W-:Y:S02]  /*56e90*/  STL [R1+0xe4c], R10 ;  /* 0x000e4c0a01007387 */ /* 0x0005e40000100800 */
[----:B-1----:R-:W-:-:S02]  /*56ea0*/  FMUL R9, R5, 1.4426950216293334961 ;  /* 0x3fb8aa3b05097820 */ /* 0x002fc40000400000 */
[----:B--2---:R-:W-:Y:S02]  /*56eb0*/  FADD R10, R2, -R10 ;  /* 0x8000000a020a7221 */ /* 0x004fe40000000000 */
[----:B------:R5:W1:Y:S02]  /*56ec0*/  MUFU.EX2 R2, R9 ;  /* 0x0000000900027308 */ /* 0x000a640000000800 */
[----:B------:R-:W-:Y:S02]  /*56ed0*/  FMUL R0, R10, 1.4426950216293334961 ;  /* 0x3fb8aa3b0a007820 */ /* 0x000fe40000400000 */
[----:B-----5:R-:W-:Y:S02]  /*56ee0*/  FADD R9, R19, -R11 ;  /* 0x8000000b13097221 */ /* 0x020fe40000000000 */
[----:B------:R-:W2:Y:S02]  /*56ef0*/  S2R R19, SR_TID.X ;  /* 0x0000000000137919 */ /* 0x000ea40000002100 */
[----:B------:R0:W3:Y:S02]  /*56f00*/  MUFU.EX2 R10, R0 ;  /* 0x00000000000a7308 */ /* 0x0000e40000000800 */
[----:B------:R-:W-:Y:S01]  /*56f10*/  STL [R1+0xe48], R11 ;  /* 0x000e480b01007387 */ /* 0x000fe20000100800 */
[----:B-1----:R-:W-:Y:S02]  /*56f20*/  STL [R1+0x878], R2 ;  /* 0x0008780201007387 */ /* 0x002fe40000100800 */
[----:B0-----:R-:W-:-:S02]  /*56f30*/  FADD R0, R6, R7 ;  /* 0x0000000706007221 */ /* 0x001fc40000000000 */
[----:B------:R-:W-:-:S03]  /*56f40*/  FMUL R6, R9, 1.4426950216293334961 ;  /* 0x3fb8aa3b09067820 */ /* 0x000fc60000400000 */
[----:B------:R0:W-:Y:S02]  /*56f50*/  STL [R1+0x24fc], R0 ;  /* 0x0024fc0001007387 */ /* 0x0001e40000100800 */
[----:B0-----:R-:W0:Y:S01]  /*56f60*/  MUFU.EX2 R0, R6 ;  /* 0x0000000600007308 */ /* 0x001e220000000800 */
[----:B--2---:R-:W-:Y:S01]  /*56f70*/  LOP3.LUT R19, R19, 0x1c, RZ, 0xc0, !PT ;  /* 0x0000001c13137812 */ /* 0x004fe200078ec0ff */
[----:B------:R-:W-:-:S03]  /*56f80*/  FADD R7, R20, -R11 ;  /* 0x8000000b14077221 */ /* 0x000fc60000000000 */
[----:B------:R-:W-:Y:S01]  /*56f90*/  LEA.HI R11, R19, 0x28, RZ, 0x1e ;  /* 0x00000028130b7811 */ /* 0x000fe200078ff0ff */
[----:B---3--:R-:W-:Y:S04]  /*56fa0*/  STL [R1+0x874], R10 ;  /* 0x0008740a01007387 */ /* 0x008fe80000100800 */
[----:B------:R-:W1:Y:S04]  /*56fb0*/  S2R R20, SR_TID.X ;  /* 0x0000000000147919 */ /* 0x000e680000002100 */
[----:B0-----:R-:W-:Y:S02]  /*56fc0*/  STL [R1+0x870], R0 ;  /* 0x0008700001007387 */ /* 0x001fe40000100800 */
[----:B------:R0:W-:Y:S02]  /*56fd0*/  LDS R0, [R11.X16+0x40000] ;  /* 0x040000000b007984 */ /* 0x0001e4000000c800 */
[----:B------:R-:W2:Y:S02]  /*56fe0*/  SHFL.BFLY PT, R5, R4, 0x2, 0x1f ;  /* 0x0c401f0004057f89 */ /* 0x000ea400000e0000 */
[----:B------:R-:W-:-:S05]  /*56ff0*/  FADD R3, R13, R14 ;  /* 0x0000000e0d037221 */ /* 0x000fca0000000000 */
[----:B------:R-:W3:Y:S01]  /*57000*/  SHFL.BFLY PT, R8, R3, 0x2, 0x1f ;  /* 0x0c401f0003087f89 */ /* 0x000ee200000e0000 */
[----:B------:R-:W-:Y:S02]  /*57010*/  FADD R9, R2, R10 ;  /* 0x0000000a02097221 */ /* 0x000fe40000000000 */
[----:B------:R-:W4:Y:S01]  /*57020*/  S2R R2, SR_TID.X ;  /* 0x0000000000027919 */ /* 0x000f220000002100 */
[----:B-1----:R-:W-:Y:S01]  /*57030*/  LOP3.LUT R19, R20, 0x1c, RZ, 0xc0, !PT ;  /* 0x0000001c14137812 */ /* 0x002fe200078ec0ff */
[----:B------:R-:W-:-:S03]  /*57040*/  FMUL R7, R7, 1.4426950216293334961 ;  /* 0x3fb8aa3b07077820 */ /* 0x000fc60000400000 */
[----:B0-----:R-:W-:Y:S01]  /*57050*/  LEA.HI R11, R19, 0x30, RZ, 0x1e ;  /* 0x00000030130b7811 */ /* 0x001fe200078ff0ff */
[----:B--2---:R-:W-:-:S04]  /*57060*/  FADD R4, R4, R5 ;  /* 0x0000000504047221 */ /* 0x004fc80000000000 */
[----:B------:R0:W1:Y:S02]  /*57070*/  LDS R5, [R11.X16+0x40000] ;  /* 0x040000000b057984 */ /* 0x000064000000c800 */
[----:B0-----:R-:W-:Y:S02]  /*57080*/  LEA.HI R11, R19, 0x40, RZ, 0x1e ;  /* 0x00000040130b7811 */ /* 0x001fe400078ff0ff */
[----:B------:R0:W-:Y:S02]  /*57090*/  STL [R1], R0 ;  /* 0x0000000001007387 */ /* 0x0001e40000100800 */
[----:B0-----:R0:W2:Y:S01]  /*570a0*/  MUFU.EX2 R0, R7 ;  /* 0x0000000700007308 */ /* 0x0010a20000000800 */
[----:B---3--:R-:W-:Y:S01]  /*570b0*/  FADD R3, R3, R8 ;  /* 0x0000000803037221 */ /* 0x008fe20000000000 */
[----:B0-----:R0:W3:Y:S01]  /*570c0*/  LDS R7, [R11.X16+0x40000] ;  /* 0x040000000b077984 */ /* 0x0010e2000000c800 */
[----:B------:R-:W-:Y:S02]  /*570d0*/  LOP3.LUT R20, R20, 0x1c, RZ, 0xc0, !PT ;  /* 0x0000001c14147812 */ /* 0x000fe400078ec0ff */
[----:B0-----:R-:W-:-:S05]  /*570e0*/  LEA.HI R11, R19, 0x48, RZ, 0x1e ;  /* 0x00000048130b7811 */ /* 0x001fca00078ff0ff */
[----:B------:R0:W-:Y:S04]  /*570f0*/  LDS R8, [R11.X16+0x40000] ;  /* 0x040000000b087984 */ /* 0x0001e8000000c800 */
[----:B--2---:R2:W-:Y:S01]  /*57100*/  STL [R1+0x86c], R0 ;  /* 0x00086c0001007387 */ /* 0x0045e20000100800 */
[----:B------:R-:W-:-:S05]  /*57110*/  LEA.HI R12, R19, 0x38, RZ, 0x1e ;  /* 0x00000038130c7811 */ /* 0x000fca00078ff0ff */
[----:B------:R-:W-:Y:S01]  /*57120*/  LDS R6, [R12.X16+0x40000] ;  /* 0x040000000c067984 */ /* 0x000fe2000000c800 */
[----:B0-----:R-:W-:Y:S02]  /*57130*/  LEA.HI R11, R19, 0x50, RZ, 0x1e ;  /* 0x00000050130b7811 */ /* 0x001fe400078ff0ff */
[----:B--2---:R-:W-:-:S03]  /*57140*/  LEA.HI R0, R20, 0x60, RZ, 0x1e ;  /* 0x0000006014007811 */ /* 0x004fc600078ff0ff */
[----:B------:R0:W-:Y:S04]  /*57150*/  LDS R10, [R11.X16+0x40000] ;  /* 0x040000000b0a7984 */ /* 0x0001e8000000c800 */
[----:B------:R2:W-:Y:S01]  /*57160*/  LDS R12, [R0.X16+0x40000] ;  /* 0x04000000000c7984 */ /* 0x0005e2000000c800 */
[----:B0-----:R-:W-:Y:S01]  /*57170*/  LEA.HI R11, R20, 0x58, RZ, 0x1e ;  /* 0x00000058140b7811 */ /* 0x001fe200078ff0ff */
[----:B----4-:R-:W-:-:S04]  /*57180*/  LOP3.LUT R20, R2, 0x1c, RZ, 0xc0, !PT ;  /* 0x0000001c02147812 */ /* 0x010fc800078ec0ff */
[C---:B--2---:R-:W-:Y:S01]  /*57190*/  LEA.HI R0, R20.reuse, 0x68, RZ, 0x1e ;  /* 0x0000006814007811 */ /* 0x044fe200078ff0ff */
[----:B-1----:R-:W-:Y:S04]  /*571a0*/  STL [R1+0x24f8], R5 ;  /* 0x0024f80501007387 */ /* 0x002fe80000100800 */
[----:B------:R-:W0:Y:S04]  /*571b0*/  S2R R29, SR_TID.X ;  /* 0x00000000001d7919 */ /* 0x000e280000002100 */
[----:B------:R-:W-:Y:S04]  /*571c0*/  LDS R11, [R11.X16+0x40000] ;  /* 0x040000000b0b7984 */ /* 0x000fe8000000c800 */
[----:B------:R-:W1:Y:S01]  /*571d0*/  LDS R0, [R0.X16+0x40000] ;  /* 0x0400000000007984 */ /* 0x000e62000000c800 */
[----:B------:R-:W-:-:S02]  /*571e0*/  LEA.HI R15, R20, 0x70, RZ, 0x1e ;  /* 0x00000070140f7811 */ /* 0x000fc400078ff0ff */
[C---:B------:R-:W-:Y:S01]  /*571f0*/  LEA.HI R2, R20.reuse, 0x78, RZ, 0x1e ;  /* 0x0000007814027811 */ /* 0x040fe200078ff0ff */
[----:B---3--:R-:W-:Y:S02]  /*57200*/  STL [R1+0x24f4], R7 ;  /* 0x0024f40701007387 */ /* 0x008fe40000100800 */
[----:B------:R-:W2:Y:S04]  /*57210*/  LDS R7, [R15.X16+0x40000] ;  /* 0x040000000f077984 */ /* 0x000ea8000000c800 */
[----:B------:R-:W3:Y:S04]  /*57220*/  LDS R5, [R2.X16+0x40000] ;  /* 0x0400000002057984 */ /* 0x000ee8000000c800 */
[----:B-1----:R1:W-:Y:S02]  /*57230*/  STL [R1+0x18], R0 ;  /* 0x0000180001007387 */ /* 0x0023e40000100800 */
[----:B-1----:R-:W-:-:S02]  /*57240*/  LEA.HI R0, R20, 0x80, RZ, 0x1e ;  /* 0x0000008014007811 */ /* 0x002fc400078ff0ff */
[----:B------:R-:W1:Y:S04]  /*57250*/  S2R R20, SR_TID.X ;  /* 0x0000000000147919 */ /* 0x000e680000002100 */
[----:B------:R4:W5:Y:S04]  /*57260*/  LDS R2, [R0.X16+0x40000] ;  /* 0x0400000000027984 */ /* 0x000968000000c800 */
[----:B--2---:R-:W-:Y:S01]  /*57270*/  STL [R1+0x24], R7 ;  /* 0x0000240701007387 */ /* 0x004fe20000100800 */
[----:B---3--:R2:W-:Y:S01]  /*57280*/  STL [R1+0x20], R5 ;  /* 0x0000200501007387 */ /* 0x0085e20000100800 */
[----:B-1----:R-:W-:-:S04]  /*57290*/  LOP3.LUT R19, R20, 0x1c, RZ, 0xc0, !PT ;  /* 0x0000001c14137812 */ /* 0x002fc800078ec0ff */
[----:B----4-:R-:W-:-:S05]  /*572a0*/  LEA.HI R0, R19, 0x90, RZ, 0x1e ;  /* 0x0000009013007811 */ /* 0x010fca00078ff0ff */
[----:B------:R1:W-:Y:S01]  /*572b0*/  LDS R16, [R0.X16+0x40000] ;  /* 0x0400000000107984 */ /* 0x0003e2000000c800 */
[C---:B--2---:R-:W-:Y:S02]  /*572c0*/  LEA.HI R5, R19.reuse, 0x88, RZ, 0x1e ;  /* 0x0000008813057811 */ /* 0x044fe400078ff0ff */
[C---:B-1----:R-:W-:Y:S02]  /*572d0*/  LEA.HI R0, R19.reuse, 0x98, RZ, 0x1e ;  /* 0x0000009813007811 */ /* 0x042fe400078ff0ff */
[----:B------:R-:W-:Y:S01]  /*572e0*/  LOP3.LUT R27, R20, 0x1c, RZ, 0xc0, !PT ;  /* 0x0000001c141b7812 */ /* 0x000fe200078ec0ff */
[----:B-----5:R-:W-:Y:S04]  /*572f0*/  STL [R1+0x24ec], R2 ;  /* 0x0024ec0201007387 */ /* 0x020fe80000100800 */
[----:B------:R1:W-:Y:S01]  /*57300*/  LDS R17, [R0.X16+0x40000] ;  /* 0x0400000000117984 */ /* 0x0003e2000000c800 */
[----:B------:R2:W3:Y:S01]  /*57310*/  LDS R2, [R5.X16+0x40000] ;  /* 0x0400000005027984 */ /* 0x0004e2000000c800 */
[----:B-1----:R-:W-:-:S02]  /*57320*/  LEA.HI R0, R19, 0xa8, RZ, 0x1e ;  /* 0x000000a813007811 */ /* 0x002fc400078ff0ff */
[----:B--2---:R-:W-:-:S03]  /*57330*/  LEA.HI R5, R19, 0xa0, RZ, 0x1e ;  /* 0x000000a013057811 */ /* 0x004fc600078ff0ff */
[----:B------:R1:W-:Y:S01]  /*57340*/  LDS R19, [R0.X16+0x40000] ;  /* 0x0400000000137984 */ /* 0x0003e2000000c800 */
[----:B------:R-:W-:-:S03]  /*57350*/  LOP3.LUT R26, R20, 0x1c, RZ, 0xc0, !PT ;  /* 0x0000001c141a7812 */ /* 0x000fc600078ec0ff */
[----:B------:R-:W-:Y:S01]  /*57360*/  LDS R18, [R5.X16+0x40000] ;  /* 0x0400000005127984 */ /* 0x000fe2000000c800 */
[----:B-1----:R-:W-:-:S03]  /*57370*/  LEA.HI R0, R27, 0xb0, RZ, 0x1e ;  /* 0x000000b01b007811 */ /* 0x002fc600078ff0ff */
[----:B------:R-:W1:Y:S04]  /*57380*/  S2R R27, SR_TID.X ;  /* 0x00000000001b7919 */ /* 0x000e680000002100 */
[----:B------:R2:W4:Y:S02]  /*57390*/  LDS R20, [R0.X16+0x40000] ;  /* 0x0400000000147984 */ /* 0x000524000000c800 */
[----:B--2---:R-:W-:-:S05]  /*573a0*/  LEA.HI R0, R26, 0xb8, RZ, 0x1e ;  /* 0x000000b81a007811 */ /* 0x004fca00078ff0ff */
[----:B------:R2:W5:Y:S01]  /*573b0*/  LDS R21, [R0.X16+0x40000] ;  /* 0x0400000000157984 */ /* 0x000562000000c800 */
[C---:B-1----:R-:W-:Y:S01]  /*573c0*/  LOP3.LUT R26, R27.reuse, 0x1c, RZ, 0xc0, !PT ;  /* 0x0000001c1b1a7812 */ /* 0x042fe200078ec0ff */
[----:B------:R-:W-:-:S03]  /*573d0*/  LOP3.LUT R27, R27, 0x1c, RZ, 0xc0, !PT ;  /* 0x0000001c1b1b7812 */ /* 0x000fc600078ec0ff */
[----:B--2---:R-:W-:-:S05]  /*573e0*/  LEA.HI R0, R26, 0xc0, RZ, 0x1e ;  /* 0x000000c01a007811 */ /* 0x004fca00078ff0ff */
[----:B------:R1:W2:Y:S02]  /*573f0*/  LDS R22, [R0.X16+0x40000] ;  /* 0x0400000000167984 */ /* 0x0002a4000000c800 */
[----:B-1----:R-:W-:Y:S01]  /*57400*/  LEA.HI R0, R27, 0xc8, RZ, 0x1e ;  /* 0x000000c81b007811 */ /* 0x002fe200078ff0ff */
[----:B------:R-:W-:-:S04]  /*57410*/  LOP3.LUT R27, R23, 0x1c, RZ, 0xc0, !PT ;  /* 0x0000001c171b7812 */ /* 0x000fc800078ec0ff */
[----:B------:R1:W-:Y:S01]  /*57420*/  LDS R23, [R0.X16+0x40000] ;  /* 0x0400000000177984 */ /* 0x0003e2000000c800 */
[C---:B------:R-:W-:Y:S02]  /*57430*/  LEA.HI R24, R27.reuse, 0xd0, RZ, 0x1e ;  /* 0x000000d01b187811 */ /* 0x040fe400078ff0ff */
[C---:B------:R-:W-:Y:S02]  /*57440*/  LEA.HI R7, R27.reuse, 0xd8, RZ, 0x1e ;  /* 0x000000d81b077811 */ /* 0x040fe400078ff0ff */
[C---:B------:R-:W-:Y:S01]  /*57450*/  LEA.HI R5, R27.reuse, 0xe0, RZ, 0x1e ;  /* 0x000000e01b057811 */ /* 0x040fe200078ff0ff */
[----:B---3--:R-:W-:Y:S04]  /*57460*/  STL [R1+0x14], R2 ;  /* 0x0000140201007387 */ /* 0x008fe80000100800 */
[----:B------:R-:W-:Y:S04]  /*57470*/  LDS R25, [R7.X16+0x40000] ;  /* 0x0400000007197984 */ /* 0x000fe8000000c800 */
[----:B------:R-:W-:Y:S04]  /*57480*/  LDS R26, [R5.X16+0x40000] ;  /* 0x04000000051a7984 */ /* 0x000fe8000000c800 */
[----:B------:R-:W-:Y:S01]  /*57490*/  LDS R24, [R24.X16+0x40000] ;  /* 0x0400000018187984 */ /* 0x000fe2000000c800 */
[----:B-1----:R-:W-:-:S05]  /*574a0*/  LEA.HI R0, R27, 0xe8, RZ, 0x1e ;  /* 0x000000e81b007811 */ /* 0x002fca00078ff0ff */
[----:B------:R1:W2:Y:S02]  /*574b0*/  LDS R27, [R0.X16+0x40000] ;  /* 0x04000000001b7984 */ /* 0x0002a4000000c800 */
[----:B-1----:R-:W-:-:S05]  /*574c0*/  LEA.HI R0, R28, 0xf0, RZ, 0x1e ;  /* 0x000000f01c007811 */ /* 0x002fca00078ff0ff */
[----:B------:R0:W1:Y:S04]  /*574d0*/  LDS R28, [R0.X16+0x40000] ;  /* 0x04000000001c7984 */ /* 0x000068000000c800 */
[----:B------:R-:W2:Y:S04]  /*574e0*/  S2R R5, SR_TID.X ;  /* 0x0000000000057919 */ /* 0x000ea80000002100 */
[----:B------:R-:W-:Y:S01]  /*574f0*/  STL [R1+0x24f0], R16 ;  /* 0x0024f01001007387 */ /* 0x000fe20000100800 */
[----:B------:R-:W3:Y:S02]  /*57500*/  LDL R2, [R1+0xf84] ;  /* 0x000f840001027983 */ /* 0x000ee40000100800 */
[----:B----4-:R-:W-:Y:S02]  /*57510*/  STL [R1+0x24e4], R20 ;  /* 0x0024e41401007387 */ /* 0x010fe40000100800 */
[----:B-----5:R4:W-:Y:S01]  /*57520*/  STL [R1+0x24e0], R21 ;  /* 0x0024e01501007387 */ /* 0x0209e20000100800 */
[----:B0-----:R-:W-:-:S04]  /*57530*/  LOP3.LUT R0, R29, 0x1c, RZ, 0xc0, !PT ;  /* 0x0000001c1d007812 */ /* 0x001fc800078ec0ff */
[C---:B------:R-:W-:Y:S01]  /*57540*/  LEA.HI R7, R0.reuse, 0xf8, RZ, 0x1e ;  /* 0x000000f800077811 */ /* 0x040fe200078ff0ff */
[----:B----4-:R-:W4:Y:S01]  /*57550*/  LDL.LU R21, [R1] ;  /* 0x0000000001157983 */ /* 0x010f220000300800 */
[----:B------:R-:W5:Y:S02]  /*57560*/  LDL.LU R16, [R1+0x68] ;  /* 0x0000680001107983 */ /* 0x000f640000300800 */
[----:B--2---:R0:W-:Y:S01]  /*57570*/  STL [R1+0x24e8], R22 ;  /* 0x0024e81601007387 */ /* 0x0041e20000100800 */
[----:B------:R-:W-:Y:S01]  /*57580*/  SHF.L.U32 R0, R0, 0x2, RZ ;  /* 0x0000000200007819 */ /* 0x000fe200000006ff */
[----:B------:R-:W2:Y:S01]  /*57590*/  LDS R29, [R7.X16+0x40000] ;  /* 0x04000000071d7984 */ /* 0x000ea2000000c800 */
[----:B------:R-:W-:Y:S01]  /*575a0*/  BAR.SYNC.DEFER_BLOCKING 0x0 ;  /* 0x0000000000007b1d */ /* 0x000fe20000010000 */
[----:B------:R-:W-:-:S05]  /*575b0*/  SHF.R.U32.HI R5, RZ, 0x3, R5 ;  /* 0x00000003ff057819 */ /* 0x000fca0000011605 */
[----:B0-----:R-:W3:Y:S01]  /*575c0*/  LDL R22, [R1+0x870] ;  /* 0x0008700001167983 */ /* 0x001ee20000100800 */
[----:B------:R0:W-:Y:S01]  /*575d0*/  STL [R1+0x24d8], R27 ;  /* 0x0024d81b01007387 */ /* 0x0001e20000100800 */
[----:B------:R-:W-:-:S04]  /*575e0*/  LOP3.LUT R5, R5, 0xc, RZ, 0xc0, !PT ;  /* 0x0000000c05057812 */ /* 0x000fc800078ec0ff */
[----:B------:R-:W-:Y:S01]  /*575f0*/  IADD3 R5, R0, R5, RZ ;  /* 0x0000000500057210 */ /* 0x000fe20007ffe0ff */
[----:B0-----:R-:W3:Y:S01]  /*57600*/  LDL.LU R27, [R1+0x84] ;  /* 0x00008400011b7983 */ /* 0x001ee20000300800 */
[----:B------:R-:W3:Y:S02]  /*57610*/  LDL.LU R20, [R1+0x70] ;  /* 0x0000700001147983 */ /* 0x000ee40000300800 */
[----:B-1----:R0:W-:Y:S02]  /*57620*/  STL [R1+0x24dc], R28 ;  /* 0x0024dc1c01007387 */ /* 0x0021e40000100800 */
[----:B------:R-:W3:Y:S01]  /*57630*/  LDL R7, [R1+0x1e8] ;  /* 0x0001e80001077983 */ /* 0x000ee20000100800 */
[----:B0-----:R-:W4:Y:S01]  /*57640*/  LDL R28, [R1+0x1e4] ;  /* 0x0001e400011c7983 */ /* 0x001f220000100800 */
[----:B------:R-:W3:Y:S03]  /*57650*/  LDL.LU R0, [R1+0x24fc] ;  /* 0x0024fc0001007983 */ /* 0x000ee60000300800 */
[----:B------:R-:W0:Y:S04]  /*57660*/  SHFL.BFLY PT, R13, R3, 0x1, 0x1f ;  /* 0x0c201f00030d7f89 */ /* 0x000e2800000e0000 */
[----:B------:R-:W1:Y:S04]  /*57670*/  SHFL.BFLY PT, R14, R9, 0x2, 0x1f ;  /* 0x0c401f00090e7f89 */ /* 0x000e6800000e0000 */
[----:B--2---:R2:W-:Y:S04]  /*57680*/  STL [R1+0x24d4], R29 ;  /* 0x0024d41d01007387 */ /* 0x0045e80000100800 */
[----:B--2---:R-:W2:Y:S01]  /*57690*/  LDL R29, [R1+0xf80] ;  /* 0x000f8000011d7983 */ /* 0x004ea20000100800 */
[----:B0-----:R-:W-:-:S03]  /*576a0*/  FADD R3, R3, R13 ;  /* 0x0000000d03037221 */ /* 0x001fc60000000000 */
[----:B---3--:R0:W-:Y:S04]  /*576b0*/  @P6 STS [R5+0x40000], R0 ;  /* 0x0400000005006388 */ /* 0x0081e80000000800 */
[----:B0-----:R-:W3:Y:S01]  /*576c0*/  LDL.LU R5, [R1+0x24f8] ;  /* 0x0024f80001057983 */ /* 0x001ee20000300800 */
[----:B------:R-:W3:Y:S02]  /*576d0*/  LDL R13, [R1+0x86c] ;  /* 0x00086c00010d7983 */ /* 0x000ee40000100800 */
[----:B-1----:R-:W-:Y:S02]  /*576e0*/  FADD R0, R9, R14 ;  /* 0x0000000e09007221 */ /* 0x002fe40000000000 */
[----:B------:R-:W3:Y:S04]  /*576f0*/  LDL.LU R14, [R1+0x7c] ;  /* 0x00007c00010e7983 */ /* 0x000ee80000300800 */
[----:B------:R-:W0:Y:S01]  /*57700*/  SHFL.BFLY PT, R15, R4, 0x1, 0x1f ;  /* 0x0c201f00040f7f89 */ /* 0x000e2200000e0000 */
[----:B----4-:R-:W-:-:S02]  /*57710*/  FMNMX R21, R21, R28, !PT ;  /* 0x0000001c15157209 */ /* 0x010fc40007800000 */
[----:B------:R-:W4:Y:S02]  /*57720*/  LDL.LU R28, [R1+0x8c] ;  /* 0x00008c00011c7983 */ /* 0x000f240000300800 */
[----:B------:R1:W-:Y:S02]  /*57730*/  @P6 STS [R2+0x40000], R3 ;  /* 0x0400000302006388 */ /* 0x0003e40000000800 */
[----:B-1----:R-:W4:Y:S01]  /*57740*/  LDL R2, [R1+0xf7c] ;  /* 0x000f7c0001027983 */ /* 0x002f220000100800 */
[----:B------:R1:W-:Y:S02]  /*57750*/  STL [R1+0xe44], R21 ;  /* 0x000e441501007387 */ /* 0x0003e40000100800 */
[----:B0-----:R-:W-:Y:S02]  /*57760*/  FADD R4, R4, R15 ;  /* 0x0000000f04047221 */ /* 0x001fe40000000000 */
[----:B------:R-:W4:Y:S04]  /*57770*/  LDL.LU R15, [R1+0x74] ;  /* 0x00007400010f7983 */ /* 0x000f280000300800 */
[----:B--2---:R0:W-:Y:S01]  /*57780*/  @P6 STS [R29+0x40000], R4 ;  /* 0x040000041d006388 */ /* 0x0041e20000000800 */
[----:B---3--:R-:W-:-:S04]  /*57790*/  FADD R9, R14, -R21 ;  /* 0x800000150e097221 */ /* 0x008fc80000000000 */
[----:B------:R-:W-:Y:S02]  /*577a0*/  FMUL R14, R9, 1.4426950216293334961 ;  /* 0x3fb8aa3b090e7820 */ /* 0x000fe40000400000 */
[----:B------:R-:W-:Y:S02]  /*577b0*/  FADD R9, R22, R13 ;  /* 0x0000000d16097221 */ /* 0x000fe40000000000 */
[----:B------:R-:W2:Y:S01]  /*577c0*/  LDL R22, [R1+0x1ec] ;  /* 0x0001ec0001167983 */ /* 0x000ea20000100800 */
[----:B-----5:R-:W-:Y:S01]  /*577d0*/  FADD R13, R16, -R21 ;  /* 0x80000015100d7221 */ /* 0x020fe20000000000 */
[----:B------:R-:W-:Y:S01]  /*577e0*/  FMNMX R7, R5, R7, !PT ;  /* 0x0000000705077209 */ /* 0x000fe20007800000 */
[----:B-1----:R1:W3:Y:S01]  /*577f0*/  MUFU.EX2 R21, R14 ;  /* 0x0000000e00157308 */ /* 0x0022e20000000800 */
[----:B------:R-:W5:Y:S01]  /*57800*/  LDL.LU R16, [R1+0xa0] ;  /* 0x0000a00001107983 */ /* 0x000f620000300800 */
[----:B------:R-:W-:Y:S02]  /*57810*/  FMUL R13, R13, 1.4426950216293334961 ;  /* 0x3fb8aa3b0d0d7820 */ /* 0x000fe40000400000 */
[----:B-1----:R-:W-:-:S04]  /*57820*/  FADD R14, R27, -R7 ;  /* 0x800000071b0e7221 */ /* 0x002fc80000000000 */
[----:B------:R1:W4:Y:S01]  /*57830*/  MUFU.EX2 R27, R13 ;  /* 0x0000000d001b7308 */ /* 0x0003220000000800 */
[----:B---3--:R-:W-:Y:S01]  /*57840*/  STL [R1+0x868], R21 ;  /* 0x0008681501007387 */ /* 0x008fe20000100800 */
[----:B------:R3:W-:Y:S02]  /*57850*/  STL [R1+0xe40], R7 ;  /* 0x000e400701007387 */ /* 0x0007e40000100800 */
[----:B0-----:R-:W5:Y:S02]  /*57860*/  LDL.LU R29, [R1+0x78] ;  /* 0x00007800011d7983 */ /* 0x001f640000300800 */
[----:B------:R-:W-:Y:S02]  /*57870*/  FMUL R4, R14, 1.4426950216293334961 ;  /* 0x3fb8aa3b0e047820 */ /* 0x000fe40000400000 */
[----:B-1----:R-:W-:Y:S01]  /*57880*/  FADD R13, R20, -R7 ;  /* 0x80000007140d7221 */ /* 0x002fe20000000000 */
[----:B----4-:R-:W-:Y:S01]  /*57890*/  STL [R1+0x864], R27 ;  /* 0x0008641b01007387 */ /* 0x010fe20000100800 */
[----:B---3--:R-:W3:Y:S02]  /*578a0*/  LDL.LU R7, [R1+0x24f4] ;  /* 0x0024f40001077983 */ /* 0x008ee40000300800 */
[----:B------:R-:W3:Y:S01]  /*578b0*/  LDL R14, [R1+0x200] ;  /* 0x00020000010e7983 */ /* 0x000ee20000100800 */
[----:B------:R-:W0:Y:S04]  /*578c0*/  SHFL.BFLY PT, R3, R0, 0x1, 0x1f ;  /* 0x0c201f0000037f89 */ /* 0x000e2800000e0000 */
[----:B------:R-:W1:Y:S01]  /*578d0*/  SHFL.BFLY PT, R5, R9, 0x2, 0x1f ;  /* 0x0c401f0009057f89 */ /* 0x000e6200000e0000 */
[----:B------:R4:W0:Y:S02]  /*578e0*/  MUFU.EX2 R20, R4 ;  /* 0x0000000400147308 */ /* 0x0008240000000800 */
[----:B0-----:R-:W-:-:S02]  /*578f0*/  FADD R3, R0, R3 ;  /* 0x0000000300037221 */ /* 0x001fc40000000000 */
[----:B------:R-:W-:-:S03]  /*57900*/  FMUL R0, R13, 1.4426950216293334961 ;  /* 0x3fb8aa3b0d007820 */ /* 0x000fc60000400000 */
[----:B------:R0:W-:Y:S01]  /*57910*/  @P6 STS [R2+0x40000], R3 ;  /* 0x0400000302006388 */ /* 0x0001e20000000800 */
[----:B-1----:R-:W-:Y:S01]  /*57920*/  FADD R5, R9, R5 ;  /* 0x0000000509057221 */ /* 0x002fe20000000000 */
[----:B--2---:R-:W-:Y:S02]  /*57930*/  FMNMX R6, R6, R22, !PT ;  /* 0x0000001606067209 */ /* 0x004fe40007800000 */
[----:B------:R-:W2:Y:S03]  /*57940*/  LDL.LU R22, [R1+0xa8] ;  /* 0x0000a80001167983 */ /* 0x000ea60000300800 */
[--C-:B----4-:R-:W-:Y:S02]  /*57950*/  FADD R4, R28, -R6.reuse ;  /* 0x800000061c047221 */ /* 0x110fe40000000000 */
[----:B------:R1:W4:Y:S01]  /*57960*/  MUFU.EX2 R28, R0 ;  /* 0x00000000001c7308 */ /* 0x0003220000000800 */
[----:B------:R3:W-:Y:S01]  /*57970*/  STL [R1+0xe38], R6 ;  /* 0x000e380601007387 */ /* 0x0007e20000100800 */
[----:B------:R-:W-:Y:S02]  /*57980*/  STL [R1+0x860], R20 ;  /* 0x0008601401007387 */ /* 0x000fe40000100800 */
[----:B0-----:R-:W2:Y:S02]  /*57990*/  LDL.LU R2, [R1+0x88] ;  /* 0x0000880001027983 */ /* 0x001ea40000300800 */
[----:B------:R-:W-:-:S02]  /*579a0*/  FADD R3, R15, -R6 ;  /* 0x800000060f037221 */ /* 0x000fc40000000000 */
[----:B-1----:R-:W-:-:S04]  /*579b0*/  FMUL R0, R4, 1.4426950216293334961 ;  /* 0x3fb8aa3b04007820 */ /* 0x002fc80000400000 */
[----:B------:R-:W0:Y:S01]  /*579c0*/  MUFU.EX2 R9, R0 ;  /* 0x0000000000097308 */ /* 0x000e220000000800 */
[----:B----4-:R-:W-:Y:S01]  /*579d0*/  STL [R1+0x84c], R28 ;  /* 0x00084c1c01007387 */ /* 0x010fe20000100800 */
[----:B------:R-:W4:Y:S01]  /*579e0*/  LDL R15, [R1+0x208] ;  /* 0x00020800010f7983 */ /* 0x000f220000100800 */
[----:B---3--:R-:W-:Y:S01]  /*579f0*/  FMNMX R6, R7, R14, !PT ;  /* 0x0000000e07067209 */ /* 0x008fe20007800000 */
[----:B------:R-:W-:Y:S02]  /*57a00*/  FADD R7, R21, R27 ;  /* 0x0000001b15077221 */ /* 0x000fe40000000000 */
[----:B------:R-:W3:Y:S02]  /*57a10*/  LDL.LU R27, [R1+0xc8] ;  /* 0x0000c800011b7983 */ /* 0x000ee40000300800 */
[----:B------:R1:W-:Y:S02]  /*57a20*/  STL [R1+0xe30], R6 ;  /* 0x000e300601007387 */ /* 0x0003e40000100800 */
[----:B0-----:R-:W-:Y:S02]  /*57a30*/  STL [R1+0x848], R9 ;  /* 0x0008480901007387 */ /* 0x001fe40000100800 */
[----:B------:R-:W3:Y:S02]  /*57a40*/  LDL R13, [R1+0x210] ;  /* 0x00021000010d7983 */ /* 0x000ee40000100800 */
[----:B-----5:R-:W-:-:S02]  /*57a50*/  FADD R0, R16, -R6 ;  /* 0x8000000610007221 */ /* 0x020fc40000000000 */
[----:B------:R-:W-:Y:S01]  /*57a60*/  FMUL R3, R3, 1.4426950216293334961 ;  /* 0x3fb8aa3b03037820 */ /* 0x000fe20000400000 */
[----:B------:R-:W5:Y:S01]  /*57a70*/  LDL.LU R21, [R1+0xa4] ;  /* 0x0000a40001157983 */ /* 0x000f620000300800 */
[----:B------:R-:W-:Y:S02]  /*57a80*/  FMUL R0, R0, 1.4426950216293334961 ;  /* 0x3fb8aa3b00007820 */ /* 0x000fe40000400000 */
[----:B-1----:R-:W-:Y:S02]  /*57a90*/  FADD R6, R29, -R6 ;  /* 0x800000061d067221 */ /* 0x002fe40000000000 */
[----:B------:R0:W-:Y:S08]  /*57aa0*/  MUFU.EX2 R14, R0 ;  /* 0x00000000000e7308 */ /* 0x0001f00000000800 */
[----:B------:R-:W1:Y:S01]  /*57ab0*/  MUFU.EX2 R16, R3 ;  /* 0x0000000300107308 */ /* 0x000e620000000800 */
[----:B0-----:R-:W-:Y:S01]  /*57ac0*/  FMUL R0, R6, 1.4426950216293334961 ;  /* 0x3fb8aa3b06007820 */ /* 0x001fe20000400000 */
[----:B-1----:R-:W-:Y:S01]  /*57ad0*/  STL [R1+0x844], R16 ;  /* 0x0008441001007387 */ /* 0x002fe20000100800 */
[----:B----4-:R-:W-:-:S05]  /*57ae0*/  FMNMX R15, R8, R15, !PT ;  /* 0x0000000f080f7209 */ /* 0x010fca0007800000 */
[--C-:B--2---:R-:W-:Y:S02]  /*57af0*/  FADD R6, R22, -R15.reuse ;  /* 0x8000000f16067221 */ /* 0x104fe40000000000 */
[----:B------:R0:W1:Y:S01]  /*57b00*/  MUFU.EX2 R22, R0 ;  /* 0x0000000000167308 */ /* 0x0000620000000800 */
[----:B------:R2:W-:Y:S01]  /*57b10*/  STL [R1+0xe2c], R15 ;  /* 0x000e2c0f01007387 */ /* 0x0005e20000100800 */
[----:B------:R-:W-:Y:S02]  /*57b20*/  STL [R1+0x840], R14 ;  /* 0x0008400e01007387 */ /* 0x000fe40000100800 */
[----:B------:R-:W-:Y:S01]  /*57b30*/  FMUL R8, R6, 1.4426950216293334961 ;  /* 0x3fb8aa3b06087820 */ /* 0x000fe20000400000 */
[----:B---3--:R-:W-:Y:S01]  /*57b40*/  FMNMX R10, R10, R13, !PT ;  /* 0x0000000d0a0a7209 */ /* 0x008fe20007800000 */
[----:B0-----:R-:W-:Y:S02]  /*57b50*/  FADD R0, R20, R28 ;  /* 0x0000001c14007221 */ /* 0x001fe40000000000 */
[----:B------:R-:W3:Y:S01]  /*57b60*/  LDL.LU R28, [R1+0xe4] ;  /* 0x0000e400011c7983 */ /* 0x000ee20000300800 */
[----:B------:R-:W-:-:S03]  /*57b70*/  FADD R6, R2, -R15 ;  /* 0x8000000f02067221 */ /* 0x000fc60000000000 */
[----:B-1----:R0:W-:Y:S01]  /*57b80*/  STL [R1+0x82c], R22 ;  /* 0x00082c1601007387 */ /* 0x0021e20000100800 */
[----:B------:R-:W4:Y:S02]  /*57b90*/  LDL R29, [R1+0xf78] ;  /* 0x000f7800011d7983 */ /* 0x000f240000100800 */
[----:B------:R-:W-:Y:S02]  /*57ba0*/  STL [R1+0xe28], R10 ;  /* 0x000e280a01007387 */ /* 0x000fe40000100800 */
[----:B--2---:R-:W2:Y:S01]  /*57bb0*/  LDL R15, [R1+0x214] ;  /* 0x00021400010f7983 */ /* 0x004ea20000100800 */
[----:B------:R-:W3:Y:S04]  /*57bc0*/  LDL.LU R20, [R1+0xac] ;  /* 0x0000ac0001147983 */ /* 0x000ee80000300800 */
[----:B------:R-:W1:Y:S01]  /*57bd0*/  SHFL.BFLY PT, R3, R7, 0x2, 0x1f ;  /* 0x0c401f0007037f89 */ /* 0x000e6200000e0000 */
[----:B------:R-:W-:-:S03]  /*57be0*/  FMUL R6, R6, 1.4426950216293334961 ;  /* 0x3fb8aa3b06067820 */ /* 0x000fc60000400000 */
[----:B------:R-:W5:Y:S01]  /*57bf0*/  SHFL.BFLY PT, R13, R0, 0x2, 0x1f ;  /* 0x0c401f00000d7f89 */ /* 0x000f6200000e0000 */
[----:B------:R0:W1:Y:S01]  /*57c00*/  MUFU.EX2 R2, R8 ;  /* 0x0000000800027308 */ /* 0x0000620000000800 */
[----:B------:R-:W-:-:S07]  /*57c10*/  FADD R9, R9, R16 ;  /* 0x0000001009097221 */ /* 0x000fce0000000000 */
[----:B------:R-:W1:Y:S01]  /*57c20*/  MUFU.EX2 R16, R6 ;  /* 0x0000000600107308 */ /* 0x000e620000000800 */
[----:B------:R-:W5:Y:S01]  /*57c30*/  SHFL.BFLY PT, R4, R5, 0x1, 0x1f ;  /* 0x0c201f0005047f89 */ /* 0x000f6200000e0000 */
[----:B0-----:R-:W-:-:S03]  /*57c40*/  FADD R8, R14, R22 ;  /* 0x000000160e087221 */ /* 0x001fc60000000000 */
[----:B-1----:R-:W-:Y:S01]  /*57c50*/  STL [R1+0x828], R2 ;  /* 0x0008280201007387 */ /* 0x002fe20000100800 */
[----:B------:R-:W-:Y:S02]  /*57c60*/  STL [R1+0x824], R16 ;  /* 0x0008241001007387 */ /* 0x000fe40000100800 */
[----:B------:R-:W4:Y:S02]  /*57c70*/  LDL.LU R22, [R1+0xd8] ;  /* 0x0000d80001167983 */ /* 0x000f240000300800 */
[----:B------:R-:W-:Y:S02]  /*57c80*/  FADD R7, R7, R3 ;  /* 0x0000000307077221 */ /* 0x000fe40000000000 */
[----:B------:R-:W-:Y:S02]  /*57c90*/  FADD R3, R27, -R10 ;  /* 0x8000000a1b037221 */ /* 0x000fe40000000000 */
[----:B-----5:R-:W-:Y:S02]  /*57ca0*/  FADD R0, R0, R13 ;  /* 0x0000000d00007221 */ /* 0x020fe40000000000 */
[----:B------:R-:W-:-:S02]  /*57cb0*/  FMUL R14, R3, 1.4426950216293334961 ;  /* 0x3fb8aa3b030e7820 */ /* 0x000fc40000400000 */
[----:B------:R-:W-:Y:S02]  /*57cc0*/  FADD R10, R21, -R10 ;  /* 0x8000000a150a7221 */ /* 0x000fe40000000000 */
[----:B------:R-:W0:Y:S02]  /*57cd0*/  MUFU.EX2 R21, R14 ;  /* 0x0000000e00157308 */ /* 0x000e240000000800 */
[----:B------:R-:W-:Y:S02]  /*57ce0*/  FMUL R10, R10, 1.4426950216293334961 ;  /* 0x3fb8aa3b0a0a7820 */ /* 0x000fe40000400000 */
[----:B------:R-:W-:Y:S01]  /*57cf0*/  FADD R5, R5, R4 ;  /* 0x0000000405057221 */ /* 0x000fe20000000000 */
[----:B--2---:R-:W-:Y:S02]  /*57d00*/  FMNMX R27, R11, R15, !PT ;  /* 0x0000000f0b1b7209 */ /* 0x004fe40007800000 */
[----:B------:R-:W2:Y:S01]  /*57d10*/  LDL R15, [R1+0x218] ;  /* 0x00021800010f7983 */ /* 0x000ea20000100800 */
[----:B------:R-:W5:Y:S02]  /*57d20*/  LDL.LU R13, [R1+0xf8] ;  /* 0x0000f800010d7983 */ /* 0x000f640000300800 */
[----:B---3--:R-:W-:-:S02]  /*57d30*/  FADD R11, R28, -R27 ;  /* 0x8000001b1c0b7221 */ /* 0x008fc40000000000 */
[----:B------:R-:W1:Y:S01]  /*57d40*/  MUFU.EX2 R28, R10 ;  /* 0x0000000a001c7308 */ /* 0x000e620000000800 */
[----:B------:R-:W-:Y:S01]  /*57d50*/  STL [R1+0xc08], R27 ;  /* 0x000c081b01007387 */ /* 0x000fe20000100800 */
[----:B0-----:R-:W-:Y:S03]  /*57d60*/  STL [R1+0x820], R21 ;  /* 0x0008201501007387 */ /* 0x001fe60000100800 */
[----:B----4-:R0:W-:Y:S04]  /*57d70*/  @P6 STS [R29+0x40000], R5 ;  /* 0x040000051d006388 */ /* 0x0101e80000000800 */
[----:B0-----:R-:W3:Y:S01]  /*57d80*/  LDL R29, [R1+0xf74] ;  /* 0x000f7400011d7983 */ /* 0x001ee20000100800 */
[----:B-1----:R-:W-:Y:S02]  /*57d90*/  STL [R1], R28 ;  /* 0x0000001c01007387 */ /* 0x002fe40000100800 */
[----:B------:R-:W-:-:S02]  /*57da0*/  FADD R10, R20, -R27 ;  /* 0x8000001b140a7221 */ /* 0x000fc40000000000 */
[----:B------:R-:W5:Y:S04]  /*57db0*/  LDL R27, [R1+0xf70] ;  /* 0x000f7000011b7983 */ /* 0x000f680000100800 */
[----:B------:R-:W0:Y:S04]  /*57dc0*/  SHFL.BFLY PT, R6, R7, 0x1, 0x1f ;  /* 0x0c201f0007067f89 */ /* 0x000e2800000e0000 */
[----:B------:R-:W1:Y:S01]  /*57dd0*/  SHFL.BFLY PT, R3, R8, 0x2, 0x1f ;  /* 0x0c401f0008037f89 */ /* 0x000e6200000e0000 */
[----:B------:R-:W1:Y:S03]  /*57de0*/  SHFL.BFLY PT, R5, R0, 0x1, 0x1f ;  /* 0x0c201f0000057f89 */ /* 0x000e6600000e0000 */
[----:B------:R-:W1:Y:S01]  /*57df0*/  SHFL.BFLY PT, R4, R9, 0x2, 0x1f ;  /* 0x0c401f0009047f89 */ /* 0x000e6200000e0000 */
[----:B------:R-:W-:-:S04]  /*57e00*/  FMUL R11, R11, 1.4426950216293334961 ;  /* 0x3fb8aa3b0b0b7820 */ /* 0x000fc80000400000 */
[----:B------:R0:W0:Y:S02]  /*57e10*/  MUFU.EX2 R14, R11 ;  /* 0x0000000b000e7308 */ /* 0x0000240000000800 */
[----:B0-----:R-:W-:Y:S02]  /*57e20*/  FADD R6, R7, R6 ;  /* 0x0000000607067221 */ /* 0x001fe40000000000 */
[----:B------:R-:W-:-:S04]  /*57e30*/  FMUL R7, R10, 1.4426950216293334961 ;  /* 0x3fb8aa3b0a077820 */ /* 0x000fc80000400000 */
[----:B------:R0:W2:Y:S01]  /*57e40*/  MUFU.EX2 R20, R7 ;  /* 0x0000000700147308 */ /* 0x0000a20000000800 */
[----:B-1----:R-:W-:Y:S02]  /*57e50*/  FADD R3, R8, R3 ;  /* 0x0000000308037221 */ /* 0x002fe40000000000 */
[----:B------:R-:W-:Y:S02]  /*57e60*/  FADD R8, R2, R16 ;  /* 0x0000001002087221 */ /* 0x000fe40000000000 */
[----:B------:R-:W-:Y:S02]  /*57e70*/  FADD R0, R0, R5 ;  /* 0x0000000500007221 */ /* 0x000fe40000000000 */
[----:B------:R-:W-:Y:S01]  /*57e80*/  FADD R11, R21, R28 ;  /* 0x0000001c150b7221 */ /* 0x000fe20000000000 */
[----:B------:R-:W-:Y:S01]  /*57e90*/  SHFL.BFLY PT, R10, R8, 0x2, 0x1f ;  /* 0x0c401f00080a7f89 */ /* 0x000fe200000e0000 */
[----:B------:R-:W-:-:S03]  /*57ea0*/  FADD R4, R9, R4 ;  /* 0x0000000409047221 */ /* 0x000fc60000000000 */
[----:B0-----:R-:W0:Y:S01]  /*57eb0*/  SHFL.BFLY PT, R7, R3, 0x1, 0x1f ;  /* 0x0c201f0003077f89 */ /* 0x001e2200000e0000 */
[----:B------:R-:W1:Y:S03]  /*57ec0*/  SHFL.BFLY PT, R9, R11, 0x2, 0x1f ;  /* 0x0c401f000b097f89 */ /* 0x000e6600000e0000 */
[----:B------:R-:W-:Y:S01]  /*57ed0*/  STL [R1+0x818], R14 ;  /* 0x0008180e01007387 */ /* 0x000fe20000100800 */
[----:B------:R-:W5:Y:S02]  /*57ee0*/  LDL.LU R16, [R1+0x24f0] ;  /* 0x0024f00001107983 */ /* 0x000f640000300800 */
[----:B------:R-:W5:Y:S02]  /*57ef0*/  LDL.LU R2, [R1+0x24ec] ;  /* 0x0024ec0001027983 */ /* 0x000f640000300800 */
[----:B0-----:R-:W-:Y:S02]  /*57f00*/  FADD R3, R3, R7 ;  /* 0x0000000703037221 */ /* 0x001fe40000000000 */
[----:B-1----:R-:W-:Y:S01]  /*57f10*/  FADD R9, R11, R9 ;  /* 0x000000090b097221 */ /* 0x002fe20000000000 */
[----:B--2---:R-:W-:-:S05]  /*57f20*/  FMNMX R15, R12, R15, !PT ;  /* 0x0000000f0c0f7209 */ /* 0x004fca0007800000 */
[--C-:B-----5:R-:W-:Y:S02]  /*57f30*/  FADD R13, R13, -R15.reuse ;  /* 0x8000000f0d0d7221 */ /* 0x120fe40000000000 */
[----:B------:R-:W-:Y:S02]  /*57f40*/  FADD R5, R22, -R15 ;  /* 0x8000000f16057221 */ /* 0x000fe40000000000 */
[----:B------:R-:W-:Y:S02]  /*57f50*/  FMUL R13, R13, 1.4426950216293334961 ;  /* 0x3fb8aa3b0d0d7820 */ /* 0x000fe40000400000 */
[----:B------:R-:W-:Y:S02]  /*57f60*/  FMUL R5, R5, 1.4426950216293334961 ;  /* 0x3fb8aa3b05057820 */ /* 0x000fe40000400000 */
[----:B------:R0:W-:Y:S08]  /*57f70*/  MUFU.EX2 R28, R13 ;  /* 0x0000000d001c7308 */ /* 0x0001f00000000800 */
[----:B------:R1:W2:Y:S01]  /*57f80*/  MUFU.EX2 R22, R5 ;  /* 0x0000000500167308 */ /* 0x0002a20000000800 */
[----:B0-----:R-:W-:-:S05]  /*57f90*/  FADD R13, R14, R20 ;  /* 0x000000140e0d7221 */ /* 0x001fca0000000000 */
[----:B------:R-:W0:Y:S04]  /*57fa0*/  SHFL.BFLY PT, R14, R13, 0x2, 0x1f ;  /* 0x0c401f000d0e7f89 */ /* 0x000e2800000e0000 */
[----:B---3--:R2:W-:Y:S04]  /*57fb0*/  @P6 STS [R29+0x40000], R6 ;  /* 0x040000061d006388 */ /* 0x0085e80000000800 */
[----:B------:R3:W-:Y:S01]  /*57fc0*/  STL [R1+0xc00], R15 ;  /* 0x000c000f01007387 */ /* 0x0007e20000100800 */
[----:B------:R5:W-:Y:S02]  /*57fd0*/  STL [R1+0x7fc], R20 ;  /* 0x0007fc1401007387 */ /* 0x000be40000100800 */
[----:B------:R-:W4:Y:S02]  /*57fe0*/  LDL R21, [R1+0xf6c] ;  /* 0x000f6c0001157983 */ /* 0x000f240000100800 */
[----:B-1----:R-:W-:-:S02]  /*57ff0*/  FADD R5, R8, R10 ;  /* 0x0000000a08057221 */ /* 0x002fc40000000000 */
[----:B--2---:R-:W-:Y:S01]  /*58000*/  IMAD.MOV.U32 R6, RZ, RZ, R22 ;  /* 0x000000ffff067224 */ /* 0x004fe200078e0016 */
[----:B---3--:R-:W2:Y:S01]  /*58010*/  LDL.LU R15, [R1+0x18] ;  /* 0x00001800010f7983 */ /* 0x008ea20000300800 */
[----:B-----5:R-:W3:Y:S02]  /*58020*/  LDL R20, [R1+0xf64] ;  /* 0x000f640001147983 */ /* 0x020ee40000100800 */
[----:B------:R-:W-:Y:S02]  /*58030*/  STL [R1+0x7f0], R28 ;  /* 0x0007f01c01007387 */ /* 0x000fe40000100800 */
[----:B------:R1:W-:Y:S01]  /*58040*/  STL [R1+0x7ec], R22 ;  /* 0x0007ec1601007387 */ /* 0x0003e20000100800 */
[----:B------:R-:W-:Y:S01]  /*58050*/  MOV R10, R6 ;  /* 0x00000006000a7202 */ /* 0x000fe20000000f00 */
[----:B------:R-:W5:Y:S04]  /*58060*/  LDL.LU R29, [R1+0xfc] ;  /* 0x0000fc00011d7983 */ /* 0x000f680000300800 */
[----:B------:R0:W-:Y:S01]  /*58070*/  @P6 STS [R27+0x40000], R0 ;  /* 0x040000001b006388 */ /* 0x0001e20000000800 */
[----:B------:R-:W-:-:S03]  /*58080*/  FADD R7, R28, R10 ;  /* 0x0000000a1c077221 */ /* 0x000fc60000000000 */
[----:B-1----:R-:W2:Y:S01]  /*58090*/  LDL.LU R22, [R1+0x24] ;  /* 0x0000240001167983 */ /* 0x002ea20000300800 */
[----:B0-----:R-:W2:Y:S02]  /*580a0*/  LDL.LU R27, [R1+0x114] ;  /* 0x00011400011b7983 */ /* 0x001ea40000300800 */
[----:B------:R-:W2:Y:S02]  /*580b0*/  LDL R11, [R1+0x21c] ;  /* 0x00021c00010b7983 */ /* 0x000ea40000100800 */
[----:B------:R-:W2:Y:S02]  /*580c0*/  LDL.LU R28, [R1+0x20] ;  /* 0x00002000011c7983 */ /* 0x000ea40000300800 */
[----:B------:R-:W-:Y:S02]  /*580d0*/  FADD R8, R13, R14 ;  /* 0x0000000e0d087221 */ /* 0x000fe40000000000 */
[----:B------:R-:W2:Y:S04]  /*580e0*/  LDL R14, [R1+0xf68] ;  /* 0x000f6800010e7983 */ /* 0x000ea80000100800 */
[----:B------:R-:W0:Y:S04]  /*580f0*/  SHFL.BFLY PT, R12, R4, 0x1, 0x1f ;  /* 0x0c201f00040c7f89 */ /* 0x000e2800000e0000 */
[----:B------:R-:W1:Y:S04]  /*58100*/  SHFL.BFLY PT, R6, R5, 0x1, 0x1f ;  /* 0x0c201f0005067f89 */ /* 0x000e6800000e0000 */
[----:B------:R-:W3:Y:S01]  /*58110*/  LDL R13, [R1+0xf60] ;  /* 0x000f6000010d7983 */ /* 0x000ee20000100800 */
[----:B0-----:R-:W-:-:S03]  /*58120*/  FADD R0, R4, R12 ;  /* 0x0000000c04007221 */ /* 0x001fc60000000000 */
[----:B------:R-:W5:Y:S04]  /*58130*/  LDL R12, [R1+0x300] ;  /* 0x00030000010c7983 */ /* 0x000f680000100800 */
[----:B----4-:R0:W-:Y:S04]  /*58140*/  @P6 STS [R21+0x40000], R0 ;  /* 0x0400000015006388 */ /* 0x0101e80000000800 */
[----:B0-----:R-:W4:Y:S04]  /*58150*/  LDL.LU R21, [R1+0x100] ;  /* 0x0001000001157983 */ /* 0x001f280000300800 */
[----:B--2---:R0:W-:Y:S04]  /*58160*/  @P6 STS [R14+0x40000], R3 ;  /* 0x040000030e006388 */ /* 0x0041e80000000800 */
[----:B0-----:R-:W2:Y:S01]  /*58170*/  LDL R14, [R1+0xf5c] ;  /* 0x000f5c00010e7983 */ /* 0x001ea20000100800 */
[----:B-1----:R-:W-:-:S02]  /*58180*/  FADD R3, R5, R6 ;  /* 0x0000000605037221 */ /* 0x002fc40000000000 */
[----:B------:R-:W2:Y:S01]  /*58190*/  LDL.LU R6, [R1+0x110] ;  /* 0x0001100001067983 */ /* 0x000ea20000300800 */
[----:B------:R-:W-:Y:S02]  /*581a0*/  FMNMX R11, R15, R11, !PT ;  /* 0x0000000b0f0b7209 */ /* 0x000fe40007800000 */
[----:B------:R-:W4:Y:S04]  /*581b0*/  LDL.LU R15, [R1+0x118] ;  /* 0x00011800010f7983 */ /* 0x000f280000300800 */
[----:B---3--:R0:W-:Y:S01]  /*581c0*/  @P6 STS [R20+0x40000], R3 ;  /* 0x0400000314006388 */ /* 0x0081e20000000800 */
[----:B------:R-:W-:Y:S03]  /*581d0*/  STL [R1+0xbf4], R11 ;  /* 0x000bf40b01007387 */ /* 0x000fe60000100800 */
[----:B0-----:R-:W3:Y:S04]  /*581e0*/  LDL.LU R20, [R1+0x108] ;  /* 0x0001080001147983 */ /* 0x001ee80000300800 */
[----:B------:R-:W0:Y:S04]  /*581f0*/  SHFL.BFLY PT, R4, R9, 0x1, 0x1f ;  /* 0x0c201f0009047f89 */ /* 0x000e2800000e0000 */
[----:B------:R-:W1:Y:S01]  /*58200*/  SHFL.BFLY PT, R10, R7, 0x2, 0x1f ;  /* 0x0c401f00070a7f89 */ /* 0x000e6200000e0000 */
[----:B--2---:R-:W-:-:S03]  /*58210*/  FADD R3, R6, -R11 ;  /* 0x8000000b06037221 */ /* 0x004fc60000000000 */
[----:B------:R-:W2:Y:S01]  /*58220*/  LDL R6, [R1+0x304] ;  /* 0x0003040001067983 */ /* 0x000ea20000100800 */
[----:B0-----:R-:W-:Y:S02]  /*58230*/  FADD R4, R9, R4 ;  /* 0x0000000409047221 */ /* 0x001fe40000000000 */
[----:B------:R-:W-:-:S03]  /*58240*/  FMUL R3, R3, 1.4426950216293334961 ;  /* 0x3fb8aa3b03037820 */ /* 0x000fc60000400000 */
[----:B------:R0:W-:Y:S01]  /*58250*/  @P6 STS [R13+0x40000], R4 ;  /* 0x040000040d006388 */ /* 0x0001e20000000800 */
[----:B-----5:R-:W-:Y:S02]  /*58260*/  FMNMX R5, R22, R12, !PT ;  /* 0x0000000c16057209 */ /* 0x020fe40007800000 */
[----:B------:R-:W5:Y:S02]  /*58270*/  LDL.LU R22, [R1+0xb0] ;  /* 0x0000b00001167983 */ /* 0x000f640000300800 */
[----:B0-----:R-:W-:Y:S02]  /*58280*/  FADD R4, R29, -R11 ;  /* 0x8000000b1d047221 */ /* 0x001fe40000000000 */
[----:B------:R0:W1:Y:S02]  /*58290*/  MUFU.EX2 R11, R3 ;  /* 0x00000003000b7308 */ /* 0x0000640000000800 */
[----:B0-----:R-:W-:-:S06]  /*582a0*/  FMUL R3, R4, 1.4426950216293334961 ;  /* 0x3fb8aa3b04037820 */ /* 0x001fcc0000400000 */
[----:B------:R-:W0:Y:S01]  /*582b0*/  MUFU.EX2 R12, R3 ;  /* 0x00000003000c7308 */ /* 0x000e220000000800 */
[----:B------:R-:W-:Y:S01]  /*582c0*/  FADD R4, R27, -R5 ;  /* 0x800000051b047221 */ /* 0x000fe20000000000 */
[----:B-1----:R-:W-:Y:S01]  /*582d0*/  STL [R1+0x7c8], R11 ;  /* 0x0007c80b01007387 */ /* 0x002fe20000100800 */
[----:B------:R-:W-:Y:S02]  /*582e0*/  STL [R1+0xbf0], R5 ;  /* 0x000bf00501007387 */ /* 0x000fe40000100800 */
[----:B------:R-:W5:Y:S02]  /*582f0*/  LDL R29, [R1+0xf58] ;  /* 0x000f5800011d7983 */ /* 0x000f640000100800 */
[----:B------:R-:W-:Y:S01]  /*58300*/  FADD R7, R7, R10 ;  /* 0x0000000a07077221 */ /* 0x000fe20000000000 */
[----:B------:R-:W5:Y:S04]  /*58310*/  LDL.LU R27, [R1+0x40] ;  /* 0x00004000011b7983 */ /* 0x000f680000300800 */
[----:B0-----:R-:W-:Y:S04]  /*58320*/  STL [R1+0x7c0], R12 ;  /* 0x0007c00c01007387 */ /* 0x001fe80000100800 */
[----:B------:R-:W0:Y:S01]  /*58330*/  SHFL.BFLY PT, R0, R8, 0x1, 0x1f ;  /* 0x0c201f0008007f89 */ /* 0x000e2200000e0000 */
[----:B------:R-:W-:Y:S01]  /*58340*/  FMUL R4, R4, 1.4426950216293334961 ;  /* 0x3fb8aa3b04047820 */ /* 0x000fe20000400000 */
[----:B--2---:R-:W-:-:S02]  /*58350*/  FMNMX R10, R28, R6, !PT ;  /* 0x000000061c0a7209 */ /* 0x004fc40007800000 */
[----:B------:R-:W2:Y:S01]  /*58360*/  LDL R6, [R1+0x308] ;  /* 0x0003080001067983 */ /* 0x000ea20000100800 */
[----:B0-----:R-:W-:Y:S02]  /*58370*/  FADD R0, R8, R0 ;  /* 0x0000000008007221 */ /* 0x001fe40000000000 */
[----:B----4-:R-:W-:Y:S01]  /*58380*/  FADD R5, R21, -R5 ;  /* 0x8000000515057221 */ /* 0x010fe20000000000 */
[----:B------:R0:W1:Y:S01]  /*58390*/  MUFU.EX2 R8, R4 ;  /* 0x0000000400087308 */ /* 0x0000620000000800 */
[----:B------:R-:W4:Y:S01]  /*583a0*/  LDL.LU R28, [R1+0x14] ;  /* 0x00001400011c7983 */ /* 0x000f220000300800 */
[----:B------:R-:W-:Y:S03]  /*583b0*/  STL [R1+0xb68], R10 ;  /* 0x000b680a01007387 */ /* 0x000fe60000100800 */
[----:B------:R3:W-:Y:S01]  /*583c0*/  @P6 STS [R14+0x40000], R0 ;  /* 0x040000000e006388 */ /* 0x0007e20000000800 */
[----:B------:R-:W4:Y:S02]  /*583d0*/  LDL.LU R21, [R1+0xb8] ;  /* 0x0000b80001157983 */ /* 0x000f240000300800 */
[----:B0-----:R-:W-:-:S02]  /*583e0*/  FADD R4, R11, R12 ;  /* 0x0000000c0b047221 */ /* 0x001fc40000000000 */
[----:B---3--:R-:W-:Y:S02]  /*583f0*/  FMUL R0, R5, 1.4426950216293334961 ;  /* 0x3fb8aa3b05007820 */ /* 0x008fe40000400000 */
[--C-:B------:R-:W-:Y:S01]  /*58400*/  FADD R5, R15, -R10.reuse ;  /* 0x8000000a0f057221 */ /* 0x100fe20000000000 */
[----:B-1----:R-:W-:Y:S01]  /*58410*/  STL [R1+0x7b8], R8 ;  /* 0x0007b80801007387 */ /* 0x002fe20000100800 */
[----:B------:R-:W3:Y:S02]  /*58420*/  LDL.LU R15, [R1+0x4c] ;  /* 0x00004c00010f7983 */ /* 0x000ee40000300800 */
[----:B------:R-:W4:Y:S01]  /*58430*/  LDL R11, [R1+0x30c] ;  /* 0x00030c00010b7983 */ /* 0x000f220000100800 */
[----:B------:R-:W0:Y:S01]  /*58440*/  SHFL.BFLY PT, R3, R7, 0x1, 0x1f ;  /* 0x0c201f0007037f89 */ /* 0x000e2200000e0000 */
[----:B------:R-:W-:Y:S01]  /*58450*/  FMUL R5, R5, 1.4426950216293334961 ;  /* 0x3fb8aa3b05057820 */ /* 0x000fe20000400000 */
[----:B------:R1:W5:Y:S02]  /*58460*/  MUFU.EX2 R9, R0 ;  /* 0x0000000000097308 */ /* 0x0003640000000800 */
[----:B-1----:R-:W-:-:S06]  /*58470*/  FADD R0, R20, -R10 ;  /* 0x8000000a14007221 */ /* 0x002fcc0000000000 */
[----:B------:R-:W1:Y:S01]  /*58480*/  MUFU.EX2 R20, R5 ;  /* 0x0000000500147308 */ /* 0x000e620000000800 */
[----:B-----5:R-:W-:Y:S01]  /*58490*/  STL [R1+0x7b0], R9 ;  /* 0x0007b00901007387 */ /* 0x020fe20000100800 */
[----:B0-----:R-:W-:Y:S02]  /*584a0*/  FADD R3, R7, R3 ;  /* 0x0000000307037221 */ /* 0x001fe40000000000 */
[----:B------:R-:W-:Y:S01]  /*584b0*/  FMUL R0, R0, 1.4426950216293334961 ;  /* 0x3fb8aa3b00007820 */ /* 0x000fe20000400000 */
[----:B--2---:R-:W-:Y:S02]  /*584c0*/  FMNMX R10, R2, R6, !PT ;  /* 0x00000006020a7209 */ /* 0x004fe40007800000 */
[----:B------:R-:W2:Y:S01]  /*584d0*/  LDL.LU R2, [R1+0xc4] ;  /* 0x0000c40001027983 */ /* 0x000ea20000300800 */
[----:B-1----:R-:W-:Y:S02]  /*584e0*/  STL [R1+0x79c], R20 ;  /* 0x00079c1401007387 */ /* 0x002fe40000100800 */
[----:B------:R-:W-:Y:S02]  /*584f0*/  STL [R1+0xb64], R10 ;  /* 0x000b640a01007387 */ /* 0x000fe40000100800 */
[----:B------:R-:W5:Y:S02]  /*58500*/  LDL R7, [R1+0x5f0] ;  /* 0x0005f00001077983 */ /* 0x000f640000100800 */
[----:B------:R-:W-:-:S02]  /*58510*/  FADD R6, R22, -R10 ;  /* 0x8000000a16067221 */ /* 0x000fc40000000000 */
[----:B------:R0:W1:Y:S01]  /*58520*/  MUFU.EX2 R22, R0 ;  /* 0x0000000000167308 */ /* 0x0000620000000800 */
[----:B------:R3:W-:Y:S01]  /*58530*/  @P6 STS [R29+0x40000], R3 ;  /* 0x040000031d006388 */ /* 0x0007e20000000800 */
[----:B0-----:R-:W-:Y:S02]  /*58540*/  FMUL R0, R6, 1.4426950216293334961 ;  /* 0x3fb8aa3b06007820 */ /* 0x001fe40000400000 */
[----:B---3--:R-:W-:Y:S01]  /*58550*/  FADD R3, R27, -R10 ;  /* 0x8000000a1b037221 */ /* 0x008fe20000000000 */
[----:B------:R-:W0:Y:S03]  /*58560*/  SHFL.BFLY PT, R5, R4, 0x2, 0x1f ;  /* 0x0c401f0004057f89 */ /* 0x000e2600000e0000 */
[----:B------:R-:W3:Y:S01]  /*58570*/  MUFU.EX2 R10, R0 ;  /* 0x00000000000a7308 */ /* 0x000ee20000000800 */
[----:B----4-:R-:W-:Y:S01]  /*58580*/  FMNMX R6, R28, R11, !PT ;  /* 0x0000000b1c067209 */ /* 0x010fe20007800000 */
[----:B------:R-:W4:Y:S01]  /*58590*/  LDL.LU R29, [R1+0x50] ;  /* 0x00005000011d7983 */ /* 0x000f220000300800 */
[----:B------:R-:W4:Y:S02]  /*585a0*/  LDL.LU R27, [R1+0xcc] ;  /* 0x0000cc00011b7983 */ /* 0x000f240000300800 */
[----:B-1----:R-:W-:Y:S01]  /*585b0*/  STL [R1+0x790], R22 ;  /* 0x0007901601007387 */ /* 0x002fe20000100800 */
[----:B------:R2:W-:Y:S01]  /*585c0*/  STL [R1+0xb60], R6 ;  /* 0x000b600601007387 */ /* 0x0005e20000100800 */
[----:B------:R-:W4:Y:S03]  /*585d0*/  LDL.LU R28, [R1+0x58] ;  /* 0x00005800011c7983 */ /* 0x000f260000300800 */
[----:B---3--:R-:W-:Y:S01]  /*585e0*/  STL [R1+0x788], R10 ;  /* 0x0007880a01007387 */ /* 0x008fe20000100800 */
[----:B------:R-:W3:Y:S02]  /*585f0*/  LDL R12, [R1+0x5f4] ;  /* 0x0005f400010c7983 */ /* 0x000ee40000100800 */
[----:B------:R-:W-:-:S02]  /*58600*/  FMUL R0, R3, 1.4426950216293334961 ;  /* 0x3fb8aa3b03007820 */ /* 0x000fc40000400000 */
[----:B------:R-:W-:Y:S02]  /*58610*/  FADD R3, R21, -R6 ;  /* 0x8000000615037221 */ /* 0x000fe40000000000 */
[----:B------:R0:W1:Y:S02]  /*58620*/  MUFU.EX2 R21, R0 ;  /* 0x0000000000157308 */ /* 0x0000640000000800 */
[----:B0-----:R-:W-:Y:S02]  /*58630*/  FADD R0, R4, R5 ;  /* 0x0000000504007221 */ /* 0x001fe40000000000 */
[----:B------:R-:W-:-:S04]  /*58640*/  FMUL R4, R3, 1.4426950216293334961 ;  /* 0x3fb8aa3b03047820 */ /* 0x000fc80000400000 */
[----:B------:R-:W0:Y:S01]  /*58650*/  MUFU.EX2 R13, R4 ;  /* 0x00000004000d7308 */ /* 0x000e220000000800 */
[----:B-1----:R-:W-:Y:S01]  /*58660*/  STL [R1+0x780], R21 ;  /* 0x0007801501007387 */ /* 0x002fe20000100800 */
[----:B------:R-:W3:Y:S02]  /*58670*/  LDL.LU R11, [R1+0xd4] ;  /* 0x0000d400010b7983 */ /* 0x000ee40000300800 */
[----:B------:R-:W-:Y:S02]  /*58680*/  FADD R3, R8, R9 ;  /* 0x0000000908037221 */ /* 0x000fe40000000000 */
[----:B------:R-:W-:-:S04]  /*58690*/  FADD R5, R15, -R6 ;  /* 0x800000060f057221 */ /* 0x000fc80000000000 */
[----:B------:R-:W-:Y:S01]  /*586a0*/  FMUL R5, R5, 1.4426950216293334961 ;  /* 0x3fb8aa3b05057820 */ /* 0x000fe20000400000 */
[----:B-----5:R-:W-:-:S05]  /*586b0*/  FMNMX R7, R16, R7, !PT ;  /* 0x0000000710077209 */ /* 0x020fca0007800000 */
[----:B------:R-:W-:Y:S01]  /*586c0*/  STL [R1+0xb5c], R7 ;  /* 0x000b5c0701007387 */ /* 0x000fe20000100800 */
[----:B------:R-:W5:Y:S02]  /*586d0*/  LDL R14, [R1+0xf54] ;  /* 0x000f5400010e7983 */ /* 0x000f640000100800 */
[----:B0-----:R-:W-:Y:S02]  /*586e0*/  STL [R1+0x768], R13 ;  /* 0x0007680d01007387 */ /* 0x001fe40000100800 */
[----:B------:R-:W5:Y:S02]  /*586f0*/  LDL R8, [R1+0x5f8] ;  /* 0x0005f80001087983 */ /* 0x000f640000100800 */
[----:B--2---:R-:W-:Y:S02]  /*58700*/  FADD R6, R2, -R7 ;  /* 0x8000000702067221 */ /* 0x004fe40000000000 */
[----:B------:R-:W2:Y:S01]  /*58710*/  LDL.LU R2, [R1+0x60] ;  /* 0x0000600001027983 */ /* 0x000ea20000300800 */
[----:B------:R-:W0:Y:S03]  /*58720*/  MUFU.EX2 R5, R5 ;  /* 0x0000000500057308 */ /* 0x000e260000000800 */
[----:B------:R-:W1:Y:S04]  /*58730*/  SHFL.BFLY PT, R4, R3, 0x2, 0x1f ;  /* 0x0c401f0003047f89 */ /* 0x000e6800000e0000 */
[----:B0-----:R0:W-:Y:S02]  /*58740*/  STL [R1+0x760], R5 ;  /* 0x0007600501007387 */ /* 0x0011e40000100800 */
[----:B0-----:R-:W-:-:S04]  /*58750*/  FMUL R5, R6, 1.4426950216293334961 ;  /* 0x3fb8aa3b06057820 */ /* 0x001fc80000400000 */
[----:B------:R0:W1:Y:S01]  /*58760*/  MUFU.EX2 R9, R5 ;  /* 0x0000000500097308 */ /* 0x0000620000000800 */
[----:B----4-:R-:W-:Y:S01]  /*58770*/  FADD R7, R29, -R7 ;  /* 0x800000071d077221 */ /* 0x010fe20000000000 */
[----:B---3--:R-:W-:-:S03]  /*58780*/  FMNMX R15, R17, R12, !PT ;  /* 0x0000000c110f7209 */ /* 0x008fc60007800000 */
[----:B------:R-:W-:Y:S02]  /*58790*/  FMUL R7, R7, 1.4426950216293334961 ;  /* 0x3fb8aa3b07077820 */ /* 0x000fe40000400000 */
[----:B------:R-:W-:Y:S01]  /*587a0*/  STL [R1+0xb58], R15 ;  /* 0x000b580f01007387 */ /* 0x000fe20000100800 */
[----:B0-----:R-:W-:Y:S01]  /*587b0*/  FADD R5, R27, -R15 ;  /* 0x8000000f1b057221 */ /* 0x001fe20000000000 */
[----:B------:R0:W3:Y:S02]  /*587c0*/  MUFU.EX2 R12, R7 ;  /* 0x00000007000c7308 */ /* 0x0000e40000000800 */
[----:B------:R-:W4:Y:S04]  /*587d0*/  LDL.LU R27, [R1+0xe0] ;  /* 0x0000e000011b7983 */ /* 0x000f280000300800 */
[----:B-1----:R-:W-:Y:S01]  /*587e0*/  STL [R1+0x74c], R9 ;  /* 0x00074c0901007387 */ /* 0x002fe20000100800 */
[----:B0-----:R-:W4:Y:S03]  /*587f0*/  LDL R7, [R1+0x610] ;  /* 0x0006100001077983 */ /* 0x001f260000100800 */
[----:B------:R-:W0:Y:S01]  /*58800*/  SHFL.BFLY PT, R6, R0, 0x1, 0x1f ;  /* 0x0c201f0000067f89 */ /* 0x000e2200000e0000 */
[----:B------:R-:W-:-:S02]  /*58810*/  FADD R3, R3, R4 ;  /* 0x0000000403037221 */ /* 0x000fc40000000000 */
[----:B------:R-:W-:Y:S02]  /*58820*/  FADD R4, R28, -R15 ;  /* 0x8000000f1c047221 */ /* 0x000fe40000000000 */
[----:B------:R-:W-:Y:S01]  /*58830*/  FMUL R5, R5, 1.4426950216293334961 ;  /* 0x3fb8aa3b05057820 */ /* 0x000fe20000400000 */
[----:B------:R-:W4:Y:S01]  /*58840*/  LDL.LU R29, [R1+0x64] ;  /* 0x00006400011d7983 */ /* 0x000f220000300800 */
[----:B------:R-:W-:Y:S02]  /*58850*/  FMUL R4, R4, 1.4426950216293334961 ;  /* 0x3fb8aa3b04047820 */ /* 0x000fe40000400000 */
[----:B------:R-:W1:Y:S08]  /*58860*/  MUFU.EX2 R28, R5 ;  /* 0x00000005001c7308 */ /* 0x000e700000000800 */
[----:B------:R-:W0:Y:S01]  /*58870*/  MUFU.EX2 R4, R4 ;  /* 0x0000000400047308 */ /* 0x000e220000000800 */
[----:B---3--:R-:W-:Y:S01]  /*58880*/  STL [R1+0x744], R12 ;  /* 0x0007440c01007387 */ /* 0x008fe20000100800 */
[----:B0-----:R-:W-:Y:S01]  /*58890*/  FADD R0, R0, R6 ;  /* 0x0000000600007221 */ /* 0x001fe20000000000 */
[----:B-----5:R-:W-:-:S02]  /*588a0*/  FMNMX R15, R18, R8, !PT ;  /* 0x00000008120f7209 */ /* 0x020fc40007800000 */
[----:B------:R-:W3:Y:S01]  /*588b0*/  LDL.LU R8, [R1+0xe8] ;  /* 0x0000e80001087983 */ /* 0x000ee20000300800 */
[----:B-1----:R-:W-:Y:S02]  /*588c0*/  STL [R1+0x728], R28 ;  /* 0x0007281c01007387 */ /* 0x002fe40000100800 */
[----:B------:R-:W-:Y:S02]  /*588d0*/  STL [R1+0xb54], R15 ;  /* 0x000b540f01007387 */ /* 0x000fe40000100800 */
[----:B------:R-:W-:Y:S01]  /*588e0*/  FADD R6, R11, -R15 ;  /* 0x8000000f0b067221 */ /* 0x000fe20000000000 */
[----:B------:R0:W-:Y:S04]  /*588f0*/  @P6 STS [R14+0x40000], R0 ;  /* 0x040000000e006388 */ /* 0x0001e80000000800 */
[----:B------:R-:W5:Y:S04]  /*58900*/  LDL R11, [R1+0xf50] ;  /* 0x000f5000010b7983 */ /* 0x000f680000100800 */
[----:B0-----:R-:W3:Y:S01]  /*58910*/  LDL.LU R14, [R1+0x80] ;  /* 0x00008000010e7983 */ /* 0x001ee20000300800 */
[----:B------:R2:W-:Y:S02]  /*58920*/  STL [R1+0x708], R4 ;  /* 0x0007080401007387 */ /* 0x0005e40000100800 */
[----:B------:R-:W-:-:S02]  /*58930*/  FADD R0, R20, R22 ;  /* 0x0000001614007221 */ /* 0x000fc40000000000 */
[----:B------:R-:W3:Y:S01]  /*58940*/  LDL.LU R22, [R1+0x24e8] ;  /* 0x0024e80001167983 */ /* 0x000ee20000300800 */
[----:B------:R-:W3:Y:S02]  /*58950*/  LDL.LU R20, [R1+0x24e4] ;  /* 0x0024e40001147983 */ /* 0x000ee40000300800 */
[----:B--2---:R-:W-:Y:S02]  /*58960*/  FADD R4, R2, -R15 ;  /* 0x8000000f02047221 */ /* 0x004fe40000000000 */
[----:B------:R-:W3:Y:S01]  /*58970*/  LDL R15, [R1+0x61c] ;  /* 0x00061c00010f7983 */ /* 0x000ee20000100800 */
[----:B------:R-:W-:Y:S02]  /*58980*/  FMUL R6, R6, 1.4426950216293334961 ;  /* 0x3fb8aa3b06067820 */ /* 0x000fe40000400000 */
[----:B------:R-:W-:Y:S02]  /*58990*/  FMUL R4, R4, 1.4426950216293334961 ;  /* 0x3fb8aa3b04047820 */ /* 0x000fe40000400000 */
[----:B------:R-:W2:Y:S01]  /*589a0*/  LDL.LU R2, [R1+0xec] ;  /* 0x0000ec0001027983 */ /* 0x000ea20000300800 */
[----:B------:R-:W0:Y:S01]  /*589b0*/  MUFU.EX2 R16, R6 ;  /* 0x0000000600107308 */ /* 0x000e220000000800 */
[----:B------:R-:W1:Y:S01]  /*589c0*/  SHFL.BFLY PT, R5, R3, 0x1, 0x1f ;  /* 0x0c201f0003057f89 */ /* 0x000e6200000e0000 */
[----:B----4-:R-:W-:-:S03]  /*589d0*/  FMNMX R18, R19, R7, !PT ;  /* 0x0000000713127209 */ /* 0x010fc60007800000 */
[----:B0-----:R-:W-:Y:S02]  /*589e0*/  STL [R1+0x700], R16 ;  /* 0x0007001001007387 */ /* 0x001fe40000100800 */
[----:B------:R-:W-:Y:S02]  /*589f0*/  FADD R7, R27, -R18 ;  /* 0x800000121b077221 */ /* 0x000fe40000000000 */
[----:B------:R3:W-:Y:S01]  /*58a00*/  STL [R1+0xb50], R18 ;  /* 0x000b501201007387 */ /* 0x0007e20000100800 */
[----:B------:R0:W4:Y:S01]  /*58a10*/  MUFU.EX2 R27, R4 ;  /* 0x00000004001b7308 */ /* 0x0001220000000800 */
[----:B------:R-:W2:Y:S02]  /*58a20*/  LDL.LU R17, [R1+0x3c] ;  /* 0x00003c0001117983 */ /* 0x000ea40000300800 */
[----:B0-----:R-:W-:Y:S02]  /*58a30*/  FADD R4, R10, R21 ;  /* 0x000000150a047221 */ /* 0x001fe40000000000 */
[----:B------:R-:W2:Y:S01]  /*58a40*/  LDL.LU R21, [R1+0x24e0] ;  /* 0x0024e00001157983 */ /* 0x000ea20000300800 */
[----:B------:R-:W2:Y:S02]  /*58a50*/  LDL R10, [R1+0x630] ;  /* 0x00063000010a7983 */ /* 0x000ea40000100800 */
[----:B------:R-:W-:-:S02]  /*58a60*/  FMUL R7, R7, 1.4426950216293334961 ;  /* 0x3fb8aa3b07077820 */ /* 0x000fc40000400000 */
[----:B-1----:R-:W-:Y:S02]  /*58a70*/  FADD R3, R3, R5 ;  /* 0x0000000503037221 */ /* 0x002fe40000000000 */
[----:B------:R-:W-:Y:S02]  /*58a80*/  FADD R5, R29, -R18 ;  /* 0x800000121d057221 */ /* 0x000fe40000000000 */
[----:B------:R-:W0:Y:S02]  /*58a90*/  MUFU.EX2 R29, R7 ;  /* 0x00000007001d7308 */ /* 0x000e240000000800 */
[----:B------:R-:W-:Y:S01]  /*58aa0*/  FMUL R5, R5, 1.4426950216293334961 ;  /* 0x3fb8aa3b05057820 */ /* 0x000fe20000400000 */
[----:B----4-:R-:W-:Y:S05]  /*58ab0*/  STL [R1+0x6cc], R27 ;  /* 0x0006cc1b01007387 */ /* 0x010fea0000100800 */
[----:B------:R-:W1:Y:S01]  /*58ac0*/  MUFU.EX2 R5, R5 ;  /* 0x0000000500057308 */ /* 0x000e620000000800 */
[----:B-----5:R4:W-:Y:S01]  /*58ad0*/  @P6 STS [R11+0x40000], R3 ;  /* 0x040000030b006388 */ /* 0x0209e20000000800 */
[----:B---3--:R-:W-:-:S03]  /*58ae0*/  FMNMX R18, R20, R15, !PT ;  /* 0x0000000f14127209 */ /* 0x008fc60007800000 */
[----:B------:R-:W3:Y:S02]  /*58af0*/  LDL.LU R15, [R1+0xf4] ;  /* 0x0000f400010f7983 */ /* 0x000ee40000300800 */
[----:B------:R-:W-:Y:S02]  /*58b00*/  STL [R1+0xb4c], R18 ;  /* 0x000b4c1201007387 */ /* 0x000fe40000100800 */
[----:B0-----:R-:W-:Y:S02]  /*58b10*/  STL [R1+0x740], R29 ;  /* 0x0007401d01007387 */ /* 0x001fe40000100800 */
[----:B----4-:R-:W4:Y:S01]  /*58b20*/  LDL R11, [R1+0x898] ;  /* 0x00089800010b7983 */ /* 0x010f220000100800 */
[----:B-1----:R0:W-:Y:S01]  /*58b30*/  STL [R1+0x724], R5 ;  /* 0x0007240501007387 */ /* 0x0021e20000100800 */
[----:B------:R-:W5:Y:S03]  /*58b40*/  LDL.LU R20, [R1+0x34] ;  /* 0x0000340001147983 */ /* 0x000f660000300800 */
[----:B------:R-:W1:Y:S01]  /*58b50*/  SHFL.BFLY PT, R6, R0, 0x2, 0x1f ;  /* 0x0c401f0000067f89 */ /* 0x000e6200000e0000 */
[----:B------:R-:W-:-:S03]  /*58b60*/  FADD R8, R8, -R18 ;  /* 0x8000001208087221 */ /* 0x000fc60000000000 */
[----:B------:R-:W2:Y:S01]  /*58b70*/  SHFL.BFLY PT, R7, R4, 0x2, 0x1f ;  /* 0x0c401f0004077f89 */ /* 0x000ea200000e0000 */
[----:B------:R-:W-:Y:S02]  /*58b80*/  FMUL R3, R8, 1.4426950216293334961 ;  /* 0x3fb8aa3b08037820 */ /* 0x000fe40000400000 */
[----:B0-----:R-:W-:Y:S02]  /*58b90*/  FADD R5, R14, -R18 ;  /* 0x800000120e057221 */ /* 0x001fe40000000000 */
[----:B------:R0:W0:Y:S02]  /*58ba0*/  MUFU.EX2 R14, R3 ;  /* 0x00000003000e7308 */ /* 0x0000240000000800 */
[----:B------:R-:W-:Y:S02]  /*58bb0*/  FMUL R5, R5, 1.4426950216293334961 ;  /* 0x3fb8aa3b05057820 */ /* 0x000fe40000400000 */
[----:B-1----:R-:W-:Y:S01]  /*58bc0*/  FADD R0, R0, R6 ;  /* 0x0000000600007221 */ /* 0x002fe20000000000 */
[----:B--2---:R-:W-:-:S05]  /*58bd0*/  FMNMX R6, R21, R10, !PT ;  /* 0x0000000a15067209 */ /* 0x004fca0007800000 */
[----:B0-----:R-:W-:-:S04]  /*58be0*/  FADD R3, R2, -R6 ;  /* 0x8000000602037221 */ /* 0x001fc80000000000 */
[----:B------:R-:W-:Y:S01]  /*58bf0*/  FMUL R3, R3, 1.4426950216293334961 ;  /* 0x3fb8aa3b03037820 */ /* 0x000fe20000400000 */
[----:B------:R-:W0:Y:S08]  /*58c00*/  MUFU.EX2 R2, R5 ;  /* 0x0000000500027308 */ /* 0x000e300000000800 */
[----:B------:R-:W1:Y:S01]  /*58c10*/  MUFU.EX2 R3, R3 ;  /* 0x0000000300037308 */ /* 0x000e620000000800 */
[----:B------:R-:W-:Y:S01]  /*58c20*/  STL [R1+0xb48], R6 ;  /* 0x000b480601007387 */ /* 0x000fe20000100800 */
[----:B------:R-:W2:Y:S02]  /*58c30*/  LDL.LU R10, [R1+0x2c] ;  /* 0x00002c00010a7983 */ /* 0x000ea40000300800 */
[----:B------:R-:W-:Y:S02]  /*58c40*/  STL [R1+0x704], R14 ;  /* 0x0007040e01007387 */ /* 0x000fe40000100800 */
[----:B------:R-:W-:-:S02]  /*58c50*/  FADD R7, R4, R7 ;  /* 0x0000000704077221 */ /* 0x000fc40000000000 */
[----:B------:R-:W-:Y:S01]  /*58c60*/  FADD R4, R17, -R6 ;  /* 0x8000000611047221 */ /* 0x000fe20000000000 */
[----:B0-----:R-:W-:Y:S01]  /*58c70*/  STL [R1+0x6e4], R2 ;  /* 0x0006e40201007387 */ /* 0x001fe20000100800 */
[----:B------:R-:W2:Y:S02]  /*58c80*/  LDL R19, [R1+0x89c] ;  /* 0x00089c0001137983 */ /* 0x000ea40000100800 */
[----:B------:R-:W2:Y:S02]  /*58c90*/  LDL.LU R21, [R1+0xdc] ;  /* 0x0000dc0001157983 */ /* 0x000ea40000300800 */
[----:B-1----:R0:W-:Y:S02]  /*58ca0*/  STL [R1+0x6c0], R3 ;  /* 0x0006c00301007387 */ /* 0x0021e40000100800 */
[----:B0-----:R-:W-:-:S06]  /*58cb0*/  FMUL R3, R4, 1.4426950216293334961 ;  /* 0x3fb8aa3b04037820 */ /* 0x001fcc0000400000 */
[----:B------:R-:W0:Y:S01]  /*58cc0*/  MUFU.EX2 R3, R3 ;  /* 0x0000000300037308 */ /* 0x000e220000000800 */
[----:B----4-:R-:W-:Y:S02]  /*58cd0*/  FMNMX R6, R22, R11, !PT ;  /* 0x0000000b16067209 */ /* 0x010fe40007800000 */
[----:B------:R-:W4:Y:S04]  /*58ce0*/  LDL R22, [R1+0xf4c] ;  /* 0x000f4c0001167983 */ /* 0x000f280000100800 */
[----:B------:R-:W4:Y:S01]  /*58cf0*/  LDL R11, [R1+0xf48] ;  /* 0x000f4800010b7983 */ /* 0x000f220000100800 */
[----:B------:R-:W4:Y:S02]  /*58d00*/  LDL.LU R18, [R1+0x10] ;  /* 0x0000100001127983 */ /* 0x000f240000300800 */
[----:B---3--:R-:W-:-:S02]  /*58d10*/  FADD R4, R15, -R6 ;  /* 0x800000060f047221 */ /* 0x008fc40000000000 */
[----:B------:R5:W-:Y:S01]  /*58d20*/  STL [R1+0xb44], R6 ;  /* 0x000b440601007387 */ /* 0x000be20000100800 */
[----:B------:R-:W3:Y:S01]  /*58d30*/  LDL R8, [R1+0xb38] ;  /* 0x000b380001087983 */ /* 0x000ee20000100800 */
[----:B------:R-:W3:Y:S02]  /*58d40*/  LDL.LU R17, [R1+0xd0] ;  /* 0x0000d00001117983 */ /* 0x000ee40000300800 */
[----:B------:R-:W-:Y:S02]  /*58d50*/  FMUL R4, R4, 1.4426950216293334961 ;  /* 0x3fb8aa3b04047820 */ /* 0x000fe40000400000 */
[----:B0-----:R-:W-:Y:S01]  /*58d60*/  STL [R1+0x690], R3 ;  /* 0x0006900301007387 */ /* 0x001fe20000100800 */
[----:B------:R-:W3:Y:S01]  /*58d70*/  LDL.LU R15, [R1+0xc] ;  /* 0x00000c00010f7983 */ /* 0x000ee20000300800 */
[----:B-----5:R-:W-:Y:S02]  /*58d80*/  FADD R6, R20, -R6 ;  /* 0x8000000614067221 */ /* 0x020fe40000000000 */
[----:B------:R0:W1:Y:S02]  /*58d90*/  MUFU.EX2 R20, R4 ;  /* 0x0000000400147308 */ /* 0x0000640000000800 */
[----:B0-----:R-:W5:Y:S04]  /*58da0*/  LDL.LU R4, [R1+0xf0] ;  /* 0x0000f00001047983 */ /* 0x001f680000300800 */
[----:B------:R-:W0:Y:S04]  /*58db0*/  SHFL.BFLY PT, R5, R0, 0x1, 0x1f ;  /* 0x0c201f0000057f89 */ /* 0x000e2800000e0000 */
[----:B-1----:R2:W-:Y:S01]  /*58dc0*/  STL [R1+0x65c], R20 ;  /* 0x00065c1401007387 */ /* 0x0025e20000100800 */
[----:B------:R-:W-:-:S02]  /*58dd0*/  FMUL R6, R6, 1.4426950216293334961 ;  /* 0x3fb8aa3b06067820 */ /* 0x000fc40000400000 */
[----:B0-----:R-:W-:Y:S01]  /*58de0*/  FADD R0, R0, R5 ;  /* 0x0000000500007221 */ /* 0x001fe20000000000 */
[----:B--2---:R-:W-:Y:S01]  /*58df0*/  FMNMX R20, R23, R19, !PT ;  /* 0x0000001317147209 */ /* 0x004fe20007800000 */
[----:B------:R0:W1:Y:S01]  /*58e00*/  MUFU.EX2 R5, R6 ;  /* 0x0000000600057308 */ /* 0x0000620000000800 */
[----:B------:R-:W2:Y:S03]  /*58e10*/  LDL R19, [R1+0x760] ;  /* 0x0007600001137983 */ /* 0x000ea60000100800 */
[----:B------:R-:W-:Y:S01]  /*58e20*/  STL [R1+0xe3c], R20 ;  /* 0x000e3c1401007387 */ /* 0x000fe20000100800 */
[----:B0-----:R-:W2:Y:S04]  /*58e30*/  LDL R6, [R1+0xe60] ;  /* 0x000e600001067983 */ /* 0x001ea80000100800 */
[----:B-1----:R-:W-:Y:S04]  /*58e40*/  STL [R1+0x618], R5 ;  /* 0x0006180501007387 */ /* 0x002fe80000100800 */
[----:B----4-:R0:W-:Y:S01]  /*58e50*/  @P6 STS [R22+0x40000], R0 ;  /* 0x0400000016006388 */ /* 0x0101e20000000800 */
[----:B-----5:R-:W-:-:S04]  /*58e60*/  FADD R4, R4, -R20 ;  /* 0x8000001404047221 */ /* 0x020fc80000000000 */
[----:B0-----:R-:W-:-:S06]  /*58e70*/  FMUL R0, R4, 1.4426950216293334961 ;  /* 0x3fb8aa3b04007820 */ /* 0x001fcc0000400000 */
[----:B------:R-:W0:Y:S01]  /*58e80*/  MUFU.EX2 R0, R0 ;  /* 0x0000000000007308 */ /* 0x000e220000000800 */
[----:B------:R-:W-:Y:S02]  /*58e90*/  FADD R4, R10, -R20 ;  /* 0x800000140a047221 */ /* 0x000fe40000000000 */
[----:B------:R-:W4:Y:S04]  /*58ea0*/  LDL R20, [R1+0x708] ;  /* 0x0007080001147983 */ /* 0x000f280000100800 */
[----:B0-----:R0:W-:Y:S01]  /*58eb0*/  STL [R1+0x5fc], R0 ;  /* 0x0005fc0001007387 */ /* 0x0011e20000100800 */
[----:B------:R-:W5:Y:S03]  /*58ec0*/  LDL R5, [R1+0xe64] ;  /* 0x000e640001057983 */ /* 0x000f660000100800 */
[----:B------:R-:W1:Y:S01]  /*58ed0*/  SHFL.BFLY PT, R3, R7, 0x1, 0x1f ;  /* 0x0c201f0007037f89 */ /* 0x000e6200000e0000 */
[----:B---3--:R-:W-:Y:S01]  /*58ee0*/  FMNMX R8, R24, R8, !PT ;  /* 0x0000000818087209 */ /* 0x008fe20007800000 */
[----:B------:R-:W3:Y:S02]  /*58ef0*/  LDL.LU R10, [R1+0xc0] ;  /* 0x0000c000010a7983 */ /* 0x000ee40000300800 */
[----:B0-----:R-:W-:-:S06]  /*58f00*/  FMUL R0, R4, 1.4426950216293334961 ;  /* 0x3fb8aa3b04007820 */ /* 0x001fcc0000400000 */
[----:B------:R-:W0:Y:S01]  /*58f10*/  MUFU.EX2 R0, R0 ;  /* 0x0000000000007308 */ /* 0x000e220000000800 */
[----:B------:R-:W-:Y:S01]  /*58f20*/  FADD R4, R21, -R8 ;  /* 0x8000000815047221 */ /* 0x000fe20000000000 */
[----:B------:R-:W-:Y:S01]  /*58f30*/  STL [R1+0xe34], R8 ;  /* 0x000e340801007387 */ /* 0x000fe20000100800 */
[----:B-1----:R-:W-:-:S05]  /*58f40*/  FADD R3, R7, R3 ;  /* 0x0000000307037221 */ /* 0x002fca0000000000 */
[----:B------:R1:W-:Y:S04]  /*58f50*/  @P6 STS [R11+0x40000], R3 ;  /* 0x040000030b006388 */ /* 0x0003e80000000800 */
[----:B-1----:R-:W3:Y:S01]  /*58f60*/  LDL.LU R11, [R1+0x8] ;  /* 0x00000800010b7983 */ /* 0x002ee20000300800 */
[----:B0-----:R0:W-:Y:S02]  /*58f70*/  STL [R1+0x38], R0 ;  /* 0x0000380001007387 */ /* 0x0011e40000100800 */
[----:B0-----:R-:W-:-:S06]  /*58f80*/  FMUL R0, R4, 1.4426950216293334961 ;  /* 0x3fb8aa3b04007820 */ /* 0x001fcc0000400000 */
[----:B------:R-:W0:Y:S01]  /*58f90*/  MUFU.EX2 R0, R0 ;  /* 0x0000000000007308 */ /* 0x000e220000000800 */
[----:B------:R-:W-:Y:S01]  /*58fa0*/  FADD R3, R18, -R8 ;  /* 0x8000000812037221 */ /* 0x000fe20000000000 */
[----:B--2---:R-:W-:Y:S01]  /*58fb0*/  FMNMX R4, R25, R6, !PT ;  /* 0x0000000619047209 */ /* 0x004fe20007800000 */
[----:B------:R-:W2:Y:S02]  /*58fc0*/  LDL.LU R18, [R1+0x98] ;  /* 0x0000980001127983 */ /* 0x000ea40000300800 */
[----:B------:R-:W-:Y:S02]  /*58fd0*/  FMUL R3, R3, 1.4426950216293334961 ;  /* 0x3fb8aa3b03037820 */ /* 0x000fe40000400000 */
[----:B------:R-:W-:-:S04]  /*58fe0*/  FADD R6, R15, -R4 ;  /* 0x800000040f067221 */ /* 0x000fc80000000000 */
[----:B------:R-:W1:Y:S01]  /*58ff0*/  MUFU.EX2 R3, R3 ;  /* 0x0000000300037308 */ /* 0x000e620000000800 */
[----:B0-----:R0:W-:Y:S01]  /*59000*/  STL [R1+0x3c], R0 ;  /* 0x00003c0001007387 */ /* 0x0011e20000100800 */
[----:B------:R1:W-:Y:S02]  /*59010*/  STL [R1+0xe20], R4 ;  /* 0x000e200401007387 */ /* 0x0003e40000100800 */
[----:B0-----:R-:W-:-:S04]  /*59020*/  FADD R0, R17, -R4 ;  /* 0x8000000411007221 */ /* 0x001fc80000000000 */
[----:B-1----:R-:W-:Y:S02]  /*59030*/  FMUL R4, R0, 1.4426950216293334961 ;  /* 0x3fb8aa3b00047820 */ /* 0x002fe40000400000 */
[----:B------:R-:W-:Y:S02]  /*59040*/  FADD R0, R13, R19 ;  /* 0x000000130d007221 */ /* 0x000fe40000000000 */
[----:B------:R0:W1:Y:S01]  /*59050*/  MUFU.EX2 R19, R4 ;  /* 0x0000000400137308 */ /* 0x0000620000000800 */
[----:B------:R0:W-:Y:S01]  /*59060*/  STL [R1+0x30], R3 ;  /* 0x0000300301007387 */ /* 0x0001e20000100800 */
[----:B------:R-:W2:Y:S02]  /*59070*/  LDL.LU R15, [R1+0x4] ;  /* 0x00000400010f7983 */ /* 0x000ea40000300800 */
[----:B0-----:R-:W-:Y:S02]  /*59080*/  FADD R3, R9, R12 ;  /* 0x0000000c09037221 */ /* 0x001fe40000000000 */
[----:B------:R-:W-:Y:S01]  /*59090*/  FADD R4, R16, R27 ;  /* 0x0000001b10047221 */ /* 0x000fe20000000000 */
[----:B-----5:R-:W-:Y:S01]  /*590a0*/  FMNMX R17, R26, R5, !PT ;  /* 0x000000051a117209 */ /* 0x020fe20007800000 */
[----:B----4-:R-:W-:-:S04]  /*590b0*/  FADD R5, R28, R20 ;  /* 0x000000141c057221 */ /* 0x010fc80000000000 */
[----:B------:R0:W-:Y:S01]  /*590c0*/  STL [R1+0xc0c], R17 ;  /* 0x000c0c1101007387 */ /* 0x0001e20000100800 */
[----:B------:R-:W4:Y:S02]  /*590d0*/  LDL R13, [R1+0xe80] ;  /* 0x000e8000010d7983 */ /* 0x000f240000100800 */
[----:B------:R-:W5:Y:S02]  /*590e0*/  LDL.LU R12, [R1+0x90] ;  /* 0x00009000010c7983 */ /* 0x000f640000300800 */
[----:B-1----:R-:W-:Y:S01]  /*590f0*/  STL [R1+0x654], R19 ;  /* 0x0006541301007387 */ /* 0x002fe20000100800 */
[----:B------:R-:W2:Y:S01]  /*59100*/  LDL.LU R28, [R1+0x24dc] ;  /* 0x0024dc00011c7983 */ /* 0x000ea20000300800 */
[----:B------:R-:W4:Y:S02]  /*59110*/  LDL.LU R27, [R1+0x24d8] ;  /* 0x0024d800011b7983 */ /* 0x000f240000300800 */
[----:B------:R-:W2:Y:S02]  /*59120*/  LDL R16, [R1+0xe84] ;  /* 0x000e840001107983 */ /* 0x000ea40000100800 */
[----:B------:R-:W2:Y:S01]  /*59130*/  LDL R25, [R1+0x724] ;  /* 0x0007240001197983 */ /* 0x000ea20000100800 */
[----:B------:R-:W1:Y:S01]  /*59140*/  SHFL.BFLY PT, R8, R3, 0x2, 0x1f ;  /* 0x0c401f0003087f89 */ /* 0x000e6200000e0000 */
[----:B---3--:R-:W-:-:S03]  /*59150*/  FADD R10, R10, -R17 ;  /* 0x800000110a0a7221 */ /* 0x008fc60000000000 */
[----:B------:R-:W3:Y:S01]  /*59160*/  SHFL.BFLY PT, R9, R0, 0x2, 0x1f ;  /* 0x0c401f0000097f89 */ /* 0x000ee200000e0000 */
[----:B------:R-:W-:-:S03]  /*59170*/  FMUL R6, R6, 1.4426950216293334961 ;  /* 0x3fb8aa3b06067820 */ /* 0x000fc60000400000 */
[----:B------:R-:W0:Y:S01]  /*59180*/  SHFL.BFLY PT, R7, R5, 0x2, 0x1f ;  /* 0x0c401f0005077f89 */ /* 0x000e2200000e0000 */
[----:B------:R-:W-:Y:S01]  /*59190*/  FMUL R10, R10, 1.4426950216293334961 ;  /* 0x3fb8aa3b0a0a7820 */ /* 0x000fe20000400000 */
[----:B------:R1:W0:Y:S02]  /*591a0*/  MUFU.EX2 R24, R6 ;  /* 0x0000000600187308 */ /* 0x0002240000000800 */
[----:B-1----:R-:W1:Y:S01]  /*591b0*/  SHFL.BFLY PT, R6, R4, 0x2, 0x1f ;  /* 0x0c401f0004067f89 */ /* 0x002e6200000e0000 */
[----:B------:R-:W-:-:S05]  /*591c0*/  FADD R11, R11, -R17 ;  /* 0x800000110b0b7221 */ /* 0x000fca0000000000 */
[----:B0-----:R2:W0:Y:S01]  /*591d0*/  MUFU.EX2 R17, R10 ;  /* 0x0000000a00117308 */ /* 0x0014220000000800 */
[----:B------:R-:W-:Y:S02]  /*591e0*/  FMUL R11, R11, 1.4426950216293334961 ;  /* 0x3fb8aa3b0b0b7820 */ /* 0x000fe40000400000 */
[----:B------:R-:W-:Y:S01]  /*591f0*/  FADD R3, R3, R8 ;  /* 0x0000000803037221 */ /* 0x000fe20000000000 */
[----:B------:R-:W-:Y:S01]  /*59200*/  STL [R1+0x63c], R24 ;  /* 0x00063c1801007387 */ /* 0x000fe20000100800 */
[----:B---3--:R-:W-:Y:S02]  /*59210*/  FADD R0, R0, R9 ;  /* 0x0000000900007221 */ /* 0x008fe40000000000 */
[----:B------:R-:W-:Y:S02]  /*59220*/  FADD R9, R5, R7 ;  /* 0x0000000705097221 */ /* 0x000fe40000000000 */
[----:B-1----:R-:W-:Y:S02]  /*59230*/  FADD R4, R4, R6 ;  /* 0x0000000604047221 */ /* 0x002fe40000000000 */
[----:B------:R-:W-:Y:S01]  /*59240*/  FADD R6, R14, R2 ;  /* 0x000000020e067221 */ /* 0x000fe20000000000 */
[----:B----4-:R-:W-:-:S05]  /*59250*/  FMNMX R13, R27, R13, !PT ;  /* 0x0000000d1b0d7209 */ /* 0x010fca0007800000 */
[--C-:B--2---:R-:W-:Y:S02]  /*59260*/  FADD R10, R18, -R13.reuse ;  /* 0x8000000d120a7221 */ /* 0x104fe40000000000 */
[----:B------:R-:W-:Y:S01]  /*59270*/  FADD R8, R15, -R13 ;  /* 0x8000000d0f087221 */ /* 0x000fe20000000000 */
[----:B------:R-:W1:Y:S01]  /*59280*/  MUFU.EX2 R18, R11 ;  /* 0x0000000b00127308 */ /* 0x000e620000000800 */
[----:B------:R-:W-:-:S07]  /*59290*/  FMUL R10, R10, 1.4426950216293334961 ;  /* 0x3fb8aa3b0a0a7820 */ /* 0x000fce0000400000 */
[----:B------:R-:W2:Y:S01]  /*592a0*/  MUFU.EX2 R15, R10 ;  /* 0x0000000a000f7308 */ /* 0x000ea20000000800 */
[----:B------:R-:W-:Y:S01]  /*592b0*/  FMNMX R20, R28, R16, !PT ;  /* 0x000000101c147209 */ /* 0x000fe20007800000 */
[----:B------:R-:W-:Y:S01]  /*592c0*/  STL [R1+0xc04], R13 ;  /* 0x000c040d01007387 */ /* 0x000fe20000100800 */
[----:B------:R-:W3:Y:S02]  /*592d0*/  LDL.LU R23, [R1+0x11c] ;  /* 0x00011c0001177983 */ /* 0x000ee40000300800 */
[----:B0-----:R-:W-:Y:S02]  /*592e0*/  STL [R1+0x634], R17 ;  /* 0x0006341101007387 */ /* 0x001fe40000100800 */
[----:B------:R-:W-:-:S04]  /*592f0*/  FMUL R5, R8, 1.4426950216293334961 ;  /* 0x3fb8aa3b08057820 */ /* 0x000fc80000400000 */
[----:B------:R0:W4:Y:S01]  /*59300*/  MUFU.EX2 R16, R5 ;  /* 0x0000000500107308 */ /* 0x0001220000000800 */
[----:B-1----:R-:W-:Y:S01]  /*59310*/  STL [R1+0x614], R18 ;  /* 0x0006141201007387 */ /* 0x002fe20000100800 */
[----:B------:R-:W-:Y:S02]  /*59320*/  STL [R1+0xbfc], R20 ;  /* 0x000bfc1401007387 */ /* 0x000fe40000100800 */
[----:B--2---:R-:W-:Y:S02]  /*59330*/  STL [R1+0x6c], R15 ;  /* 0x00006c0f01007387 */ /* 0x004fe40000100800 */
[----:B------:R-:W2:Y:S01]  /*59340*/  LDL R22, [R1+0xe88] ;  /* 0x000e880001167983 */ /* 0x000ea20000100800 */
[----:B------:R-:W2:Y:S01]  /*59350*/  LDL.LU R21, [R1+0x120] ;  /* 0x0001200001157983 */ /* 0x000ea20000300800 */
[----:B0-----:R-:W-:Y:S02]  /*59360*/  FADD R5, R29, R25 ;  /* 0x000000191d057221 */ /* 0x001fe40000000000 */
[----:B------:R-:W2:Y:S02]  /*59370*/  LDL.LU R29, [R1+0x24d4] ;  /* 0x0024d400011d7983 */ /* 0x000ea40000300800 */
[----:B------:R-:W2:Y:S01]  /*59380*/  LDL.LU R2, [R1+0x24d0] ;  /* 0x0024d00001027983 */ /* 0x000ea20000300800 */
[----:B------:R-:W0:Y:S01]  /*59390*/  SHFL.BFLY PT, R13, R0, 0x1, 0x1f ;  /* 0x0c201f00000d7f89 */ /* 0x000e2200000e0000 */
[----:B-----5:R-:W-:-:S02]  /*593a0*/  FADD R7, R12, -R20 ;  /* 0x800000140c077221 */ /* 0x020fc40000000000 */
[----:B------:R-:W1:Y:S01]  /*593b0*/  SHFL.BFLY PT, R12, R3, 0x1, 0x1f ;  /* 0x0c201f00030c7f89 */ /* 0x000e6200000e0000 */
[----:B------:R-:W5:Y:S04]  /*593c0*/  LDL R28, [R1+0x38] ;  /* 0x00003800011c7983 */ /* 0x000f680000100800 */
[----:B------:R-:W5:Y:S01]  /*593d0*/  LDL R27, [R1+0x5fc] ;  /* 0x0005fc00011b7983 */ /* 0x000f620000100800 */
[----:B------:R-:W-:-:S03]  /*593e0*/  FMUL R14, R7, 1.4426950216293334961 ;  /* 0x3fb8aa3b070e7820 */ /* 0x000fc60000400000 */
[----:B------:R-:W3:Y:S04]  /*593f0*/  LDL R26, [R1+0x30] ;  /* 0x00003000011a7983 */ /* 0x000ee80000100800 */
[----:B------:R-:W3:Y:S01]  /*59400*/  LDL R25, [R1+0x3c] ;  /* 0x00003c0001197983 */ /* 0x000ee20000100800 */
[----:B----4-:R-:W-:Y:S02]  /*59410*/  STL [R1+0x58], R16 ;  /* 0x0000581001007387 */ /* 0x010fe40000100800 */
[----:B0-----:R-:W-:Y:S02]  /*59420*/  FADD R0, R0, R13 ;  /* 0x0000000d00007221 */ /* 0x001fe40000000000 */
[----:B--2---:R-:W-:Y:S01]  /*59430*/  FADD R2, R2, -R20 ;  /* 0x8000001402027221 */ /* 0x004fe20000000000 */
[----:B------:R-:W-:Y:S01]  /*59440*/  FMNMX R22, R29, R22, !PT ;  /* 0x000000161d167209 */ /* 0x000fe20007800000 */
[----:B------:R0:W2:Y:S01]  /*59450*/  MUFU.EX2 R20, R14 ;  /* 0x0000000e00147308 */ /* 0x0000a20000000800 */
[----:B------:R-:W4:Y:S01]  /*59460*/  LDL R29, [R1+0x65c] ;  /* 0x00065c00011d7983 */ /* 0x000f220000100800 */
[----:B0-----:R-:W-:-:S02]  /*59470*/  FMUL R14, R2, 1.4426950216293334961 ;  /* 0x3fb8aa3b020e7820 */ /* 0x001fc40000400000 */
[----:B---3--:R-:W-:-:S04]  /*59480*/  FADD R2, R23, -R22 ;  /* 0x8000001617027221 */ /* 0x008fc80000000000 */
[----:B------:R0:W3:Y:S01]  /*59490*/  MUFU.EX2 R23, R14 ;  /* 0x0000000e00177308 */ /* 0x0000e20000000800 */
[----:B------:R-:W-:Y:S02]  /*594a0*/  FMUL R13, R2, 1.4426950216293334961 ;  /* 0x3fb8aa3b020d7820 */ /* 0x000fe40000400000 */
[----:B-1----:R-:W-:Y:S01]  /*594b0*/  FADD R2, R3, R12 ;  /* 0x0000000c03027221 */ /* 0x002fe20000000000 */
[----:B------:R-:W-:Y:S01]  /*594c0*/  STL [R1+0xbf8], R22 ;  /* 0x000bf81601007387 */ /* 0x000fe20000100800 */
[----:B--2---:R-:W-:Y:S02]  /*594d0*/  STL [R1+0x54], R20 ;  /* 0x0000541401007387 */ /* 0x004fe40000100800 */
[----:B------:R-:W-:Y:S02]  /*594e0*/  FADD R12, R21, -R22 ;  /* 0x80000016150c7221 */ /* 0x000fe40000000000 */
[----:B------:R1:W2:Y:S01]  /*594f0*/  MUFU.EX2 R21, R13 ;  /* 0x0000000d00157308 */ /* 0x0002a20000000800 */
[----:B0-----:R-:W4:Y:S04]  /*59500*/  LDL R14, [R1+0x618] ;  /* 0x00061800010e7983 */ /* 0x001f280000100800 */
[----:B---3--:R-:W-:Y:S01]  /*59510*/  STL [R1+0x50], R23 ;  /* 0x0000501701007387 */ /* 0x008fe20000100800 */
[----:B------:R0:W-:Y:S02]  /*59520*/  STL [R1+0x24cc], R2 ;  /* 0x0024cc0201007387 */ /* 0x0001e40000100800 */
[----:B-1----:R-:W3:Y:S01]  /*59530*/  LDL R13, [R1+0x690] ;  /* 0x00069000010d7983 */ /* 0x002ee20000100800 */
[----:B0-----:R-:W3:Y:S04]  /*59540*/  LDL R2, [R1+0x6c0] ;  /* 0x0006c00001027983 */ /* 0x001ee80000100800 */
[----:B------:R-:W0:Y:S04]  /*59550*/  SHFL.BFLY PT, R11, R9, 0x1, 0x1f ;  /* 0x0c201f00090b7f89 */ /* 0x000e2800000e0000 */
[----:B------:R-:W1:Y:S04]  /*59560*/  SHFL.BFLY PT, R10, R4, 0x1, 0x1f ;  /* 0x0c201f00040a7f89 */ /* 0x000e6800000e0000 */
[----:B------:R-:W1:Y:S01]  /*59570*/  SHFL.BFLY PT, R7, R6, 0x2, 0x1f ;  /* 0x0c401f0006077f89 */ /* 0x000e6200000e0000 */
[----:B0-----:R-:W-:-:S02]  /*59580*/  FADD R3, R9, R11 ;  /* 0x0000000b09037221 */ /* 0x001fc40000000000 */
[----:B------:R-:W-:-:S04]  /*59590*/  FMUL R9, R12, 1.4426950216293334961 ;  /* 0x3fb8aa3b0c097820 */ /* 0x000fc80000400000 */
[----:B------:R-:W0:Y:S01]  /*595a0*/  MUFU.EX2 R22, R9 ;  /* 0x0000000900167308 */ /* 0x000e220000000800 */
[----:B-1----:R-:W-:Y:S01]  /*595b0*/  FADD R4, R4, R10 ;  /* 0x0000000a04047221 */ /* 0x002fe20000000000 */
[----:B------:R1:W-:Y:S01]  /*595c0*/  STL [R1+0x24c8], R3 ;  /* 0x0024c80301007387 */ /* 0x0003e20000100800 */
[----:B--2---:R-:W-:Y:S02]  /*595d0*/  STL [R1+0x4c], R21 ;  /* 0x00004c1501007387 */ /* 0x004fe40000100800 */
[----:B------:R-:W-:Y:S01]  /*595e0*/  FADD R6, R6, R7 ;  /* 0x0000000706067221 */ /* 0x000fe20000000000 */
[----:B------:R2:W-:Y:S04]  /*595f0*/  STL [R1+0x24c4], R4 ;  /* 0x0024c40401007387 */ /* 0x0005e80000100800 */
[----:B0-----:R-:W-:Y:S01]  /*59600*/  STL [R1+0x48], R22 ;  /* 0x0000481601007387 */ /* 0x001fe20000100800 */
[----:B------:R-:W-:-:S03]  /*59610*/  FADD R11, R19, R24 ;  /* 0x00000018130b7221 */ /* 0x000fc60000000000 */
[----:B------:R-:W0:Y:S01]  /*59620*/  SHFL.BFLY PT, R8, R5, 0x2, 0x1f ;  /* 0x0c401f0005087f89 */ /* 0x000e2200000e0000 */
[----:B-----5:R-:W-:Y:S02]  /*59630*/  FADD R9, R27, R28 ;  /* 0x0000001c1b097221 */ /* 0x020fe40000000000 */
[----:B-1----:R-:W5:Y:S02]  /*59640*/  LDL R3, [R1+0xf40] ;  /* 0x000f400001037983 */ /* 0x002f640000100800 */
[----:B--2---:R-:W2:Y:S02]  /*59650*/  LDL R4, [R1+0xf3c] ;  /* 0x000f3c0001047983 */ /* 0x004ea40000100800 */
[----:B---3--:R-:W-:Y:S01]  /*59660*/  FADD R7, R2, R13 ;  /* 0x0000000d02077221 */ /* 0x008fe20000000000 */
[----:B------:R-:W1:Y:S04]  /*59670*/  SHFL.BFLY PT, R12, R11, 0x2, 0x1f ;  /* 0x0c401f000b0c7f89 */ /* 0x000e6800000e0000 */
[----:B------:R-:W3:Y:S01]  /*59680*/  LDL R2, [R1+0xf44] ;  /* 0x000f440001027983 */ /* 0x000ee20000100800 */
[----:B0-----:R-:W-:-:S03]  /*59690*/  FADD R5, R5, R8 ;  /* 0x0000000805057221 */ /* 0x001fc60000000000 */
[----:B------:R-:W2:Y:S04]  /*596a0*/  LDL R28, [R1+0xf0c] ;  /* 0x000f0c00011c7983 */ /* 0x000ea80000100800 */
[----:B------:R-:W2:Y:S01]  /*596b0*/  LDL R27, [R1+0xf08] ;  /* 0x000f0800011b7983 */ /* 0x000ea20000100800 */
[----:B-1----:R-:W-:-:S03]  /*596c0*/  FADD R11, R11, R12 ;  /* 0x0000000c0b0b7221 */ /* 0x002fc60000000000 */
[----:B------:R-:W0:Y:S01]  /*596d0*/  SHFL.BFLY PT, R12, R5, 0x1, 0x1f ;  /* 0x0c201f00050c7f89 */ /* 0x000e2200000e0000 */
[----:B----4-:R-:W-:Y:S02]  /*596e0*/  FADD R8, R29, R14 ;  /* 0x0000000e1d087221 */ /* 0x010fe40000000000 */
[----:B------:R-:W4:Y:S02]  /*596f0*/  LDL R29, [R1+0xf14] ;  /* 0x000f1400011d7983 */ /* 0x000f240000100800 */
[----:B0-----:R-:W-:Y:S02]  /*59700*/  FADD R5, R5, R12 ;  /* 0x0000000c05057221 */ /* 0x001fe40000000000 */
[----:B------:R-:W2:Y:S04]  /*59710*/  LDL R12, [R1+0xf18] ;  /* 0x000f1800010c7983 */ /* 0x000ea80000100800 */
[----:B---3--:R0:W-:Y:S04]  /*59720*/  @P6 STS [R2+0x40000], R0 ;  /* 0x0400000002006388 */ /* 0x0081e80000000800 */
[----:B0-----:R-:W5:Y:S01]  /*59730*/  LDL.LU R2, [R1+0x24cc] ;  /* 0x0024cc0001027983 */ /* 0x001f620000300800 */
[----:B------:R-:W3:Y:S03]  /*59740*/  LDL R0, [R1+0xf34] ;  /* 0x000f340001007983 */ /* 0x000ee60000100800 */
[----:B-----5:R0:W-:Y:S04]  /*59750*/  @P6 STS [R3+0x40000], R2 ;  /* 0x0400000203006388 */ /* 0x0201e80000000800 */
[----:B0-----:R-:W2:Y:S01]  /*59760*/  LDL.LU R3, [R1+0x24c8] ;  /* 0x0024c80001037983 */ /* 0x001ea20000300800 */
[----:B------:R-:W5:Y:S02]  /*59770*/  LDL R2, [R1+0xf38] ;  /* 0x000f380001027983 */ /* 0x000f640000100800 */
[----:B------:R-:W-:Y:S01]  /*59780*/  FADD R10, R25, R26 ;  /* 0x0000001a190a7221 */ /* 0x000fe20000000000 */
[----:B------:R-:W0:Y:S01]  /*59790*/  SHFL.BFLY PT, R19, R8, 0x2, 0x1f ;  /* 0x0c401f0008137f89 */ /* 0x000e2200000e0000 */
[----:B------:R-:W-:-:S03]  /*597a0*/  FADD R13, R17, R18 ;  /* 0x00000012110d7221 */ /* 0x000fc60000000000 */
[----:B------:R-:W1:Y:S04]  /*597b0*/  SHFL.BFLY PT, R24, R7, 0x2, 0x1f ;  /* 0x0c401f0007187f89 */ /* 0x000e6800000e0000 */
[----:B------:R-:W1:Y:S01]  /*597c0*/  SHFL.BFLY PT, R17, R10, 0x2, 0x1f ;  /* 0x0c401f000a117f89 */ /* 0x000e6200000e0000 */
[----:B------:R-:W-:Y:S02]  /*597d0*/  FADD R14, R15, R16 ;  /* 0x000000100f0e7221 */ /* 0x000fe40000000000 */
[----:B------:R-:W1:Y:S03]  /*597e0*/  SHFL.BFLY PT, R16, R13, 0x2, 0x1f ;  /* 0x0c401f000d107f89 */ /* 0x000e6600000e0000 */
[----:B------:R-:W1:Y:S01]  /*597f0*/  SHFL.BFLY PT, R15, R14, 0x2, 0x1f ;  /* 0x0c401f000e0f7f89 */ /* 0x000e6200000e0000 */
[----:B0-----:R-:W-:-:S03]  /*59800*/  FADD R8, R8, R19 ;  /* 0x0000001308087221 */ /* 0x001fc60000000000 */
[----:B--2---:R0:W-:Y:S04]  /*59810*/  @P6 STS [R4+0x40000], R3 ;  /* 0x0400000304006388 */ /* 0x0041e80000000800 */
[----:B0-----:R-:W5:Y:S01]  /*59820*/  LDL.LU R4, [R1+0x24c4] ;  /* 0x0024c40001047983 */ /* 0x001f620000300800 */
[----:B-1----:R-:W-:Y:S02]  /*59830*/  FADD R7, R7, R24 ;  /* 0x0000001807077221 */ /* 0x002fe40000000000 */
[----:B------:R-:W-:Y:S02]  /*59840*/  FADD R10, R10, R17 ;  /* 0x000000110a0a7221 */ /* 0x000fe40000000000 */
[----:B------:R-:W-:Y:S01]  /*59850*/  FADD R13, R13, R16 ;  /* 0x000000100d0d7221 */ /* 0x000fe20000000000 */
[----:B------:R-:W0:Y:S04]  /*59860*/  SHFL.BFLY PT, R17, R8, 0x1, 0x1f ;  /* 0x0c201f0008117f89 */ /* 0x000e2800000e0000 */
[----:B------:R-:W1:Y:S01]  /*59870*/  SHFL.BFLY PT, R16, R7, 0x1, 0x1f ;  /* 0x0c201f0007107f89 */ /* 0x000e6200000e0000 */
[----:B------:R-:W-:-:S02]  /*59880*/  FADD R14, R14, R15 ;  /* 0x0000000f0e0e7221 */ /* 0x000fc40000000000 */
[----:B------:R-:W2:Y:S02]  /*59890*/  SHFL.BFLY PT, R15, R6, 0x1, 0x1f ;  /* 0x0c201f00060f7f89 */ /* 0x000ea400000e0000 */
[----:B0-----:R-:W-:Y:S02]  /*598a0*/  FADD R3, R8, R17 ;  /* 0x0000001108037221 */ /* 0x001fe40000000000 */
[----:B------:R-:W4:Y:S04]  /*598b0*/  LDL R8, [R1+0xf30] ;  /* 0x000f300001087983 */ /* 0x000f280000100800 */
[----:B------:R-:W4:Y:S04]  /*598c0*/  LDL R17, [R1+0xf2c] ;  /* 0x000f2c0001117983 */ /* 0x000f280000100800 */
[----:B-----5:R1:W-:Y:S02]  /*598d0*/  @P6 STS [R2+0x40000], R4 ;  /* 0x0400000402006388 */ /* 0x0203e40000000800 */
[----:B-1----:R-:W-:-:S02]  /*598e0*/  FADD R2, R7, R16 ;  /* 0x0000001007027221 */ /* 0x002fc40000000000 */
[----:B------:R-:W5:Y:S04]  /*598f0*/  LDL R7, [R1+0xf28] ;  /* 0x000f280001077983 */ /* 0x000f680000100800 */
[----:B---3--:R2:W-:Y:S04]  /*59900*/  @P6 STS [R0+0x40000], R5 ;  /* 0x0400000500006388 */ /* 0x0085e80000000800 */
[----:B------:R-:W3:Y:S01]  /*59910*/  LDL R16, [R1+0xf24] ;  /* 0x000f240001107983 */ /* 0x000ee20000100800 */
[----:B--2---:R-:W-:-:S03]  /*59920*/  FADD R0, R6, R15 ;  /* 0x0000000f06007221 */ /* 0x004fc60000000000 */
[----:B------:R-:W2:Y:S04]  /*59930*/  LDL R6, [R1+0xf20] ;  /* 0x000f200001067983 */ /* 0x000ea80000100800 */
[----:B------:R-:W2:Y:S04]  /*59940*/  LDL R15, [R1+0xf1c] ;  /* 0x000f1c00010f7983 */ /* 0x000ea80000100800 */
[----:B------:R-:W0:Y:S01]  /*59950*/  SHFL.BFLY PT, R18, R9, 0x2, 0x1f ;  /* 0x0c401f0009127f89 */ /* 0x000e2200000e0000 */
[----:B------:R-:W-:Y:S02]  /*59960*/  FADD R20, R20, R23 ;  /* 0x0000001714147221 */ /* 0x000fe40000000000 */
[----:B------:R-:W-:-:S03]  /*59970*/  FADD R21, R21, R22 ;  /* 0x0000001615157221 */ /* 0x000fc60000000000 */
[----:B------:R-:W1:Y:S04]  /*59980*/  SHFL.BFLY PT, R23, R20, 0x2, 0x1f ;  /* 0x0c401f0014177f89 */ /* 0x000e6800000e0000 */
[----:B------:R-:W1:Y:S04]  /*59990*/  SHFL.BFLY PT, R22, R21, 0x2, 0x1f ;  /* 0x0c401f0015167f89 */ /* 0x000e6800000e0000 */
[----:B----4-:R-:W-:Y:S04]  /*599a0*/  @P6 STS [R8+0x40000], R0 ;  /* 0x0400000008006388 */ /* 0x010fe80000000800 */
[----:B------:R-:W4:Y:S01]  /*599b0*/  SHFL.BFLY PT, R19, R10, 0x1, 0x1f ;  /* 0x0c201f000a137f89 */ /* 0x000f2200000e0000 */
[----:B------:R0:W-:Y:S03]  /*599c0*/  @P6 STS [R17+0x40000], R2 ;  /* 0x0400000211006388 */ /* 0x0001e60000000800 */
[----:B------:R-:W-:Y:S04]  /*599d0*/  SHFL.BFLY PT, R24, R14, 0x1, 0x1f ;  /* 0x0c201f000e187f89 */ /* 0x000fe800000e0000 */
[----:B0-----:R-:W2:Y:S01]  /*599e0*/  LDL.LU R17, [R1+0x1d0] ;  /* 0x0001d00001117983 */ /* 0x001ea20000300800 */
[----:B------:R-:W-:-:S05]  /*599f0*/  FADD R9, R9, R18 ;  /* 0x0000001209097221 */ /* 0x000fca0000000000 */
[----:B------:R-:W0:Y:S01]  /*59a00*/  SHFL.BFLY PT, R18, R9, 0x1, 0x1f ;  /* 0x0c201f0009127f89 */ /* 0x000e2200000e0000 */
[----:B-1----:R-:W-:Y:S02]  /*59a10*/  FADD R20, R20, R23 ;  /* 0x0000001714147221 */ /* 0x002fe40000000000 */
[----:B------:R-:W-:Y:S02]  /*59a20*/  FADD R21, R21, R22 ;  /* 0x0000001615157221 */ /* 0x000fe40000000000 */
[----:B------:R-:W1:Y:S01]  /*59a30*/  SHFL.BFLY PT, R23, R13, 0x1, 0x1f ;  /* 0x0c201f000d177f89 */ /* 0x000e6200000e0000 */
[----:B------:R-:W1:Y:S04]  /*59a40*/  SHFL.BFLY PT, R22, R11, 0x1, 0x1f ;  /* 0x0c201f000b167f89 */ /* 0x000e6800000e0000 */
[----:B------:R-:W2:Y:S04]  /*59a50*/  SHFL.BFLY PT, R25, R20, 0x1, 0x1f ;  /* 0x0c201f0014197f89 */ /* 0x000ea800000e0000 */
[----:B------:R-:W2:Y:S01]  /*59a60*/  SHFL.BFLY PT, R26, R21, 0x1, 0x1f ;  /* 0x0c201f00151a7f89 */ /* 0x000ea200000e0000 */
[----:B----4-:R-:W-:-:S02]  /*59a70*/  FADD R5, R10, R19 ;  /* 0x000000130a057221 */ /* 0x010fc40000000000 */
[----:B0-----:R-:W-:Y:S02]  /*59a80*/  FADD R4, R9, R18 ;  /* 0x0000001209047221 */ /* 0x001fe40000000000 */
[----:B-1----:R-:W-:Y:S02]  /*59a90*/  FADD R2, R13, R23 ;  /* 0x000000170d027221 */ /* 0x002fe40000000000 */
[----:B------:R-:W-:Y:S01]  /*59aa0*/  FADD R0, R11, R22 ;  /* 0x000000160b007221 */ /* 0x000fe20000000000 */
[----:B-----5:R0:W-:Y:S04]  /*59ab0*/  @P6 STS [R7+0x40000], R3 ;  /* 0x0400000307006388 */ /* 0x0201e80000000800 */
[----:B0-----:R-:W4:Y:S01]  /*59ac0*/  LDL R7, [R1+0xe58] ;  /* 0x000e580001077983 */ /* 0x001f220000100800 */
[----:B---3--:R0:W-:Y:S02]  /*59ad0*/  @P6 STS [R16+0x40000], R4 ;  /* 0x0400000410006388 */ /* 0x0081e40000000800 */
[----:B------:R-:W-:-:S02]  /*59ae0*/  FADD R3, R14, R24 ;  /* 0x000000180e037221 */ /* 0x000fc40000000000 */
[----:B--2---:R1:W-:Y:S01]  /*59af0*/  @P6 STS [R6+0x40000], R5 ;  /* 0x0400000506006388 */ /* 0x0043e20000000800 */
[----:B------:R-:W-:Y:S01]  /*59b00*/  @P6 STS [R15+0x40000], R0 ;  /* 0x040000000f006388 */ /* 0x000fe20000000800 */
[----:B------:R2:W-:Y:S02]  /*59b10*/  @P6 STS [R12+0x40000], R2 ;  /* 0x040000020c006388 */ /* 0x0005e40000000800 */
[----:B------:R3:W-:Y:S02]  /*59b20*/  @P6 STS [R29+0x40000], R3 ;  /* 0x040000031d006388 */ /* 0x0007e40000000800 */
[----:B0-----:R-:W-:Y:S02]  /*59b30*/  FADD R4, R20, R25 ;  /* 0x0000001914047221 */ /* 0x001fe40000000000 */
[----:B-1----:R-:W-:-:S03]  /*59b40*/  FADD R5, R21, R26 ;  /* 0x0000001a15057221 */ /* 0x002fc60000000000 */
[----:B------:R0:W-:Y:S04]  /*59b50*/  @P6 STS [R28+0x40000], R4 ;  /* 0x040000041c006388 */ /* 0x0001e80000000800 */
[----:B------:R1:W-:Y:S01]  /*59b60*/  @P6 STS [R27+0x40000], R5 ;  /* 0x040000051b006388 */ /* 0x0003e20000000800 */
[----:B------:R-:W-:Y:S06]  /*59b70*/  BAR.SYNC.DEFER_BLOCKING 0x0 ;  /* 0x0000000000007b1d */ /* 0x000fec0000010000 */
[----:B--2---:R-:W2:Y:S04]  /*59b80*/  S2R R12, SR_TID.X ;  /* 0x00000000000c7919 */ /* 0x004ea80000002100 */
[----:B---3--:R-:W3:Y:S04]  /*59b90*/  LDL.LU R29, [R1+0x1d4] ;  /* 0x0001d400011d7983 */ /* 0x008ee80000300800 */
[----:B0-----:R-:W3:Y:S04]  /*59ba0*/  LDL R28, [R1+0xe54] ;  /* 0x000e5400011c7983 */ /* 0x001ee80000100800 */
[----:B-1----:R-:W0:Y:S01]  /*59bb0*/  S2R R27, SR_TID.X ;  /* 0x00000000001b7919 */ /* 0x002e220000002100 */
[----:B------:R-:W5:Y:S02]  /*59bc0*/  LDL.LU R13, [R1+0xe8c] ;  /* 0x000e8c00010d7983 */ /* 0x000f640000300800 */
[----:B------:R-:W5:Y:S01]  /*59bd0*/  LDL.LU R15, [R1+0x1d8] ;  /* 0x0001d800010f7983 */ /* 0x000f620000300800 */
[----:B0-----:R-:W-:-:S02]  /*59be0*/  LOP3.LUT R16, R27, 0xff, RZ, 0xc0, !PT ;  /* 0x000000ff1b107812 */ /* 0x001fc400078ec0ff */
[----:B--2---:R-:W-:Y:S01]  /*59bf0*/  LOP3.LUT R9, R12, 0x1c, RZ, 0xc0, !PT ;  /* 0x0000001c0c097812 */ /* 0x004fe200078ec0ff */
[----:B------:R-:W5:Y:S04]  /*59c00*/  LDL R27, [R1+0xe50] ;  /* 0x000e5000011b7983 */ /* 0x000f680000100800 */
[----:B------:R-:W0:Y:S04]  /*59c10*/  LDS R5, [R16.X4+0x40000] ;  /* 0x0400000010057984 */ /* 0x000e280000004800 */
[----:B------:R-:W1:Y:S04]  /*59c20*/  LDS R3, [R16.X4+0x40400] ;  /* 0x0404000010037984 */ /* 0x000e680000004800 */
[----:B------:R-:W1:Y:S04]  /*59c30*/  LDS R2, [R16.X4+0x40800] ;  /* 0x0408000010027984 */ /* 0x000e680000004800 */
[----:B0-----:R-:W0:Y:S04]  /*59c40*/  SHFL.BFLY PT, R6, R5, 0x2, 0x1f ;  /* 0x0c401f0005067f89 */ /* 0x001e2800000e0000 */
[----:B-1----:R-:W1:Y:S04]  /*59c50*/  SHFL.BFLY PT, R4, R3, 0x2, 0x1f ;  /* 0x0c401f0003047f89 */ /* 0x002e6800000e0000 */
[----:B------:R-:W1:Y:S01]  /*59c60*/  SHFL.BFLY PT, R0, R2, 0x2, 0x1f ;  /* 0x0c401f0002007f89 */ /* 0x000e6200000e0000 */
[----:B0-----:R-:W-:-:S02]  /*59c70*/  FADD R6, R5, R6 ;  /* 0x0000000605067221 */ /* 0x001fc40000000000 */
[----:B-1----:R-:W-:Y:S02]  /*59c80*/  FADD R3, R3, R4 ;  /* 0x0000000403037221 */ /* 0x002fe40000000000 */
[----:B------:R-:W-:Y:S02]  /*59c90*/  FADD R0, R2, R0 ;  /* 0x0000000002007221 */ /* 0x000fe40000000000 */
[----:B------:R-:W0:Y:S04]  /*59ca0*/  SHFL.BFLY PT, R2, R6, 0x1, 0x1f ;  /* 0x0c201f0006027f89 */ /* 0x000e2800000e0000 */
[----:B------:R-:W1:Y:S04]  /*59cb0*/  SHFL.BFLY PT, R4, R3, 0x1, 0x1f ;  /* 0x0c201f0003047f89 */ /* 0x000e6800000e0000 */
[----:B------:R-:W1:Y:S01]  /*59cc0*/  SHFL.BFLY PT, R5, R0, 0x1, 0x1f ;  /* 0x0c201f0000057f89 */ /* 0x000e6200000e0000 */
[----:B0-----:R-:W-:-:S02]  /*59cd0*/  FADD R2, R6, R2 ;  /* 0x0000000206027221 */ /* 0x001fc40000000000 */
[----:B-1----:R-:W-:Y:S02]  /*59ce0*/  FADD R3, R3, R4 ;  /* 0x0000000403037221 */ /* 0x002fe40000000000 */
[----:B------:R-:W-:Y:S01]  /*59cf0*/  FADD R0, R0, R5 ;  /* 0x0000000500007221 */ /* 0x000fe20000000000 */
[----:B------:R-:W-:Y:S02]  /*59d00*/  @!P5 STS [R16.X4+0x40000], R2 ;  /* 0x040000021000d388 */ /* 0x000fe40000004800 */
[----:B------:R-:W-:Y:S02]  /*59d10*/  @!P5 STS [R16.X4+0x40400], R3 ;  /* 0x040400031000d388 */ /* 0x000fe40000004800 */
[----:B------:R-:W-:Y:S02]  /*59d20*/  @!P5 STS [R16.X4+0x40800], R0 ;  /* 0x040800001000d388 */ /* 0x000fe40000004800 */
[----:B------:R-:W0:Y:S04]  /*59d30*/  LDS R0, [R12.X4+0x40c00] ;  /* 0x040c00000c007984 */ /* 0x000e280000004800 */
[----:B0-----:R-:W0:Y:S02]  /*59d40*/  SHFL.BFLY PT, R2, R0, 0x2, 0x1f ;  /* 0x0c401f0000027f89 */ /* 0x001e2400000e0000 */
[----:B0-----:R-:W-:-:S05]  /*59d50*/  FADD R2, R0, R2 ;  /* 0x0000000200027221 */ /* 0x001fca0000000000 */
[----:B------:R-:W0:Y:S04]  /*59d60*/  SHFL.BFLY PT, R0, R2, 0x1, 0x1f ;  /* 0x0c201f0002007f89 */ /* 0x000e2800000e0000 */
[----:B------:R-:W-:Y:S01]  /*59d70*/  STL [R1+0x24b0], R9 ;  /* 0x0024b00901007387 */ /* 0x000fe20000100800 */
[----:B------:R-:W2:Y:S02]  /*59d80*/  LDL.LU R11, [R1+0x4c0] ;  /* 0x0004c000010b7983 */ /* 0x000ea40000300800 */
[----:B------:R-:W2:Y:S02]  /*59d90*/  LDL.LU R10, [R1+0x4c4] ;  /* 0x0004c400010a7983 */ /* 0x000ea40000300800 */
[----:B0-----:R-:W-:-:S05]  /*59da0*/  FADD R0, R2, R0 ;  /* 0x0000000002007221 */ /* 0x001fca0000000000 */
[----:B------:R-:W-:Y:S01]  /*59db0*/  @!P5 STS [R12.X4+0x40c00], R0 ;  /* 0x040c00000c00d388 */ /* 0x000fe20000004800 */
[----:B------:R-:W-:Y:S06]  /*59dc0*/  BAR.SYNC.DEFER_BLOCKING 0x0 ;  /* 0x0000000000007b1d */ /* 0x000fec0000010000 */
[----:B------:R0:W5:Y:S04]  /*59dd0*/  LDS R0, [R9.X4+0x40000] ;  /* 0x0400000009007984 */ /* 0x0001680000004800 */
[----:B0-----:R-:W2:Y:S01]  /*59de0*/  LDL.LU R9, [R1+0x520] ;  /* 0x0005200001097983 */ /* 0x001ea20000300800 */
[----:B------:R-:W2:Y:S02]  /*59df0*/  LDL.LU R8, [R1+0x524] ;  /* 0x0005240001087983 */ /* 0x000ea40000300800 */
[----:B----4-:R-:W-:-:S02]  /*59e00*/  FADD R2, -R7, R17 ;  /* 0x0000001107027221 */ /* 0x010fc40000000100 */
[----:B------:R-:W4:Y:S01]  /*59e10*/  LDL.LU R7, [R1+0x510] ;  /* 0x0005100001077983 */ /* 0x000f220000300800 */
[----:B------:R-:W4:Y:S03]  /*59e20*/  LDL.LU R6, [R1+0x514] ;  /* 0x0005140001067983 */ /* 0x000f260000300800 */
[----:B------:R-:W0:Y:S01]  /*59e30*/  S2R R16, SR_TID.X ;  /* 0x0000000000107919 */ /* 0x000e220000002100 */
[----:B------:R-:W-:-:S04]  /*59e40*/  FMUL R2, R2, 1.4426950216293334961 ;  /* 0x3fb8aa3b02027820 */ /* 0x000fc80000400000 */
[----:B------:R-:W5:Y:S01]  /*59e50*/  MUFU.EX2 R5, R2 ;  /* 0x0000000200057308 */ /* 0x000f620000000800 */
[----:B---3--:R-:W-:Y:S01]  /*59e60*/  FADD R3, -R28, R29 ;  /* 0x0000001d1c037221 */ /* 0x008fe20000000100 */
[----:B0-----:R-:W-:Y:S01]  /*59e70*/  LOP3.LUT R16, R16, 0x1c, RZ, 0xc0, !PT ;  /* 0x0000001c10107812 */ /* 0x001fe200078ec0ff */
[----:B-----5:R-:W-:Y:S02]  /*59e80*/  FFMA R13, R5, R13, R0 ;  /* 0x0000000d050d7223 */ /* 0x020fe40000000000 */
[----:B------:R-:W-:Y:S01]  /*59e90*/  FMUL R3, R3, 1.4426950216293334961 ;  /* 0x3fb8aa3b03037820 */ /* 0x000fe20000400000 */
[----:B------:R-:W3:Y:S01]  /*59ea0*/  LDL.LU R29, [R1+0x1dc] ;  /* 0x0001dc00011d7983 */ /* 0x000ee20000300800 */
[----:B------:R-:W-:Y:S01]  /*59eb0*/  LEA.HI R16, R16, 0x8, RZ, 0x1e ;  /* 0x0000000810107811 */ /* 0x000fe200078ff0ff */
[----:B------:R-:W3:Y:S02]  /*59ec0*/  LDL R28, [R1+0xe4c] ;  /* 0x000e4c00011c7983 */ /* 0x000ee40000100800 */
[----:B------:R-:W-:Y:S01]  /*59ed0*/  STL [R1+0xe8c], R13 ;  /* 0x000e8c0d01007387 */ /* 0x000fe20000100800 */
[----:B------:R0:W1:Y:S01]  /*59ee0*/  MUFU.EX2 R4, R3 ;  /* 0x0000000300047308 */ /* 0x0000620000000800 */
[----:B------:R-:W5:Y:S04]  /*59ef0*/  LDL.LU R17, [R1+0x500] ;  /* 0x0005000001117983 */ /* 0x000f680000300800 */
[----:B------:R0:W1:Y:S04]  /*59f00*/  LDS R2, [R16.X16+0x40000] ;  /* 0x0400000010027984 */ /* 0x000068000000c800 */
[----:B0-----:R-:W3:Y:S01]  /*59f10*/  LDL.LU R16, [R1+0x504] ;  /* 0x0005040001107983 */ /* 0x001ee20000300800 */
[----:B------:R-:W-:-:S03]  /*59f20*/  FADD R0, -R27, R15 ;  /* 0x0000000f1b007221 */ /* 0x000fc60000000100 */
[----:B------:R-:W3:Y:S01]  /*59f30*/  LDL.LU R15, [R1+0x4f0] ;  /* 0x0004f000010f7983 */ /* 0x000ee20000300800 */
[----:B------:R-:W5:Y:S02]  /*59f40*/  LDL.LU R14, [R1+0x4f4] ;  /* 0x0004f400010e7983 */ /* 0x000f640000300800 */
[C---:B--2---:R-:W-:Y:S02]  /*59f50*/  FMUL R11, R5.reuse, R11 ;  /* 0x0000000b050b7220 */ /* 0x044fe40000400000 */
[----:B------:R-:W-:-:S03]  /*59f60*/  FMUL R3, R5, R10 ;  /* 0x0000000a05037220 */ /* 0x000fc60000400000 */
[----:B------:R0:W-:Y:S02]  /*59f70*/  STL [R1+0x90], R11 ;  /* 0x0000900b01007387 */ /* 0x0001e40000100800 */
[----:B------:R-:W-:Y:S02]  /*59f80*/  STL [R1+0x94], R3 ;  /* 0x0000940301007387 */ /* 0x000fe40000100800 */
[----:B0-----:R-:W2:Y:S01]  /*59f90*/  LDL.LU R11, [R1+0x4e0] ;  /* 0x0004e000010b7983 */ /* 0x001ea20000300800 */
[----:B------:R-:W2:Y:S02]  /*59fa0*/  LDL.LU R10, [R1+0x4e4] ;  /* 0x0004e400010a7983 */ /* 0x000ea40000300800 */
[C---:B------:R-:W-:Y:S02]  /*59fb0*/  FMUL R9, R5.reuse, R9 ;  /* 0x0000000905097220 */ /* 0x040fe40000400000 */
[----:B------:R-:W-:-:S03]  /*59fc0*/  FMUL R13, R5, R8 ;  /* 0x00000008050d7220 */ /* 0x000fc60000400000 */
[----:B------:R0:W-:Y:S04]  /*59fd0*/  STL [R1+0x80], R9 ;  /* 0x0000800901007387 */ /* 0x0001e80000100800 */
[----:B0-----:R-:W2:Y:S01]  /*59fe0*/  LDL.LU R9, [R1+0x4d0] ;  /* 0x0004d00001097983 */ /* 0x001ea20000300800 */
[----:B------:R-:W2:Y:S02]  /*59ff0*/  LDL.LU R8, [R1+0x4d4] ;  /* 0x0004d40001087983 */ /* 0x000ea40000300800 */
[----:B------:R0:W-:Y:S02]  /*5a000*/  STL [R1+0x84], R13 ;  /* 0x0000840d01007387 */ /* 0x0001e40000100800 */
[C---:B----4-:R-:W-:Y:S02]  /*5a010*/  FMUL R18, R5.reuse, R7 ;  /* 0x0000000705127220 */ /* 0x050fe40000400000 */
[----:B------:R-:W4:Y:S03]  /*5a020*/  LDL.LU R7, [R1+0x4b0] ;  /* 0x0004b00001077983 */ /* 0x000f260000300800 */
[----:B------:R-:W-:Y:S02]  /*5a030*/  STL [R1+0x70], R18 ;  /* 0x0000701201007387 */ /* 0x000fe40000100800 */
[----:B0-----:R-:W-:-:S02]  /*5a040*/  FMUL R13, R5, R6 ;  /* 0x00000006050d7220 */ /* 0x001fc40000400000 */
[----:B------:R-:W4:Y:S03]  /*5a050*/  LDL.LU R6, [R1+0x4b4] ;  /* 0x0004b40001067983 */ /* 0x000f260000300800 */
[----:B------:R0:W-:Y:S02]  /*5a060*/  STL [R1+0x74], R13 ;  /* 0x0000740d01007387 */ /* 0x0001e40000100800 */
[----:B0-----:R-:W1:Y:S01]  /*5a070*/  LDL.LU R13, [R1+0xe90] ;  /* 0x000e9000010d7983 */ /* 0x001e620000300800 */
[C---:B---3--:R-:W-:Y:S02]  /*5a080*/  FMUL R20, R5.reuse, R15 ;  /* 0x0000000f05147220 */ /* 0x048fe40000400000 */
[----:B-----5:R-:W-:-:S03]  /*5a090*/  FMUL R21, R5, R14 ;  /* 0x0000000e05157220 */ /* 0x020fc60000400000 */
[----:B------:R-:W-:Y:S02]  /*5a0a0*/  STL [R1+0x23c0], R20 ;  /* 0x0023c01401007387 */ /* 0x000fe40000100800 */
[----:B------:R-:W-:Y:S02]  /*5a0b0*/  STL [R1+0x23c4], R21 ;  /* 0x0023c41501007387 */ /* 0x000fe40000100800 */
[C---:B------:R-:W-:Y:S02]  /*5a0c0*/  FMUL R24, R5.reuse, R17 ;  /* 0x0000001105187220 */ /* 0x040fe40000400000 */
[C---:B------:R-:W-:Y:S02]  /*5a0d0*/  FMUL R25, R5.reuse, R16 ;  /* 0x0000001005197220 */ /* 0x040fe40000400000 */
[C---:B--2---:R-:W-:Y:S02]  /*5a0e0*/  FMUL R15, R5.reuse, R11 ;  /* 0x0000000b050f7220 */ /* 0x044fe40000400000 */
[C---:B------:R-:W-:Y:S01]  /*5a0f0*/  FMUL R14, R5.reuse, R10 ;  /* 0x0000000a050e7220 */ /* 0x040fe20000400000 */
[----:B------:R-:W2:Y:S02]  /*5a100*/  LDL.LU R11, [R1+0x4c8] ;  /* 0x0004c800010b7983 */ /* 0x000ea40000300800 */
[----:B------:R0:W-:Y:S02]  /*5a110*/  STL [R1+0x420], R15 ;  /* 0x0004200f01007387 */ /* 0x0001e40000100800 */
[----:B------:R-:W3:Y:S01]  /*5a120*/  LDL.LU R10, [R1+0x4cc] ;  /* 0x0004cc00010a7983 */ /* 0x000ee20000300800 */
[----:B------:R5:W-:Y:S01]  /*5a130*/  STL [R1+0x424], R14 ;  /* 0x0004240e01007387 */ /* 0x000be20000100800 */
[----:B0-----:R-:W-:-:S02]  /*5a140*/  FMUL R15, R5, R9 ;  /* 0x00000009050f7220 */ /* 0x001fc40000400000 */
[C---:B-----5:R-:W-:Y:S01]  /*5a150*/  FMUL R14, R5.reuse, R8 ;  /* 0x00000008050e7220 */ /* 0x060fe20000400000 */
[----:B------:R-:W5:Y:S02]  /*5a160*/  LDL.LU R9, [R1+0x528] ;  /* 0x0005280001097983 */ /* 0x000f640000300800 */
[----:B------:R-:W-:Y:S02]  /*5a170*/  STL [R1+0x410], R15 ;  /* 0x0004100f01007387 */ /* 0x000fe40000100800 */
[----:B------:R-:W5:Y:S01]  /*5a180*/  LDL.LU R8, [R1+0x52c] ;  /* 0x00052c0001087983 */ /* 0x000f620000300800 */
[----:B------:R4:W-:Y:S02]  /*5a190*/  STL [R1+0x414], R14 ;  /* 0x0004140e01007387 */ /* 0x0009e40000100800 */
[C---:B----4-:R-:W-:Y:S02]  /*5a1a0*/  FMUL R14, R5.reuse, R7 ;  /* 0x00000007050e7220 */ /* 0x050fe40000400000 */
[----:B------:R-:W-:Y:S01]  /*5a1b0*/  FMUL R5, R5, R6 ;  /* 0x0000000605057220 */ /* 0x000fe20000400000 */
[----:B------:R-:W4:Y:S02]  /*5a1c0*/  LDL.LU R7, [R1+0x518] ;  /* 0x0005180001077983 */ /* 0x000f240000300800 */
[----:B------:R-:W-:Y:S02]  /*5a1d0*/  STL [R1+0x160], R14 ;  /* 0x0001600e01007387 */ /* 0x000fe40000100800 */
[----:B------:R-:W4:Y:S01]  /*5a1e0*/  LDL.LU R6, [R1+0x51c] ;  /* 0x00051c0001067983 */ /* 0x000f220000300800 */
[----:B------:R3:W-:Y:S01]  /*5a1f0*/  STL [R1+0x164], R5 ;  /* 0x0001640501007387 */ /* 0x0007e20000100800 */
[----:B------:R-:W4:Y:S02]  /*5a200*/  LDL.LU R16, [R1+0x1e0] ;  /* 0x0001e00001107983 */ /* 0x000f240000300800 */
[----:B-1----:R-:W-:-:S05]  /*5a210*/  FFMA R13, R4, R13, R2 ;  /* 0x0000000d040d7223 */ /* 0x002fca0000000002 */
[----:B------:R0:W-:Y:S01]  /*5a220*/  STL [R1+0xe90], R13 ;  /* 0x000e900d01007387 */ /* 0x0001e20000100800 */
[----:B------:R-:W4:Y:S02]  /*5a230*/  LDL R15, [R1+0xe48] ;  /* 0x000e4800010f7983 */ /* 0x000f240000100800 */
[C---:B--2---:R-:W-:Y:S02]  /*5a240*/  FMUL R11, R4.reuse, R11 ;  /* 0x0000000b040b7220 */ /* 0x044fe40000400000 */
[----:B---3--:R-:W-:-:S03]  /*5a250*/  FMUL R5, R4, R10 ;  /* 0x0000000a04057220 */ /* 0x008fc60000400000 */
[----:B------:R1:W-:Y:S01]  /*5a260*/  STL [R1+0x98], R11 ;  /* 0x0000980b01007387 */ /* 0x0003e20000100800 */
[----:B------:R-:W2:Y:S02]  /*5a270*/  LDL.LU R21, [R1+0x508] ;  /* 0x0005080001157983 */ /* 0x000ea40000300800 */
[----:B------:R-:W-:Y:S02]  /*5a280*/  STL [R1+0x9c], R5 ;  /* 0x00009c0501007387 */ /* 0x000fe40000100800 */
[----:B------:R-:W3:Y:S02]  /*5a290*/  LDL.LU R20, [R1+0x50c] ;  /* 0x00050c0001147983 */ /* 0x000ee40000300800 */
[C---:B-----5:R-:W-:Y:S02]  /*5a2a0*/  FMUL R9, R4.reuse, R9 ;  /* 0x0000000904097220 */ /* 0x060fe40000400000 */
[----:B------:R-:W-:-:S03]  /*5a2b0*/  FMUL R8, R4, R8 ;  /* 0x0000000804087220 */ /* 0x000fc60000400000 */
[----:B------:R5:W-:Y:S01]  /*5a2c0*/  STL [R1+0x88], R9 ;  /* 0x0000880901007387 */ /* 0x000be20000100800 */
[----:B------:R-:W3:Y:S02]  /*5a2d0*/  LDL.LU R19, [R1+0x4f8] ;  /* 0x0004f80001137983 */ /* 0x000ee40000300800 */
[----:B------:R-:W3:Y:S02]  /*5a2e0*/  LDL.LU R18, [R1+0x4fc] ;  /* 0x0004fc0001127983 */ /* 0x000ee40000300800 */
[----:B------:R0:W-:Y:S01]  /*5a2f0*/  STL [R1+0x8c], R8 ;  /* 0x00008c0801007387 */ /* 0x0001e20000100800 */
[----:B------:R-:W3:Y:S01]  /*5a300*/  LDL.LU R17, [R1+0x4e8] ;  /* 0x0004e80001117983 */ /* 0x000ee20000300800 */
[C---:B----4-:R-:W-:Y:S02]  /*5a310*/  FMUL R7, R4.reuse, R7 ;  /* 0x0000000704077220 */ /* 0x050fe40000400000 */
[----:B------:R-:W-:-:S03]  /*5a320*/  FMUL R6, R4, R6 ;  /* 0x0000000604067220 */ /* 0x000fc60000400000 */
[----:B------:R4:W-:Y:S01]  /*5a330*/  STL [R1+0x78], R7 ;  /* 0x0000780701007387 */ /* 0x0009e20000100800 */
[----:B------:R-:W3:Y:S02]  /*5a340*/  LDL.LU R14, [R1+0x4ec] ;  /* 0x0004ec00010e7983 */ /* 0x000ee40000300800 */
[----:B------:R4:W-:Y:S02]  /*5a350*/  STL [R1+0x7c], R6 ;  /* 0x00007c0601007387 */ /* 0x0009e40000100800 */
[----:B0-----:R-:W3:Y:S01]  /*5a360*/  LDL.LU R13, [R1+0x4d8] ;  /* 0x0004d800010d7983 */ /* 0x001ee20000300800 */
[----:B-1----:R-:W3:Y:S01]  /*5a370*/  LDL.LU R11, [R1+0x4dc] ;  /* 0x0004dc00010b7983 */ /* 0x002ee20000300800 */
[----:B------:R-:W3:Y:S02]  /*5a380*/  LDL.LU R10, [R1+0x4b8] ;  /* 0x0004b800010a7983 */ /* 0x000ee40000300800 */
[----:B-----5:R-:W5:Y:S02]  /*5a390*/  LDL.LU R9, [R1+0x4bc] ;  /* 0x0004bc0001097983 */ /* 0x020f640000300800 */
[----:B------:R-:W5:Y:S01]  /*5a3a0*/  LDL.LU R8, [R1+0xe94] ;  /* 0x000e940001087983 */ /* 0x000f620000300800 */
[----:B----4-:R-:W4:Y:S01]  /*5a3b0*/  LDL.LU R7, [R1+0x540] ;  /* 0x0005400001077983 */ /* 0x010f220000300800 */
[----:B------:R-:W4:Y:S03]  /*5a3c0*/  LDL.LU R6, [R1+0x544] ;  /* 0x0005440001067983 */ /* 0x000f260000300800 */
[----:B------:R-:W0:Y:S02]  /*5a3d0*/  S2R R27, SR_TID.X ;  /* 0x00000000001b7919 */ /* 0x000e240000002100 */
[----:B0-----:R-:W-:-:S04]  /*5a3e0*/  LOP3.LUT R27, R27, 0x1c, RZ, 0xc0, !PT ;  /* 0x0000001c1b1b7812 */ /* 0x001fc800078ec0ff */
[----:B------:R-:W-:-:S05]  /*5a3f0*/  LEA.HI R27, R27, 0x10, RZ, 0x1e ;  /* 0x000000101b1b7811 */ /* 0x000fca00078ff0ff */
[----:B------:R0:W1:Y:S04]  /*5a400*/  LDS R3, [R27.X16+0x40000] ;  /* 0x040000001b037984 */ /* 0x000068000000c800 */
[----:B0-----:R-:W0:Y:S01]  /*5a410*/  S2R R27, SR_TID.X ;  /* 0x00000000001b7919 */ /* 0x001e220000002100 */
[----:B------:R-:W-:-:S06]  /*5a420*/  FMUL R0, R0, 1.4426950216293334961 ;  /* 0x3fb8aa3b00007820 */ /* 0x000fcc0000400000 */
[----:B------:R-:W1:Y:S01]  /*5a430*/  MUFU.EX2 R0, R0 ;  /* 0x0000000000007308 */ /* 0x000e620000000800 */
[----:B0-----:R-:W-:-:S04]  /*5a440*/  LOP3.LUT R27, R27, 0x1c, RZ, 0xc0, !PT ;  /* 0x0000001c1b1b7812 */ /* 0x001fc800078ec0ff */
[----:B------:R-:W-:-:S05]  /*5a450*/  LEA.HI R27, R27, 0x18, RZ, 0x1e ;  /* 0x000000181b1b7811 */ /* 0x000fca00078ff0ff */
[----:B------:R3:W0:Y:S01]  /*5a460*/  LDS R5, [R27.X16+0x40000] ;  /* 0x040000001b057984 */ /* 0x000622000000c800 */
[----:B------:R-:W-:Y:S02]  /*5a470*/  FADD R2, -R28, R29 ;  /* 0x0000001d1c027221 */ /* 0x000fe40000000100 */
[C---:B--2---:R-:W-:Y:S02]  /*5a480*/  FMUL R26, R4.reuse, R21 ;  /* 0x00000015041a7220 */ /* 0x044fe40000400000 */
[----:B---3--:R-:W-:-:S05]  /*5a490*/  FMUL R27, R4, R20 ;  /* 0x00000014041b7220 */ /* 0x008fca0000400000 */
[----:B------:R-:W-:Y:S01]  /*5a4a0*/  STL.64 [R1+0x23f8], R26 ;  /* 0x0023f81a01007387 */ /* 0x000fe20000100a00 */
[----:B------:R-:W-:Y:S02]  /*5a4b0*/  STL.64 [R1+0x23f0], R24 ;  /* 0x0023f01801007387 */ /* 0x000fe40000100a00 */
[C---:B------:R-:W-:Y:S02]  /*5a4c0*/  FMUL R22, R4.reuse, R19 ;  /* 0x0000001304167220 */ /* 0x040fe40000400000 */
[C---:B------:R-:W-:Y:S02]  /*5a4d0*/  FMUL R23, R4.reuse, R18 ;  /* 0x0000001204177220 */ /* 0x040fe40000400000 */
[C---:B------:R-:W-:Y:S01]  /*5a4e0*/  FMUL R21, R4.reuse, R17 ;  /* 0x0000001104157220 */ /* 0x040fe20000400000 */
[----:B------:R-:W-:Y:S02]  /*5a4f0*/  STL [R1+0x23c8], R22 ;  /* 0x0023c81601007387 */ /* 0x000fe40000100800 */
[----:B------:R2:W-:Y:S02]  /*5a500*/  STL [R1+0x23cc], R23 ;  /* 0x0023cc1701007387 */ /* 0x0005e40000100800 */
[----:B------:R-:W-:Y:S02]  /*5a510*/  STL [R1+0x23d0], R21 ;  /* 0x0023d01501007387 */ /* 0x000fe40000100800 */
[----:B------:R-:W-:-:S02]  /*5a520*/  FMUL R20, R4, R14 ;  /* 0x0000000e04147220 */ /* 0x000fc40000400000 */
[C---:B------:R-:W-:Y:S02]  /*5a530*/  FMUL R13, R4.reuse, R13 ;  /* 0x0000000d040d7220 */ /* 0x040fe40000400000 */
[C---:B------:R-:W-:Y:S02]  /*5a540*/  FMUL R11, R4.reuse, R11 ;  /* 0x0000000b040b7220 */ /* 0x040fe40000400000 */
[C---:B--2---:R-:W-:Y:S01]  /*5a550*/  FMUL R23, R4.reuse, R10 ;  /* 0x0000000a04177220 */ /* 0x044fe20000400000 */
[----:B------:R-:W-:Y:S01]  /*5a560*/  STL [R1+0x23d4], R20 ;  /* 0x0023d41401007387 */ /* 0x000fe20000100800 */
[----:B------:R-:W-:Y:S02]  /*5a570*/  STL [R1+0x418], R13 ;  /* 0x0004180d01007387 */ /* 0x000fe40000100800 */
[----:B-----5:R-:W-:Y:S01]  /*5a580*/  FMUL R22, R4, R9 ;  /* 0x0000000904167220 */ /* 0x020fe20000400000 */
[----:B------:R-:W-:Y:S01]  /*5a590*/  STL [R1+0x23dc], R23 ;  /* 0x0023dc1701007387 */ /* 0x000fe20000100800 */
[----:B------:R-:W-:Y:S02]  /*5a5a0*/  STL [R1+0x41c], R11 ;  /* 0x00041c0b01007387 */ /* 0x000fe40000100800 */
[----:B------:R-:W2:Y:S02]  /*5a5b0*/  LDL.LU R29, [R1+0x1e4] ;  /* 0x0001e400011d7983 */ /* 0x000ea40000300800 */
[----:B------:R-:W2:Y:S02]  /*5a5c0*/  LDL R28, [R1+0xe44] ;  /* 0x000e4400011c7983 */ /* 0x000ea40000100800 */
[C---:B-1----:R-:W-:Y:S01]  /*5a5d0*/  FFMA R8, R0.reuse, R8, R3 ;  /* 0x0000000800087223 */ /* 0x042fe20000000003 */
[----:B------:R1:W-:Y:S01]  /*5a5e0*/  STL [R1+0x23d8], R22 ;  /* 0x0023d81601007387 */ /* 0x0003e20000100800 */
[----:B------:R-:W3:Y:S02]  /*5a5f0*/  LDL.LU R4, [R1+0x5a0] ;  /* 0x0005a00001047983 */ /* 0x000ee40000300800 */
[C---:B----4-:R-:W-:Y:S01]  /*5a600*/  FMUL R7, R0.reuse, R7 ;  /* 0x0000000700077220 */ /* 0x050fe20000400000 */
[----:B------:R-:W-:Y:S01]  /*5a610*/  STL [R1+0xe94], R8 ;  /* 0x000e940801007387 */ /* 0x000fe20000100800 */
[----:B------:R-:W-:-:S03]  /*5a620*/  FMUL R6, R0, R6 ;  /* 0x0000000600067220 */ /* 0x000fc60000400000 */
[----:B-1----:R-:W4:Y:S01]  /*5a630*/  LDL.LU R22, [R1+0x5a4] ;  /* 0x0005a40001167983 */ /* 0x002f220000300800 */
[----:B------:R1:W-:Y:S03]  /*5a640*/  STL [R1+0x150], R7 ;  /* 0x0001500701007387 */ /* 0x0003e60000100800 */
[----:B-1----:R-:W5:Y:S01]  /*5a650*/  LDL.LU R7, [R1+0x590] ;  /* 0x0005900001077983 */ /* 0x002f620000300800 */
[----:B------:R1:W-:Y:S03]  /*5a660*/  STL [R1+0x154], R6 ;  /* 0x0001540601007387 */ /* 0x0003e60000100800 */
[----:B-1----:R-:W2:Y:S01]  /*5a670*/  LDL.LU R6, [R1+0x594] ;  /* 0x0005940001067983 */ /* 0x002ea20000300800 */
[----:B------:R-:W-:Y:S02]  /*5a680*/  FADD R3, -R15, R16 ;  /* 0x000000100f037221 */ /* 0x000fe40000000100 */
[----:B------:R-:W1:Y:S02]  /*5a690*/  S2R R15, SR_TID.X ;  /* 0x00000000000f7919 */ /* 0x000e640000002100 */
        /* <DEDUP_REMOVED lines=10> */
[----:B------:R-:W0:Y:S01]  /*5a740*/  LDL.LU R8, [R1+0xe98] ;  /* 0x000e980001087983 */ /* 0x000e220000300800 */
[----:B-1----:R-:W-:-:S04]  /*5a750*/  LOP3.LUT R15, R15, 0x1c, RZ, 0xc0, !PT ;  /* 0x0000001c0f0f7812 */ /* 0x002fc800078ec0ff */
[----:B------:R-:W-:Y:S01]  /*5a760*/  LEA.HI R15, R15, 0x20, RZ, 0x1e ;  /* 0x000000200f0f7811 */ /* 0x000fe200078ff0ff */
[----:B---3--:R-:W-:-:S04]  /*5a770*/  FMUL R23, R0, R4 ;  /* 0x0000000400177220 */ /* 0x008fc80000400000 */
[----:B------:R1:W3:Y:S04]  /*5a780*/  LDS R4, [R15.X16+0x40000] ;  /* 0x040000000f047984 */ /* 0x0002e8000000c800 */
[----:B------:R5:W-:Y:S01]  /*5a790*/  STL [R1+0x23e8], R23 ;  /* 0x0023e81701007387 */ /* 0x000be20000100800 */
[----:B------:R-:W3:Y:S02]  /*5a7a0*/  LDL.LU R16, [R1+0x1e8] ;  /* 0x0001e80001107983 */ /* 0x000ee40000300800 */
[C---:B----4-:R-:W-:Y:S01]  /*5a7b0*/  FMUL R22, R0.reuse, R22 ;  /* 0x0000001600167220 */ /* 0x050fe20000400000 */
[----:B-1----:R-:W4:Y:S04]  /*5a7c0*/  LDL R15, [R1+0xe40] ;  /* 0x000e4000010f7983 */ /* 0x002f280000100800 */
[----:B------:R2:W-:Y:S01]  /*5a7d0*/  STL [R1+0x23e4], R22 ;  /* 0x0023e41601007387 */ /* 0x0005e20000100800 */
[----:B-----5:R-:W-:-:S03]  /*5a7e0*/  FMUL R23, R0, R7 ;  /* 0x0000000700177220 */ /* 0x020fc60000400000 */
[----:B------:R-:W5:Y:S02]  /*5a7f0*/  LDL.LU R7, [R1+0x548] ;  /* 0x0005480001077983 */ /* 0x000f640000300800 */
[----:B------:R-:W-:Y:S02]  /*5a800*/  STL [R1+0x130], R23 ;  /* 0x0001301701007387 */ /* 0x000fe40000100800 */
[----:B--2---:R-:W-:Y:S02]  /*5a810*/  FMUL R22, R0, R6 ;  /* 0x0000000600167220 */ /* 0x004fe40000400000 */
[----:B------:R-:W2:Y:S01]  /*5a820*/  LDL.LU R6, [R1+0x54c] ;  /* 0x00054c0001067983 */ /* 0x000ea20000300800 */
[----:B------:R-:W-:Y:S02]  /*5a830*/  FMUL R2, R2, 1.4426950216293334961 ;  /* 0x3fb8aa3b02027820 */ /* 0x000fe40000400000 */
[----:B------:R-:W-:-:S04]  /*5a840*/  FMUL R21, R0, R21 ;  /* 0x0000001500157220 */ /* 0x000fc80000400000 */
[----:B------:R-:W0:Y:S01]  /*5a850*/  MUFU.EX2 R2, R2 ;  /* 0x0000000200027308 */ /* 0x000e220000000800 */
[C---:B------:R-:W-:Y:S02]  /*5a860*/  FMUL R20, R0.reuse, R20 ;  /* 0x0000001400147220 */ /* 0x040fe40000400000 */
[C---:B------:R-:W-:Y:S02]  /*5a870*/  FMUL R19, R0.reuse, R19 ;  /* 0x0000001300137220 */ /* 0x040fe40000400000 */
[C---:B------:R-:W-:Y:S01]  /*5a880*/  FMUL R18, R0.reuse, R18 ;  /* 0x0000001200127220 */ /* 0x040fe20000400000 */
[----:B------:R-:W-:Y:S01]  /*5a890*/  STL [R1+0x134], R22 ;  /* 0x0001341601007387 */ /* 0x000fe20000100800 */
[C---:B------:R-:W-:Y:S02]  /*5a8a0*/  FMUL R17, R0.reuse, R17 ;  /* 0x0000001100117220 */ /* 0x040fe40000400000 */
[----:B------:R1:W-:Y:S02]  /*5a8b0*/  STL [R1+0x120], R21 ;  /* 0x0001201501007387 */ /* 0x0003e40000100800 */
[C---:B------:R-:W-:Y:S01]  /*5a8c0*/  FMUL R14, R0.reuse, R14 ;  /* 0x0000000e000e7220 */ /* 0x040fe20000400000 */
[----:B------:R-:W-:Y:S01]  /*5a8d0*/  STL [R1+0x124], R20 ;  /* 0x0001241401007387 */ /* 0x000fe20000100800 */
[----:B------:R-:W-:-:S02]  /*5a8e0*/  FMUL R13, R0, R13 ;  /* 0x0000000d000d7220 */ /* 0x000fc40000400000 */
[----:B------:R-:W-:Y:S02]  /*5a8f0*/  STL [R1+0x110], R19 ;  /* 0x0001101301007387 */ /* 0x000fe40000100800 */
[C---:B------:R-:W-:Y:S01]  /*5a900*/  FMUL R11, R0.reuse, R11 ;  /* 0x0000000b000b7220 */ /* 0x040fe20000400000 */
[----:B------:R-:W-:Y:S01]  /*5a910*/  STL [R1+0x114], R18 ;  /* 0x0001141201007387 */ /* 0x000fe20000100800 */
[C---:B------:R-:W-:Y:S02]  /*5a920*/  FMUL R10, R0.reuse, R10 ;  /* 0x0000000a000a7220 */ /* 0x040fe40000400000 */
[----:B------:R-:W-:Y:S02]  /*5a930*/  STL [R1+0x100], R17 ;  /* 0x0001001101007387 */ /* 0x000fe40000100800 */
[----:B------:R-:W-:Y:S01]  /*5a940*/  FMUL R9, R0, R9 ;  /* 0x0000000900097220 */ /* 0x000fe20000400000 */
[----:B------:R-:W-:Y:S01]  /*5a950*/  STL [R1+0x104], R14 ;  /* 0x0001040e01007387 */ /* 0x000fe20000100800 */
[----:B------:R-:W-:Y:S02]  /*5a960*/  STL [R1+0xf0], R13 ;  /* 0x0000f00d01007387 */ /* 0x000fe40000100800 */
[----:B------:R-:W-:Y:S02]  /*5a970*/  STL [R1+0xf4], R11 ;  /* 0x0000f40b01007387 */ /* 0x000fe40000100800 */
[C---:B0-----:R-:W-:Y:S01]  /*5a980*/  FFMA R8, R2.reuse, R8, R5 ;  /* 0x0000000802087223 */ /* 0x041fe20000000005 */
[----:B------:R-:W-:Y:S01]  /*5a990*/  STL [R1+0xe0], R10 ;  /* 0x0000e00a01007387 */ /* 0x000fe20000100800 */
[----:B------:R-:W-:Y:S02]  /*5a9a0*/  STL [R1+0xe4], R9 ;  /* 0x0000e40901007387 */ /* 0x000fe40000100800 */
[----:B------:R-:W3:Y:S01]  /*5a9b0*/  LDL.LU R5, [R1+0x5a8] ;  /* 0x0005a80001057983 */ /* 0x000ee20000300800 */
[----:B------:R-:W-:Y:S01]  /*5a9c0*/  STL [R1+0xe98], R8 ;  /* 0x000e980801007387 */ /* 0x000fe20000100800 */
[----:B-1----:R-:W4:Y:S02]  /*5a9d0*/  LDL.LU R21, [R1+0x5ac] ;  /* 0x0005ac0001157983 */ /* 0x002f240000300800 */
[----:B-----5:R-:W-:-:S05]  /*5a9e0*/  FMUL R7, R2, R7 ;  /* 0x0000000702077220 */ /* 0x020fca0000400000 */
[----:B------:R0:W-:Y:S01]  /*5a9f0*/  STL [R1+0x158], R7 ;  /* 0x0001580701007387 */ /* 0x0001e20000100800 */
[----:B------:R-:W5:Y:S02]  /*5aa00*/  LDL.LU R23, [R1+0x598] ;  /* 0x0005980001177983 */ /* 0x000f640000300800 */
[----:B--2---:R-:W-:-:S05]  /*5aa10*/  FMUL R6, R2, R6 ;  /* 0x0000000602067220 */ /* 0x004fca0000400000 */
[----:B------:R1:W-:Y:S01]  /*5aa20*/  STL [R1+0x15c], R6 ;  /* 0x00015c0601007387 */ /* 0x0003e20000100800 */
[----:B------:R-:W2:Y:S02]  /*5aa30*/  LDL.LU R22, [R1+0x59c] ;  /* 0x00059c0001167983 */ /* 0x000ea40000300800 */
[----:B0-----:R-:W2:Y:S01]  /*5aa40*/  LDL.LU R7, [R1+0x588] ;  /* 0x0005880001077983 */ /* 0x001ea20000300800 */
[----:B-1----:R-:W2:Y:S01]  /*5aa50*/  LDL.LU R6, [R1+0x58c] ;  /* 0x00058c0001067983 */ /* 0x002ea20000300800 */
        /* <DEDUP_REMOVED lines=9> */
[----:B---3--:R-:W-:-:S02]  /*5aaf0*/  FMUL R20, R2, R5 ;  /* 0x0000000502147220 */ /* 0x008fc40000400000 */
[----:B----4-:R-:W-:-:S03]  /*5ab00*/  FMUL R21, R2, R21 ;  /* 0x0000001502157220 */ /* 0x010fc60000400000 */
[----:B------:R5:W-:Y:S02]  /*5ab10*/  STL [R1+0x23e0], R20 ;  /* 0x0023e01401007387 */ /* 0x000be40000100800 */
[----:B------:R0:W-:Y:S02]  /*5ab20*/  STL [R1+0x2428], R21 ;  /* 0x0024281501007387 */ /* 0x0001e40000100800 */
[----:B-----5:R-:W-:-:S05]  /*5ab30*/  FMUL R20, R2, R23 ;  /* 0x0000001702147220 */ /* 0x020fca0000400000 */
[----:B------:R1:W-:Y:S01]  /*5ab40*/  STL [R1+0x138], R20 ;  /* 0x0001381401007387 */ /* 0x0003e20000100800 */
[C---:B--2---:R-:W-:Y:S02]  /*5ab50*/  FMUL R22, R2.reuse, R22 ;  /* 0x0000001602167220 */ /* 0x044fe40000400000 */
[----:B0-----:R-:W-:-:S03]  /*5ab60*/  FMUL R21, R2, R7 ;  /* 0x0000000702157220 */ /* 0x001fc60000400000 */
[----:B------:R-:W-:Y:S01]  /*5ab70*/  STL [R1+0x13c], R22 ;  /* 0x00013c1601007387 */ /* 0x000fe20000100800 */
[----:B------:R-:W2:Y:S02]  /*5ab80*/  LDL.LU R7, [R1+0x5c0] ;  /* 0x0005c00001077983 */ /* 0x000ea40000300800 */
[----:B------:R-:W-:Y:S02]  /*5ab90*/  STL [R1+0x128], R21 ;  /* 0x0001281501007387 */ /* 0x000fe40000100800 */
[----:B-1----:R-:W-:Y:S02]  /*5aba0*/  FMUL R20, R2, R6 ;  /* 0x0000000602147220 */ /* 0x002fe40000400000 */
[----:B------:R-:W3:Y:S01]  /*5abb0*/  LDL.LU R6, [R1+0x5c4] ;  /* 0x0005c40001067983 */ /* 0x000ee20000300800 */
[----:B------:R-:W-:Y:S02]  /*5abc0*/  FMUL R0, R3, 1.4426950216293334961 ;  /* 0x3fb8aa3b03007820 */ /* 0x000fe40000400000 */
[----:B------:R-:W-:-:S02]  /*5abd0*/  FADD R3, -R28, R29 ;  /* 0x0000001d1c037221 */ /* 0x000fc40000000100 */
[----:B------:R-:W0:Y:S02]  /*5abe0*/  S2R R28, SR_TID.X ;  /* 0x00000000001c7919 */ /* 0x000e240000002100 */
[----:B------:R-:W1:Y:S01]  /*5abf0*/  MUFU.EX2 R0, R0 ;  /* 0x0000000000007308 */ /* 0x000e620000000800 */
[C---:B------:R-:W-:Y:S02]  /*5ac00*/  FMUL R19, R2.reuse, R19 ;  /* 0x0000001302137220 */ /* 0x040fe40000400000 */
[C---:B------:R-:W-:Y:S02]  /*5ac10*/  FMUL R18, R2.reuse, R18 ;  /* 0x0000001202127220 */ /* 0x040fe40000400000 */
[C---:B------:R-:W-:Y:S02]  /*5ac20*/  FMUL R17, R2.reuse, R17 ;  /* 0x0000001102117220 */ /* 0x040fe40000400000 */
[C---:B------:R-:W-:Y:S01]  /*5ac30*/  FMUL R14, R2.reuse, R14 ;  /* 0x0000000e020e7220 */ /* 0x040fe20000400000 */
[----:B------:R-:W-:Y:S01]  /*5ac40*/  STL [R1+0x12c], R20 ;  /* 0x00012c1401007387 */ /* 0x000fe20000100800 */
[----:B------:R-:W-:Y:S02]  /*5ac50*/  STL [R1+0x118], R19 ;  /* 0x0001181301007387 */ /* 0x000fe40000100800 */
[----:B------:R-:W-:-:S02]  /*5ac60*/  FMUL R13, R2, R13 ;  /* 0x0000000d020d7220 */ /* 0x000fc40000400000 */
[----:B------:R-:W-:Y:S01]  /*5ac70*/  STL [R1+0x11c], R18 ;  /* 0x00011c1201007387 */ /* 0x000fe20000100800 */
[----:B------:R-:W-:Y:S01]  /*5ac80*/  STL [R1+0x108], R17 ;  /* 0x0001081101007387 */ /* 0x000fe20000100800 */
[C---:B------:R-:W-:Y:S02]  /*5ac90*/  FMUL R11, R2.reuse, R11 ;  /* 0x0000000b020b7220 */ /* 0x040fe40000400000 */
[----:B------:R-:W-:Y:S02]  /*5aca0*/  STL [R1+0x10c], R14 ;  /* 0x00010c0e01007387 */ /* 0x000fe40000100800 */
[----:B------:R-:W-:Y:S01]  /*5acb0*/  FMUL R10, R2, R10 ;  /* 0x0000000a020a7220 */ /* 0x000fe20000400000 */
[----:B------:R-:W4:Y:S01]  /*5acc0*/  LDL.LU R29, [R1+0x1ec] ;  /* 0x0001ec00011d7983 */ /* 0x000f220000300800 */
[----:B0-----:R-:W-:-:S04]  /*5acd0*/  LOP3.LUT R28, R28, 0x1c, RZ, 0xc0, !PT ;  /* 0x0000001c1c1c7812 */ /* 0x001fc800078ec0ff */
[----:B------:R-:W-:Y:S01]  /*5ace0*/  LEA.HI R28, R28, 0x28, RZ, 0x1e ;  /* 0x000000281c1c7811 */ /* 0x000fe200078ff0ff */
[----:B------:R-:W-:Y:S01]  /*5acf0*/  FMUL R9, R2, R9 ;  /* 0x0000000902097220 */ /* 0x000fe20000400000 */
[----:B------:R-:W-:Y:S04]  /*5ad00*/  STL [R1+0xf8], R13 ;  /* 0x0000f80d01007387 */ /* 0x000fe80000100800 */
[----:B------:R0:W5:Y:S01]  /*5ad10*/  LDS R5, [R28.X16+0x40000] ;  /* 0x040000001c057984 */ /* 0x000162000000c800 */
[----:B-1----:R-:W-:-:S03]  /*5ad20*/  FFMA R8, R0, R8, R4 ;  /* 0x0000000800087223 */ /* 0x002fc60000000004 */
[----:B0-----:R-:W4:Y:S01]  /*5ad30*/  LDL R28, [R1+0xe38] ;  /* 0x000e3800011c7983 */ /* 0x001f220000100800 */
[----:B------:R-:W-:Y:S02]  /*5ad40*/  STL [R1+0xfc], R11 ;  /* 0x0000fc0b01007387 */ /* 0x000fe40000100800 */
[----:B------:R-:W-:Y:S02]  /*5ad50*/  STL [R1+0xe8], R10 ;  /* 0x0000e80a01007387 */ /* 0x000fe40000100800 */
[----:B------:R-:W-:Y:S01]  /*5ad60*/  STL [R1+0xec], R9 ;  /* 0x0000ec0901007387 */ /* 0x000fe20000100800 */
[----:B------:R-:W4:Y:S01]  /*5ad70*/  LDL.LU R4, [R1+0x660] ;  /* 0x0006600001047983 */ /* 0x000f220000300800 */
[----:B------:R2:W-:Y:S02]  /*5ad80*/  STL [R1+0xe9c], R8 ;  /* 0x000e9c0801007387 */ /* 0x0005e40000100800 */
[C---:B--2---:R-:W-:Y:S02]  /*5ad90*/  FMUL R8, R0.reuse, R7 ;  /* 0x0000000700087220 */ /* 0x044fe40000400000 */
[----:B---3--:R-:W-:-:S02]  /*5ada0*/  FMUL R7, R0, R6 ;  /* 0x0000000600077220 */ /* 0x008fc40000400000 */
[----:B------:R-:W2:Y:S01]  /*5adb0*/  LDL.LU R6, [R1+0x664] ;  /* 0x0006640001067983 */ /* 0x000ea20000300800 */
[----:B------:R-:W-:Y:S02]  /*5adc0*/  FMUL R2, R3, 1.4426950216293334961 ;  /* 0x3fb8aa3b03027820 */ /* 0x000fe40000400000 */
[----:B------:R-:W-:Y:S02]  /*5add0*/  FADD R3, -R15, R16 ;  /* 0x000000100f037221 */ /* 0x000fe40000000100 */
[----:B------:R-:W0:Y:S01]  /*5ade0*/  S2R R15, SR_TID.X ;  /* 0x00000000000f7919 */ /* 0x000e220000002100 */
[----:B------:R1:W-:Y:S02]  /*5adf0*/  STL [R1+0xd0], R8 ;  /* 0x0000d00801007387 */ /* 0x0003e40000100800 */
[----:B------:R-:W3:Y:S02]  /*5ae00*/  LDL.LU R21, [R1+0x640] ;  /* 0x0006400001157983 */ /* 0x000ee40000300800 */
[----:B------:R1:W-:Y:S01]  /*5ae10*/  STL [R1+0xd4], R7 ;  /* 0x0000d40701007387 */ /* 0x0003e20000100800 */
        /* <DEDUP_REMOVED lines=9> */
[----:B-1----:R-:W5:Y:S02]  /*5aeb0*/  LDL.LU R8, [R1+0x5b0] ;  /* 0x0005b00001087983 */ /* 0x002f640000300800 */
[----:B------:R-:W5:Y:S02]  /*5aec0*/  LDL.LU R7, [R1+0x5b4] ;  /* 0x0005b40001077983 */ /* 0x000f640000300800 */
[----:B------:R-:W5:Y:S01]  /*5aed0*/  LDL.LU R16, [R1+0x200] ;  /* 0x0002000001107983 */ /* 0x000f620000300800 */
[----:B0-----:R-:W-:-:S04]  /*5aee0*/  LOP3.LUT R15, R15, 0x1c, RZ, 0xc0, !PT ;  /* 0x0000001c0f0f7812 */ /* 0x001fc800078ec0ff */
[----:B------:R-:W-:Y:S01]  /*5aef0*/  LEA.HI R15, R15, 0x30, RZ, 0x1e ;  /* 0x000000300f0f7811 */ /* 0x000fe200078ff0ff */
[----:B----4-:R-:W-:-:S04]  /*5af00*/  FMUL R22, R0, R4 ;  /* 0x0000000400167220 */ /* 0x010fc80000400000 */
[----:B------:R0:W1:Y:S04]  /*5af10*/  LDS R4, [R15.X16+0x40000] ;  /* 0x040000000f047984 */ /* 0x000068000000c800 */
[----:B------:R2:W-:Y:S04]  /*5af20*/  STL [R1+0xc0], R22 ;  /* 0x0000c01601007387 */ /* 0x0005e80000100800 */
[----:B0-----:R-:W4:Y:S01]  /*5af30*/  LDL R15, [R1+0xe30] ;  /* 0x000e3000010f7983 */ /* 0x001f220000100800 */
[----:B--2---:R-:W-:-:S03]  /*5af40*/  FMUL R22, R0, R6 ;  /* 0x0000000600167220 */ /* 0x004fc60000400000 */
[----:B------:R-:W2:Y:S02]  /*5af50*/  LDL.LU R6, [R1+0xea0] ;  /* 0x000ea00001067983 */ /* 0x000ea40000300800 */
[----:B------:R0:W-:Y:S02]  /*5af60*/  STL [R1+0xc4], R22 ;  /* 0x0000c41601007387 */ /* 0x0001e40000100800 */
[C---:B---3--:R-:W-:Y:S02]  /*5af70*/  FMUL R23, R0.reuse, R21 ;  /* 0x0000001500177220 */ /* 0x048fe40000400000 */
[C---:B-----5:R-:W-:Y:S02]  /*5af80*/  FMUL R21, R0.reuse, R19 ;  /* 0x0000001300157220 */ /* 0x060fe40000400000 */
[C---:B0-----:R-:W-:Y:S02]  /*5af90*/  FMUL R22, R0.reuse, R20 ;  /* 0x0000001400167220 */ /* 0x041fe40000400000 */
[----:B------:R-:W-:-:S02]  /*5afa0*/  FMUL R20, R0, R18 ;  /* 0x0000001200147220 */ /* 0x000fc40000400000 */
[C---:B------:R-:W-:Y:S01]  /*5afb0*/  FMUL R19, R0.reuse, R17 ;  /* 0x0000001100137220 */ /* 0x040fe20000400000 */
[----:B------:R-:W-:Y:S01]  /*5afc0*/  STL [R1+0xb0], R23 ;  /* 0x0000b01701007387 */ /* 0x000fe20000100800 */
[C---:B------:R-:W-:Y:S02]  /*5afd0*/  FMUL R18, R0.reuse, R14 ;  /* 0x0000000e00127220 */ /* 0x040fe40000400000 */
[----:B------:R-:W-:Y:S02]  /*5afe0*/  STL [R1+0xb4], R22 ;  /* 0x0000b41601007387 */ /* 0x000fe40000100800 */
[----:B------:R-:W-:Y:S02]  /*5aff0*/  STL [R1+0xa0], R21 ;  /* 0x0000a01501007387 */ /* 0x000fe40000100800 */
[C---:B------:R-:W-:Y:S01]  /*5b000*/  FMUL R17, R0.reuse, R11 ;  /* 0x0000000b00117220 */ /* 0x040fe20000400000 */
[----:B------:R-:W-:Y:S01]  /*5b010*/  STL [R1+0xa4], R20 ;  /* 0x0000a41401007387 */ /* 0x000fe20000100800 */
[----:B------:R-:W-:Y:S01]  /*5b020*/  STL [R1+0x170], R19 ;  /* 0x0001701301007387 */ /* 0x000fe20000100800 */
[----:B------:R-:W2:Y:S01]  /*5b030*/  MUFU.EX2 R2, R2 ;  /* 0x0000000200027308 */ /* 0x000ea20000000800 */
[----:B------:R-:W-:Y:S01]  /*5b040*/  STL [R1+0x174], R18 ;  /* 0x0001741201007387 */ /* 0x000fe20000100800 */
[----:B------:R-:W3:Y:S01]  /*5b050*/  LDL.LU R11, [R1+0x5c8] ;  /* 0x0005c800010b7983 */ /* 0x000ee20000300800 */
[----:B------:R-:W-:-:S02]  /*5b060*/  FMUL R14, R0, R10 ;  /* 0x0000000a000e7220 */ /* 0x000fc40000400000 */
[----:B------:R-:W-:Y:S02]  /*5b070*/  STL [R1+0x1f0], R17 ;  /* 0x0001f01101007387 */ /* 0x000fe40000100800 */
[----:B------:R-:W5:Y:S02]  /*5b080*/  LDL.LU R10, [R1+0x5cc] ;  /* 0x0005cc00010a7983 */ /* 0x000f640000300800 */
[C---:B------:R-:W-:Y:S02]  /*5b090*/  FMUL R13, R0.reuse, R13 ;  /* 0x0000000d000d7220 */ /* 0x040fe40000400000 */
[C---:B------:R-:W-:Y:S01]  /*5b0a0*/  FMUL R9, R0.reuse, R9 ;  /* 0x0000000900097220 */ /* 0x040fe20000400000 */
[----:B------:R-:W-:Y:S02]  /*5b0b0*/  STL [R1+0x1f4], R14 ;  /* 0x0001f40e01007387 */ /* 0x000fe40000100800 */
[----:B------:R-:W-:Y:S02]  /*5b0c0*/  STL [R1+0x1e0], R13 ;  /* 0x0001e00d01007387 */ /* 0x000fe40000100800 */
[C---:B------:R-:W-:Y:S01]  /*5b0d0*/  FMUL R8, R0.reuse, R8 ;  /* 0x0000000800087220 */ /* 0x040fe20000400000 */
[----:B------:R0:W-:Y:S01]  /*5b0e0*/  STL [R1+0x1e4], R9 ;  /* 0x0001e40901007387 */ /* 0x0001e20000100800 */
[----:B------:R-:W-:-:S03]  /*5b0f0*/  FMUL R0, R0, R7 ;  /* 0x0000000700007220 */ /* 0x000fc60000400000 */
[----:B0-----:R-:W4:Y:S01]  /*5b100*/  LDL.LU R9, [R1+0x668] ;  /* 0x0006680001097983 */ /* 0x001f220000300800 */
[----:B------:R0:W-:Y:S03]  /*5b110*/  STL [R1+0x1d0], R8 ;  /* 0x0001d00801007387 */ /* 0x0001e60000100800 */
[----:B0-----:R-:W4:Y:S01]  /*5b120*/  LDL.LU R8, [R1+0x66c] ;  /* 0x00066c0001087983 */ /* 0x001f220000300800 */
[----:B------:R-:W-:Y:S02]  /*5b130*/  STL [R1+0x1d4], R0 ;  /* 0x0001d40001007387 */ /* 0x000fe40000100800 */
[----:B------:R-:W4:Y:S02]  /*5b140*/  LDL.LU R21, [R1+0x648] ;  /* 0x0006480001157983 */ /* 0x000f240000300800 */
[----:B------:R-:W4:Y:S02]  /*5b150*/  LDL.LU R20, [R1+0x64c] ;  /* 0x00064c0001147983 */ /* 0x000f240000300800 */
[----:B--2---:R-:W-:-:S05]  /*5b160*/  FFMA R6, R2, R6, R5 ;  /* 0x0000000602067223 */ /* 0x004fca0000000005 */
[----:B------:R0:W-:Y:S01]  /*5b170*/  STL [R1+0xea0], R6 ;  /* 0x000ea00601007387 */ /* 0x0001e20000100800 */
[----:B------:R-:W2:Y:S03]  /*5b180*/  LDL.LU R7, [R1+0x628] ;  /* 0x0006280001077983 */ /* 0x000ea60000300800 */
[----:B0-----:R-:W2:Y:S01]  /*5b190*/  LDL.LU R6, [R1+0x62c] ;  /* 0x00062c0001067983 */ /* 0x001ea20000300800 */
[----:B------:R-:W2:Y:S02]  /*5b1a0*/  LDL.LU R19, [R1+0x608] ;  /* 0x0006080001137983 */ /* 0x000ea40000300800 */
[C---:B---3--:R-:W-:Y:S02]  /*5b1b0*/  FMUL R11, R2.reuse, R11 ;  /* 0x0000000b020b7220 */ /* 0x048fe40000400000 */
[----:B-----5:R-:W-:-:S03]  /*5b1c0*/  FMUL R5, R2, R10 ;  /* 0x0000000a02057220 */ /* 0x020fc60000400000 */
[----:B------:R0:W-:Y:S02]  /*5b1d0*/  STL [R1+0xd8], R11 ;  /* 0x0000d80b01007387 */ /* 0x0001e40000100800 */
[----:B------:R-:W-:Y:S02]  /*5b1e0*/  STL [R1+0xdc], R5 ;  /* 0x0000dc0501007387 */ /* 0x000fe40000100800 */
[----:B------:R-:W3:Y:S02]  /*5b1f0*/  LDL.LU R18, [R1+0x60c] ;  /* 0x00060c0001127983 */ /* 0x000ee40000300800 */
[----:B------:R-:W5:Y:S01]  /*5b200*/  LDL.LU R17, [R1+0x5e8] ;  /* 0x0005e80001117983 */ /* 0x000f620000300800 */
[----:B------:R-:W5:Y:S01]  /*5b210*/  LDL.LU R14, [R1+0x5ec] ;  /* 0x0005ec00010e7983 */ /* 0x000f620000300800 */
[----:B------:R-:W5:Y:S03]  /*5b220*/  LDL.LU R13, [R1+0x5d8] ;  /* 0x0005d800010d7983 */ /* 0x000f660000300800 */
[----:B0-----:R-:W5:Y:S01]  /*5b230*/  LDL.LU R11, [R1+0x5dc] ;  /* 0x0005dc00010b7983 */ /* 0x001f620000300800 */
[----:B----4-:R-:W-:-:S05]  /*5b240*/  FMUL R9, R2, R9 ;  /* 0x0000000902097220 */ /* 0x010fca0000400000 */
[----:B------:R0:W-:Y:S01]  /*5b250*/  STL [R1+0xc8], R9 ;  /* 0x0000c80901007387 */ /* 0x0001e20000100800 */
[----:B------:R-:W4:Y:S02]  /*5b260*/  LDL.LU R10, [R1+0x5b8] ;  /* 0x0005b800010a7983 */ /* 0x000f240000300800 */
[C---:B------:R-:W-:Y:S02]  /*5b270*/  FMUL R8, R2.reuse, R8 ;  /* 0x0000000802087220 */ /* 0x040fe40000400000 */
[C---:B------:R-:W-:Y:S01]  /*5b280*/  FMUL R23, R2.reuse, R21 ;  /* 0x0000001502177220 */ /* 0x040fe20000400000 */
[----:B0-----:R-:W4:Y:S02]  /*5b290*/  LDL.LU R9, [R1+0x5bc] ;  /* 0x0005bc0001097983 */ /* 0x001f240000300800 */
[----:B------:R0:W-:Y:S02]  /*5b2a0*/  STL [R1+0xcc], R8 ;  /* 0x0000cc0801007387 */ /* 0x0001e40000100800 */
[C---:B------:R-:W-:Y:S01]  /*5b2b0*/  FMUL R22, R2.reuse, R20 ;  /* 0x0000001402167220 */ /* 0x040fe20000400000 */
[----:B0-----:R-:W1:Y:S01]  /*5b2c0*/  LDL.LU R8, [R1+0xea4] ;  /* 0x000ea40001087983 */ /* 0x001e620000300800 */
[----:B------:R-:W-:Y:S03]  /*5b2d0*/  STL [R1+0xb8], R23 ;  /* 0x0000b81701007387 */ /* 0x000fe60000100800 */
[----:B------:R-:W-:Y:S02]  /*5b2e0*/  STL [R1+0xbc], R22 ;  /* 0x0000bc1601007387 */ /* 0x000fe40000100800 */
[----:B--2---:R-:W-:-:S02]  /*5b2f0*/  FMUL R21, R2, R7 ;  /* 0x0000000702157220 */ /* 0x004fc40000400000 */
[----:B------:R-:W2:Y:S03]  /*5b300*/  LDL.LU R7, [R1+0x6a0] ;  /* 0x0006a00001077983 */ /* 0x000ea60000300800 */
[----:B------:R-:W-:Y:S02]  /*5b310*/  STL [R1+0xa8], R21 ;  /* 0x0000a81501007387 */ /* 0x000fe40000100800 */
[----:B------:R-:W-:Y:S02]  /*5b320*/  FMUL R20, R2, R6 ;  /* 0x0000000602147220 */ /* 0x000fe40000400000 */
[----:B------:R-:W2:Y:S01]  /*5b330*/  LDL.LU R6, [R1+0x6a4] ;  /* 0x0006a40001067983 */ /* 0x000ea20000300800 */
[----:B------:R-:W-:Y:S02]  /*5b340*/  FMUL R0, R3, 1.4426950216293334961 ;  /* 0x3fb8aa3b03007820 */ /* 0x000fe40000400000 */
[----:B------:R-:W-:-:S02]  /*5b350*/  FADD R3, -R28, R29 ;  /* 0x0000001d1c037221 */ /* 0x000fc40000000100 */
[----:B------:R-:W0:Y:S02]  /*5b360*/  S2R R28, SR_TID.X ;  /* 0x00000000001c7919 */ /* 0x000e240000002100 */
[----:B------:R-:W1:Y:S01]  /*5b370*/  MUFU.EX2 R0, R0 ;  /* 0x0000000000007308 */ /* 0x000e620000000800 */
[C---:B------:R-:W-:Y:S01]  /*5b380*/  FMUL R19, R2.reuse, R19 ;  /* 0x0000001302137220 */ /* 0x040fe20000400000 */
[----:B------:R-:W-:Y:S01]  /*5b390*/  STL [R1+0xac], R20 ;  /* 0x0000ac1401007387 */ /* 0x000fe20000100800 */
[C---:B---3--:R-:W-:Y:S02]  /*5b3a0*/  FMUL R18, R2.reuse, R18 ;  /* 0x0000001202127220 */ /* 0x048fe40000400000 */
[C---:B-----5:R-:W-:Y:S02]  /*5b3b0*/  FMUL R17, R2.reuse, R17 ;  /* 0x0000001102117220 */ /* 0x060fe40000400000 */
[C---:B------:R-:W-:Y:S01]  /*5b3c0*/  FMUL R14, R2.reuse, R14 ;  /* 0x0000000e020e7220 */ /* 0x040fe20000400000 */
[----:B------:R-:W-:Y:S01]  /*5b3d0*/  STL [R1+0x178], R19 ;  /* 0x0001781301007387 */ /* 0x000fe20000100800 */
[----:B------:R-:W-:-:S02]  /*5b3e0*/  FMUL R13, R2, R13 ;  /* 0x0000000d020d7220 */ /* 0x000fc40000400000 */
[----:B------:R-:W-:Y:S02]  /*5b3f0*/  STL [R1+0x17c], R18 ;  /* 0x00017c1201007387 */ /* 0x000fe40000100800 */
[----:B------:R-:W-:Y:S01]  /*5b400*/  STL [R1+0x1f8], R17 ;  /* 0x0001f81101007387 */ /* 0x000fe20000100800 */
[----:B------:R-:W-:Y:S01]  /*5b410*/  STL [R1+0x1fc], R14 ;  /* 0x0001fc0e01007387 */ /* 0x000fe20000100800 */
[----:B------:R-:W-:Y:S02]  /*5b420*/  FMUL R11, R2, R11 ;  /* 0x0000000b020b7220 */ /* 0x000fe40000400000 */
[----:B------:R-:W3:Y:S01]  /*5b430*/  LDL.LU R29, [R1+0x208] ;  /* 0x00020800011d7983 */ /* 0x000ee20000300800 */
[----:B0-----:R-:W-:-:S04]  /*5b440*/  LOP3.LUT R28, R28, 0x1c, RZ, 0xc0, !PT ;  /* 0x0000001c1c1c7812 */ /* 0x001fc800078ec0ff */
[----:B------:R-:W-:Y:S01]  /*5b450*/  LEA.HI R28, R28, 0x38, RZ, 0x1e ;  /* 0x000000381c1c7811 */ /* 0x000fe200078ff0ff */
[C---:B----4-:R-:W-:Y:S01]  /*5b460*/  FMUL R10, R2.reuse, R10 ;  /* 0x0000000a020a7220 */ /* 0x050fe20000400000 */
[----:B------:R-:W-:Y:S04]  /*5b470*/  STL [R1+0x1e8], R13 ;  /* 0x0001e80d01007387 */ /* 0x000fe80000100800 */
[----:B------:R0:W4:Y:S01]  /*5b480*/  LDS R5, [R28.X16+0x40000] ;  /* 0x040000001c057984 */ /* 0x000122000000c800 */
[----:B------:R-:W-:-:S03]  /*5b490*/  FMUL R9, R2, R9 ;  /* 0x0000000902097220 */ /* 0x000fc60000400000 */
[----:B0-----:R-:W3:Y:S01]  /*5b4a0*/  LDL R28, [R1+0xe2c] ;  /* 0x000e2c00011c7983 */ /* 0x001ee20000100800 */
[----:B------:R-:W-:Y:S02]  /*5b4b0*/  STL [R1+0x1ec], R11 ;  /* 0x0001ec0b01007387 */ /* 0x000fe40000100800 */
[----:B------:R-:W-:Y:S02]  /*5b4c0*/  STL [R1+0x1d8], R10 ;  /* 0x0001d80a01007387 */ /* 0x000fe40000100800 */
[----:B------:R-:W-:Y:S02]  /*5b4d0*/  STL [R1+0x1dc], R9 ;  /* 0x0001dc0901007387 */ /* 0x000fe40000100800 */
[C---:B-1----:R-:W-:Y:S02]  /*5b4e0*/  FFMA R8, R0.reuse, R8, R4 ;  /* 0x0000000800087223 */ /* 0x042fe40000000004 */
[----:B------:R-:W5:Y:S03]  /*5b4f0*/  LDL.LU R4, [R1+0x750] ;  /* 0x0007500001047983 */ /* 0x000f660000300800 */
[----:B------:R2:W-:Y:S02]  /*5b500*/  STL [R1+0xea4], R8 ;  /* 0x000ea40801007387 */ /* 0x0005e40000100800 */
[----:B--2---:R-:W-:-:S02]  /*5b510*/  FMUL R8, R0, R7 ;  /* 0x0000000700087220 */ /* 0x004fc40000400000 */
[----:B------:R-:W-:Y:S02]  /*5b520*/  FMUL R7, R0, R6 ;  /* 0x0000000600077220 */ /* 0x000fe40000400000 */
[----:B------:R-:W2:Y:S01]  /*5b530*/  LDL.LU R6, [R1+0x754] ;  /* 0x0007540001067983 */ /* 0x000ea20000300800 */
[----:B------:R-:W-:Y:S02]  /*5b540*/  FMUL R2, R3, 1.4426950216293334961 ;  /* 0x3fb8aa3b03027820 */ /* 0x000fe40000400000 */
[----:B------:R-:W-:Y:S02]  /*5b550*/  FADD R3, -R15, R16 ;  /* 0x000000100f037221 */ /* 0x000fe40000000100 */
[----:B------:R-:W0:Y:S01]  /*5b560*/  S2R R15, SR_TID.X ;  /* 0x00000000000f7919 */ /* 0x000e220000002100 */
[----:B------:R1:W-:Y:S02]  /*5b570*/  STL [R1+0x1c0], R8 ;  /* 0x0001c00801007387 */ /* 0x0003e40000100800 */
[----:B------:R-:W3:Y:S02]  /*5b580*/  LDL.LU R21, [R1+0x730] ;  /* 0x0007300001157983 */ /* 0x000ee40000300800 */
[----:B------:R1:W-:Y:S01]  /*5b590*/  STL [R1+0x1c4], R7 ;  /* 0x0001c40701007387 */ /* 0x0003e20000100800 */
[----:B------:R-:W4:Y:S01]  /*5b5a0*/  LDL.LU R20, [R1+0x734] ;  /* 0x0007340001147983 */ /* 0x000f220000300800 */
[----:B------:R-:W4:Y:S02]  /*5b5b0*/  LDL.LU R19, [R1+0x710] ;  /* 0x0007100001137983 */ /* 0x000f240000300800 */
[----:B------:R-:W4:Y:S02]  /*5b5c0*/  LDL.LU R18, [R1+0x714] ;  /* 0x0007140001127983 */ /* 0x000f240000300800 */
[----:B------:R-:W4:Y:S01]  /*5b5d0*/  LDL.LU R17, [R1+0x6f0] ;  /* 0x0006f00001117983 */ /* 0x000f220000300800 */
[----:B------:R-:W4:Y:S01]  /*5b5e0*/  LDL.LU R14, [R1+0x6f4] ;  /* 0x0006f400010e7983 */ /* 0x000f220000300800 */
[----:B------:R-:W4:Y:S02]  /*5b5f0*/  LDL.LU R11, [R1+0x6d0] ;  /* 0x0006d000010b7983 */ /* 0x000f240000300800 */
[----:B------:R-:W4:Y:S02]  /*5b600*/  LDL.LU R10, [R1+0x6d4] ;  /* 0x0006d400010a7983 */ /* 0x000f240000300800 */
[----:B------:R-:W4:Y:S01]  /*5b610*/  LDL.LU R13, [R1+0x6b0] ;  /* 0x0006b000010d7983 */ /* 0x000f220000300800 */
[----:B------:R-:W4:Y:S01]  /*5b620*/  LDL.LU R9, [R1+0x6b4] ;  /* 0x0006b40001097983 */ /* 0x000f220000300800 */
[----:B-1----:R-:W4:Y:S02]  /*5b630*/  LDL.LU R8, [R1+0x680] ;  /* 0x0006800001087983 */ /* 0x002f240000300800 */
[----:B------:R-:W4:Y:S02]  /*5b640*/  LDL.LU R7, [R1+0x684] ;  /* 0x0006840001077983 */ /* 0x000f240000300800 */
[----:B------:R-:W4:Y:S01]  /*5b650*/  LDL.LU R16, [R1+0x210] ;  /* 0x0002100001107983 */ /* 0x000f220000300800 */
[----:B0-----:R-:W-:-:S04]  /*5b660*/  LOP3.LUT R15, R15, 0x1c, RZ, 0xc0, !PT ;  /* 0x0000001c0f0f7812 */ /* 0x001fc800078ec0ff */
[----:B------:R-:W-:Y:S01]  /*5b670*/  LEA.HI R15, R15, 0x40, RZ, 0x1e ;  /* 0x000000400f0f7811 */ /* 0x000fe200078ff0ff */
[----:B-----5:R-:W-:-:S04]  /*5b680*/  FMUL R22, R0, R4 ;  /* 0x0000000400167220 */ /* 0x020fc80000400000 */
[----:B------:R0:W1:Y:S04]  /*5b690*/  LDS R4, [R15.X16+0x40000] ;  /* 0x040000000f047984 */ /* 0x000068000000c800 */
[----:B------:R2:W-:Y:S04]  /*5b6a0*/  STL [R1+0x1b0], R22 ;  /* 0x0001b01601007387 */ /* 0x0005e80000100800 */
[----:B0-----:R-:W5:Y:S01]  /*5b6b0*/  LDL R15, [R1+0xe28] ;  /* 0x000e2800010f7983 */ /* 0x001f620000100800 */
[----:B--2---:R-:W-:-:S03]  /*5b6c0*/  FMUL R22, R0, R6 ;  /* 0x0000000600167220 */ /* 0x004fc60000400000 */
[----:B------:R-:W2:Y:S02]  /*5b6d0*/  LDL.LU R6, [R1+0xea8] ;  /* 0x000ea80001067983 */ /* 0x000ea40000300800 */
[----:B------:R0:W-:Y:S02]  /*5b6e0*/  STL [R1+0x1b4], R22 ;  /* 0x0001b41601007387 */ /* 0x0001e40000100800 */
[C---:B---3--:R-:W-:Y:S02]  /*5b6f0*/  FMUL R23, R0.reuse, R21 ;  /* 0x0000001500177220 */ /* 0x048fe40000400000 */
[C---:B----4-:R-:W-:Y:S02]  /*5b700*/  FMUL R21, R0.reuse, R19 ;  /* 0x0000001300157220 */ /* 0x050fe40000400000 */
        /* <DEDUP_REMOVED lines=15> */
[----:B------:R-:W4:Y:S02]  /*5b800*/  LDL.LU R10, [R1+0x6ac] ;  /* 0x0006ac00010a7983 */ /* 0x000f240000300800 */
[C---:B------:R-:W-:Y:S02]  /*5b810*/  FMUL R13, R0.reuse, R13 ;  /* 0x0000000d000d7220 */ /* 0x040fe40000400000 */
[C---:B------:R-:W-:Y:S01]  /*5b820*/  FMUL R9, R0.reuse, R9 ;  /* 0x0000000900097220 */ /* 0x040fe20000400000 */
[----:B------:R-:W-:Y:S02]  /*5b830*/  STL [R1+0x204], R14 ;  /* 0x0002040e01007387 */ /* 0x000fe40000100800 */
[----:B------:R-:W-:Y:S02]  /*5b840*/  STL [R1+0x2f0], R13 ;  /* 0x0002f00d01007387 */ /* 0x000fe40000100800 */
[C---:B------:R-:W-:Y:S01]  /*5b850*/  FMUL R8, R0.reuse, R8 ;  /* 0x0000000800087220 */ /* 0x040fe20000400000 */
[----:B------:R0:W-:Y:S01]  /*5b860*/  STL [R1+0x2f4], R9 ;  /* 0x0002f40901007387 */ /* 0x0001e20000100800 */
[----:B------:R-:W-:-:S03]  /*5b870*/  FMUL R0, R0, R7 ;  /* 0x0000000700007220 */ /* 0x000fc60000400000 */
[----:B0-----:R-:W5:Y:S01]  /*5b880*/  LDL.LU R9, [R1+0x758] ;  /* 0x0007580001097983 */ /* 0x001f620000300800 */
[----:B------:R0:W-:Y:S03]  /*5b890*/  STL [R1+0x2e0], R8 ;  /* 0x0002e00801007387 */ /* 0x0001e60000100800 */
[----:B0-----:R-:W5:Y:S01]  /*5b8a0*/  LDL.LU R8, [R1+0x75c] ;  /* 0x00075c0001087983 */ /* 0x001f620000300800 */
[----:B------:R-:W-:Y:S02]  /*5b8b0*/  STL [R1+0x2e4], R0 ;  /* 0x0002e40001007387 */ /* 0x000fe40000100800 */
[----:B------:R-:W5:Y:S02]  /*5b8c0*/  LDL.LU R21, [R1+0x738] ;  /* 0x0007380001157983 */ /* 0x000f640000300800 */
[----:B------:R-:W5:Y:S02]  /*5b8d0*/  LDL.LU R20, [R1+0x73c] ;  /* 0x00073c0001147983 */ /* 0x000f640000300800 */
[----:B--2---:R-:W-:-:S05]  /*5b8e0*/  FFMA R6, R2, R6, R5 ;  /* 0x0000000602067223 */ /* 0x004fca0000000005 */
[----:B------:R0:W-:Y:S01]  /*5b8f0*/  STL [R1+0xea8], R6 ;  /* 0x000ea80601007387 */ /* 0x0001e20000100800 */
[----:B------:R-:W2:Y:S03]  /*5b900*/  LDL.LU R7, [R1+0x718] ;  /* 0x0007180001077983 */ /* 0x000ea60000300800 */
[----:B0-----:R-:W2:Y:S01]  /*5b910*/  LDL.LU R6, [R1+0x71c] ;  /* 0x00071c0001067983 */ /* 0x001ea20000300800 */
[----:B------:R-:W2:Y:S02]  /*5b920*/  LDL.LU R19, [R1+0x6f8] ;  /* 0x0006f80001137983 */ /* 0x000ea40000300800 */
[C---:B---3--:R-:W-:Y:S02]  /*5b930*/  FMUL R11, R2.reuse, R11 ;  /* 0x0000000b020b7220 */ /* 0x048fe40000400000 */
[----:B----4-:R-:W-:-:S03]  /*5b940*/  FMUL R5, R2, R10 ;  /* 0x0000000a02057220 */ /* 0x010fc60000400000 */
[----:B------:R0:W-:Y:S02]  /*5b950*/  STL [R1+0x1c8], R11 ;  /* 0x0001c80b01007387 */ /* 0x0001e40000100800 */
[----:B------:R-:W-:Y:S02]  /*5b960*/  STL [R1+0x1cc], R5 ;  /* 0x0001cc0501007387 */ /* 0x000fe40000100800 */
[----:B------:R-:W3:Y:S02]  /*5b970*/  LDL.LU R18, [R1+0x6fc] ;  /* 0x0006fc0001127983 */ /* 0x000ee40000300800 */
[----:B------:R-:W4:Y:S01]  /*5b980*/  LDL.LU R17, [R1+0x6d8] ;  /* 0x0006d80001117983 */ /* 0x000f220000300800 */
[----:B------:R-:W4:Y:S01]  /*5b990*/  LDL.LU R14, [R1+0x6dc] ;  /* 0x0006dc00010e7983 */ /* 0x000f220000300800 */
[----:B------:R-:W4:Y:S03]  /*5b9a0*/  LDL.LU R13, [R1+0x6b8] ;  /* 0x0006b800010d7983 */ /* 0x000f260000300800 */
[----:B0-----:R-:W4:Y:S01]  /*5b9b0*/  LDL.LU R11, [R1+0x6bc] ;  /* 0x0006bc00010b7983 */ /* 0x001f220000300800 */
[----:B-----5:R-:W-:-:S05]  /*5b9c0*/  FMUL R9, R2, R9 ;  /* 0x0000000902097220 */ /* 0x020fca0000400000 */
[----:B------:R0:W-:Y:S01]  /*5b9d0*/  STL [R1+0x1b8], R9 ;  /* 0x0001b80901007387 */ /* 0x0001e20000100800 */
[----:B------:R-:W5:Y:S02]  /*5b9e0*/  LDL.LU R10, [R1+0x688] ;  /* 0x00068800010a7983 */ /* 0x000f640000300800 */
[C---:B------:R-:W-:Y:S02]  /*5b9f0*/  FMUL R8, R2.reuse, R8 ;  /* 0x0000000802087220 */ /* 0x040fe40000400000 */
[C---:B------:R-:W-:Y:S01]  /*5ba00*/  FMUL R23, R2.reuse, R21 ;  /* 0x0000001502177220 */ /* 0x040fe20000400000 */
[----:B0-----:R-:W5:Y:S02]  /*5ba10*/  LDL.LU R9, [R1+0x68c] ;  /* 0x00068c0001097983 */ /* 0x001f640000300800 */
        /* <DEDUP_REMOVED lines=17> */
[C---:B----4-:R-:W-:Y:S02]  /*5bb30*/  FMUL R17, R2.reuse, R17 ;  /* 0x0000001102117220 */ /* 0x050fe40000400000 */
        /* <DEDUP_REMOVED lines=10> */
[C---:B-----5:R-:W-:Y:S01]  /*5bbe0*/  FMUL R10, R2.reuse, R10 ;  /* 0x0000000a020a7220 */ /* 0x060fe20000400000 */
        /* <DEDUP_REMOVED lines=518> */
[----:B------:R-:W2:Y:S01]  /*5dc50*/  LDL.LU R6, [R1+0xed0] ;  /* 0x000ed00001067983 */ /* 0x000ea20000300800 */
[C---:B---3--:R-:W-:Y:S02]  /*5dc60*/  FMUL R21, R0.reuse, R21 ;  /* 0x0000001500157220 */ /* 0x048fe40000400000 */
[C---:B----4-:R-:W-:Y:S02]  /*5dc70*/  FMUL R20, R0.reuse, R20 ;  /* 0x0000001400147220 */ /* 0x050fe40000400000 */
[C---:B------:R-:W-:Y:S02]  /*5dc80*/  FMUL R19, R0.reuse, R19 ;  /* 0x0000001300137220 */ /* 0x040fe40000400000 */
[C---:B------:R-:W-:Y:S01]  /*5dc90*/  FMUL R18, R0.reuse, R18 ;  /* 0x0000001200127220 */ /* 0x040fe20000400000 */
[----:B------:R-:W-:Y:S01]  /*5dca0*/  STL [R1+0x464], R22 ;  /* 0x0004641601007387 */ /* 0x000fe20000100800 */
[C---:B------:R-:W-:Y:S02]  /*5dcb0*/  FMUL R17, R0.reuse, R17 ;  /* 0x0000001100117220 */ /* 0x040fe40000400000 */
[----:B------:R-:W-:Y:S02]  /*5dcc0*/  STL [R1+0x450], R21 ;  /* 0x0004501501007387 */ /* 0x000fe40000100800 */
[C---:B------:R-:W-:Y:S01]  /*5dcd0*/  FMUL R14, R0.reuse, R14 ;  /* 0x0000000e000e7220 */ /* 0x040fe20000400000 */
[----:B------:R-:W2:Y:S01]  /*5dce0*/  MUFU.EX2 R2, R2 ;  /* 0x0000000200027308 */ /* 0x000ea20000000800 */
[----:B------:R-:W-:Y:S01]  /*5dcf0*/  STL [R1+0x454], R20 ;  /* 0x0004541401007387 */ /* 0x000fe20000100800 */
[----:B------:R-:W-:-:S02]  /*5dd00*/  FMUL R13, R0, R13 ;  /* 0x0000000d000d7220 */ /* 0x000fc40000400000 */
[----:B------:R-:W-:Y:S02]  /*5dd10*/  STL [R1+0x440], R19 ;  /* 0x0004401301007387 */ /* 0x000fe40000100800 */
[C---:B------:R-:W-:Y:S01]  /*5dd20*/  FMUL R11, R0.reuse, R11 ;  /* 0x0000000b000b7220 */ /* 0x040fe20000400000 */
[----:B------:R-:W-:Y:S01]  /*5dd30*/  STL [R1+0x444], R18 ;  /* 0x0004441201007387 */ /* 0x000fe20000100800 */
[C---:B------:R-:W-:Y:S02]  /*5dd40*/  FMUL R10, R0.reuse, R10 ;  /* 0x0000000a000a7220 */ /* 0x040fe40000400000 */
[----:B------:R-:W-:Y:S02]  /*5dd50*/  STL [R1+0x430], R17 ;  /* 0x0004301101007387 */ /* 0x000fe40000100800 */
[C---:B------:R-:W-:Y:S01]  /*5dd60*/  FMUL R9, R0.reuse, R9 ;  /* 0x0000000900097220 */ /* 0x040fe20000400000 */
[----:B------:R-:W-:Y:S01]  /*5dd70*/  STL [R1+0x434], R14 ;  /* 0x0004340e01007387 */ /* 0x000fe20000100800 */
[----:B------:R-:W-:Y:S02]  /*5dd80*/  STL [R1+0x4b0], R13 ;  /* 0x0004b00d01007387 */ /* 0x000fe40000100800 */
[----:B------:R-:W-:-:S02]  /*5dd90*/  FMUL R8, R0, R8 ;  /* 0x0000000800087220 */ /* 0x000fc40000400000 */
[----:B------:R0:W-:Y:S01]  /*5dda0*/  STL [R1+0x4b4], R11 ;  /* 0x0004b40b01007387 */ /* 0x0001e20000100800 */
[----:B------:R3:W-:Y:S01]  /*5ddb0*/  STL [R1+0x4f0], R10 ;  /* 0x0004f00a01007387 */ /* 0x0007e20000100800 */
[----:B------:R-:W-:Y:S02]  /*5ddc0*/  FMUL R0, R0, R7 ;  /* 0x0000000700007220 */ /* 0x000fe40000400000 */
[----:B------:R4:W-:Y:S01]  /*5ddd0*/  STL [R1+0x4f4], R9 ;  /* 0x0004f40901007387 */ /* 0x0009e20000100800 */
[----:B0-----:R-:W5:Y:S01]  /*5dde0*/  LDL.LU R11, [R1+0x478] ;  /* 0x00047800010b7983 */ /* 0x001f620000300800 */
[----:B------:R0:W-:Y:S02]  /*5ddf0*/  STL [R1+0x4e0], R8 ;  /* 0x0004e00801007387 */ /* 0x0001e40000100800 */
[----:B---3--:R-:W3:Y:S02]  /*5de00*/  LDL.LU R10, [R1+0x47c] ;  /* 0x00047c00010a7983 */ /* 0x008ee40000300800 */
[----:B------:R-:W-:Y:S01]  /*5de10*/  STL [R1+0x4e4], R0 ;  /* 0x0004e40001007387 */ /* 0x000fe20000100800 */
[----:B----4-:R-:W4:Y:S04]  /*5de20*/  LDL.LU R9, [R1+0x468] ;  /* 0x0004680001097983 */ /* 0x010f280000300800 */
[----:B0-----:R-:W4:Y:S01]  /*5de30*/  LDL.LU R8, [R1+0x46c] ;  /* 0x00046c0001087983 */ /* 0x001f220000300800 */
[----:B------:R-:W4:Y:S02]  /*5de40*/  LDL.LU R21, [R1+0x458] ;  /* 0x0004580001157983 */ /* 0x000f240000300800 */
[----:B------:R-:W4:Y:S02]  /*5de50*/  LDL.LU R20, [R1+0x45c] ;  /* 0x00045c0001147983 */ /* 0x000f240000300800 */
[----:B--2---:R-:W-:-:S05]  /*5de60*/  FFMA R6, R2, R6, R5 ;  /* 0x0000000602067223 */ /* 0x004fca0000000005 */
[----:B------:R0:W-:Y:S01]  /*5de70*/  STL [R1+0xed0], R6 ;  /* 0x000ed00601007387 */ /* 0x0001e20000100800 */
[----:B------:R-:W2:Y:S02]  /*5de80*/  LDL.LU R19, [R1+0x448] ;  /* 0x0004480001137983 */ /* 0x000ea40000300800 */
[----:B------:R-:W2:Y:S02]  /*5de90*/  LDL.LU R18, [R1+0x44c] ;  /* 0x00044c0001127983 */ /* 0x000ea40000300800 */
[----:B------:R-:W2:Y:S01]  /*5dea0*/  LDL.LU R17, [R1+0x438] ;  /* 0x0004380001117983 */ /* 0x000ea20000300800 */
[----:B------:R-:W2:Y:S01]  /*5deb0*/  LDL.LU R14, [R1+0x43c] ;  /* 0x00043c00010e7983 */ /* 0x000ea20000300800 */
[----:B------:R-:W2:Y:S03]  /*5dec0*/  LDL.LU R7, [R1+0xa28] ;  /* 0x000a280001077983 */ /* 0x000ea60000300800 */
[----:B0-----:R-:W2:Y:S01]  /*5ded0*/  LDL.LU R6, [R1+0xa2c] ;  /* 0x000a2c0001067983 */ /* 0x001ea20000300800 */
[----:B-----5:R-:W-:-:S02]  /*5dee0*/  FMUL R5, R2, R11 ;  /* 0x0000000b02057220 */ /* 0x020fc40000400000 */
[C---:B---3--:R-:W-:Y:S02]  /*5def0*/  FMUL R10, R2.reuse, R10 ;  /* 0x0000000a020a7220 */ /* 0x048fe40000400000 */
[C---:B----4-:R-:W-:Y:S01]  /*5df00*/  FMUL R9, R2.reuse, R9 ;  /* 0x0000000902097220 */ /* 0x050fe20000400000 */
[----:B------:R-:W-:Y:S02]  /*5df10*/  STL [R1+0x478], R5 ;  /* 0x0004780501007387 */ /* 0x000fe40000100800 */
[----:B------:R0:W-:Y:S02]  /*5df20*/  STL [R1+0x47c], R10 ;  /* 0x00047c0a01007387 */ /* 0x0001e40000100800 */
[----:B------:R3:W-:Y:S01]  /*5df30*/  STL [R1+0x468], R9 ;  /* 0x0004680901007387 */ /* 0x0007e20000100800 */
[----:B------:R-:W4:Y:S02]  /*5df40*/  LDL.LU R13, [R1+0xa18] ;  /* 0x000a1800010d7983 */ /* 0x000f240000300800 */
[----:B------:R-:W-:-:S02]  /*5df50*/  FMUL R8, R2, R8 ;  /* 0x0000000802087220 */ /* 0x000fc40000400000 */
[----:B------:R-:W5:Y:S02]  /*5df60*/  LDL.LU R11, [R1+0xa1c] ;  /* 0x000a1c00010b7983 */ /* 0x000f640000300800 */
[C---:B------:R-:W-:Y:S02]  /*5df70*/  FMUL R23, R2.reuse, R21 ;  /* 0x0000001502177220 */ /* 0x040fe40000400000 */
[C---:B------:R-:W-:Y:S01]  /*5df80*/  FMUL R22, R2.reuse, R20 ;  /* 0x0000001402167220 */ /* 0x040fe20000400000 */
[----:B------:R1:W-:Y:S01]  /*5df90*/  STL [R1+0x46c], R8 ;  /* 0x00046c0801007387 */ /* 0x0003e20000100800 */
[----:B0-----:R-:W5:Y:S02]  /*5dfa0*/  LDL.LU R10, [R1+0xa08] ;  /* 0x000a0800010a7983 */ /* 0x001f640000300800 */
[----:B---3--:R-:W3:Y:S01]  /*5dfb0*/  LDL.LU R9, [R1+0xa0c] ;  /* 0x000a0c0001097983 */ /* 0x008ee20000300800 */
[----:B-1----:R-:W3:Y:S01]  /*5dfc0*/  LDL.LU R8, [R1+0xed4] ;  /* 0x000ed40001087983 */ /* 0x002ee20000300800 */
[----:B------:R-:W-:Y:S02]  /*5dfd0*/  STL [R1+0x458], R23 ;  /* 0x0004581701007387 */ /* 0x000fe40000100800 */
[----:B------:R-:W-:Y:S02]  /*5dfe0*/  STL [R1+0x45c], R22 ;  /* 0x00045c1601007387 */ /* 0x000fe40000100800 */
[----:B--2---:R-:W-:-:S02]  /*5dff0*/  FMUL R21, R2, R19 ;  /* 0x0000001302157220 */ /* 0x004fc40000400000 */
[C---:B------:R-:W-:Y:S02]  /*5e000*/  FMUL R20, R2.reuse, R18 ;  /* 0x0000001202147220 */ /* 0x040fe40000400000 */
[C---:B------:R-:W-:Y:S02]  /*5e010*/  FMUL R19, R2.reuse, R17 ;  /* 0x0000001102137220 */ /* 0x040fe40000400000 */
[C---:B------:R-:W-:Y:S01]  /*5e020*/  FMUL R18, R2.reuse, R14 ;  /* 0x0000000e02127220 */ /* 0x040fe20000400000 */
[----:B------:R-:W-:Y:S01]  /*5e030*/  STL [R1+0x448], R21 ;  /* 0x0004481501007387 */ /* 0x000fe20000100800 */
[----:B------:R-:W-:Y:S02]  /*5e040*/  STL [R1+0x44c], R20 ;  /* 0x00044c1401007387 */ /* 0x000fe40000100800 */
[----:B------:R-:W-:Y:S02]  /*5e050*/  STL [R1+0x438], R19 ;  /* 0x0004381301007387 */ /* 0x000fe40000100800 */
[C---:B------:R-:W-:Y:S01]  /*5e060*/  FMUL R17, R2.reuse, R7 ;  /* 0x0000000702117220 */ /* 0x040fe20000400000 */
[----:B------:R-:W-:Y:S01]  /*5e070*/  STL [R1+0x43c], R18 ;  /* 0x00043c1201007387 */ /* 0x000fe20000100800 */
[----:B------:R-:W2:Y:S02]  /*5e080*/  LDL.LU R7, [R1+0xa50] ;  /* 0x000a500001077983 */ /* 0x000ea40000300800 */
[----:B------:R-:W-:Y:S01]  /*5e090*/  FMUL R14, R2, R6 ;  /* 0x00000006020e7220 */ /* 0x000fe20000400000 */
[----:B------:R-:W-:Y:S01]  /*5e0a0*/  STL [R1+0x4b8], R17 ;  /* 0x0004b81101007387 */ /* 0x000fe20000100800 */
[----:B------:R-:W2:Y:S02]  /*5e0b0*/  LDL.LU R6, [R1+0xa54] ;  /* 0x000a540001067983 */ /* 0x000ea40000300800 */
[----:B------:R-:W-:-:S02]  /*5e0c0*/  FMUL R0, R3, 1.4426950216293334961 ;  /* 0x3fb8aa3b03007820 */ /* 0x000fc40000400000 */
[----:B------:R-:W-:Y:S02]  /*5e0d0*/  FADD R3, -R28, R29 ;  /* 0x0000001d1c037221 */ /* 0x000fe40000000100 */
[----:B------:R-:W0:Y:S02]  /*5e0e0*/  S2R R28, SR_TID.X ;  /* 0x00000000001c7919 */ /* 0x000e240000002100 */
[----:B------:R-:W1:Y:S02]  /*5e0f0*/  MUFU.EX2 R0, R0 ;  /* 0x0000000000007308 */ /* 0x000e640000000800 */
[----:B------:R-:W-:Y:S01]  /*5e100*/  STL [R1+0x4bc], R14 ;  /* 0x0004bc0e01007387 */ /* 0x000fe20000100800 */
[----:B------:R-:W2:Y:S01]  /*5e110*/  LDL.LU R29, [R1+0x610] ;  /* 0x00061000011d7983 */ /* 0x000ea20000300800 */
[----:B0-----:R-:W-:Y:S01]  /*5e120*/  LOP3.LUT R28, R28, 0x1c, RZ, 0xc0, !PT ;  /* 0x0000001c1c1c7812 */ /* 0x001fe200078ec0ff */
[----:B----4-:R-:W-:-:S03]  /*5e130*/  FMUL R13, R2, R13 ;  /* 0x0000000d020d7220 */ /* 0x010fc60000400000 */
[----:B------:R-:W-:Y:S01]  /*5e140*/  LEA.HI R28, R28, 0x98, RZ, 0x1e ;  /* 0x000000981c1c7811 */ /* 0x000fe200078ff0ff */
[C---:B-----5:R-:W-:Y:S02]  /*5e150*/  FMUL R11, R2.reuse, R11 ;  /* 0x0000000b020b7220 */ /* 0x060fe40000400000 */
[C---:B------:R-:W-:Y:S02]  /*5e160*/  FMUL R10, R2.reuse, R10 ;  /* 0x0000000a020a7220 */ /* 0x040fe40000400000 */
[----:B---3--:R-:W-:Y:S01]  /*5e170*/  FMUL R9, R2, R9 ;  /* 0x0000000902097220 */ /* 0x008fe20000400000 */
[----:B------:R0:W3:Y:S04]  /*5e180*/  LDS R5, [R28.X16+0x40000] ;  /* 0x040000001c057984 */ /* 0x0000e8000000c800 */
[----:B0-----:R-:W4:Y:S01]  /*5e190*/  LDL R28, [R1+0xb50] ;  /* 0x000b5000011c7983 */ /* 0x001f220000100800 */
[----:B------:R-:W-:Y:S02]  /*5e1a0*/  STL [R1+0x4f8], R13 ;  /* 0x0004f80d01007387 */ /* 0x000fe40000100800 */
[----:B------:R-:W-:Y:S02]  /*5e1b0*/  STL [R1+0x4fc], R11 ;  /* 0x0004fc0b01007387 */ /* 0x000fe40000100800 */
[----:B------:R0:W-:Y:S01]  /*5e1c0*/  STL [R1+0x4e8], R10 ;  /* 0x0004e80a01007387 */ /* 0x0001e20000100800 */
[----:B------:R5:W-:Y:S01]  /*5e1d0*/  STL [R1+0x4ec], R9 ;  /* 0x0004ec0901007387 */ /* 0x000be20000100800 */
[----:B-1----:R-:W-:-:S02]  /*5e1e0*/  FFMA R8, R0, R8, R4 ;  /* 0x0000000800087223 */ /* 0x002fc40000000004 */
[----:B------:R-:W-:Y:S01]  /*5e1f0*/  FMUL R2, R3, 1.4426950216293334961 ;  /* 0x3fb8aa3b03027820 */ /* 0x000fe20000400000 */
[----:B0-----:R-:W3:Y:S01]  /*5e200*/  LDL.LU R10, [R1+0xa40] ;  /* 0x000a4000010a7983 */ /* 0x001ee20000300800 */
[----:B------:R-:W4:Y:S02]  /*5e210*/  LDL.LU R4, [R1+0xa44] ;  /* 0x000a440001047983 */ /* 0x000f240000300800 */
[----:B------:R0:W-:Y:S02]  /*5e220*/  STL [R1+0xed4], R8 ;  /* 0x000ed40801007387 */ /* 0x0001e40000100800 */
[----:B------:R-:W4:Y:S01]  /*5e230*/  LDL.LU R19, [R1+0xaa0] ;  /* 0x000aa00001137983 */ /* 0x000f220000300800 */
[----:B------:R-:W4:Y:S01]  /*5e240*/  LDL.LU R18, [R1+0xaa4] ;  /* 0x000aa40001127983 */ /* 0x000f220000300800 */
[----:B------:R-:W-:Y:S02]  /*5e250*/  FADD R3, -R15, R16 ;  /* 0x000000100f037221 */ /* 0x000fe40000000100 */
[----:B------:R-:W4:Y:S02]  /*5e260*/  LDL.LU R17, [R1+0xa90] ;  /* 0x000a900001117983 */ /* 0x000f240000300800 */
[----:B------:R-:W4:Y:S01]  /*5e270*/  LDL.LU R16, [R1+0xa94] ;  /* 0x000a940001107983 */ /* 0x000f220000300800 */
[----:B-----5:R-:W5:Y:S04]  /*5e280*/  LDL.LU R9, [R1+0xa80] ;  /* 0x000a800001097983 */ /* 0x020f680000300800 */
[----:B0-----:R-:W5:Y:S01]  /*5e290*/  LDL.LU R8, [R1+0xa84] ;  /* 0x000a840001087983 */ /* 0x001f620000300800 */
[----:B--2---:R-:W-:-:S03]  /*5e2a0*/  FMUL R11, R0, R7 ;  /* 0x00000007000b7220 */ /* 0x004fc60000400000 */
[----:B------:R-:W0:Y:S01]  /*5e2b0*/  S2R R7, SR_TID.X ;  /* 0x0000000000077919 */ /* 0x000e220000002100 */
[----:B------:R-:W-:-:S03]  /*5e2c0*/  FMUL R6, R0, R6 ;  /* 0x0000000600067220 */ /* 0x000fc60000400000 */
[----:B------:R1:W-:Y:S01]  /*5e2d0*/  STL [R1+0x4d0], R11 ;  /* 0x0004d00b01007387 */ /* 0x0003e20000100800 */
[----:B------:R-:W2:Y:S03]  /*5e2e0*/  LDL.LU R15, [R1+0xa70] ;  /* 0x000a7000010f7983 */ /* 0x000ea60000300800 */
[----:B------:R0:W-:Y:S01]  /*5e2f0*/  STL [R1+0x4d4], R6 ;  /* 0x0004d40601007387 */ /* 0x0001e20000100800 */
[----:B------:R-:W2:Y:S02]  /*5e300*/  LDL.LU R14, [R1+0xa74] ;  /* 0x000a7400010e7983 */ /* 0x000ea40000300800 */
[----:B------:R-:W2:Y:S01]  /*5e310*/  LDL.LU R13, [R1+0xa60] ;  /* 0x000a6000010d7983 */ /* 0x000ea20000300800 */
[----:B-1----:R-:W2:Y:S01]  /*5e320*/  LDL.LU R11, [R1+0xa64] ;  /* 0x000a6400010b7983 */ /* 0x002ea20000300800 */
[----:B0-----:R-:W-:-:S03]  /*5e330*/  LOP3.LUT R27, R7, 0x1c, RZ, 0xc0, !PT ;  /* 0x0000001c071b7812 */ /* 0x001fc600078ec0ff */
[----:B------:R-:W2:Y:S01]  /*5e340*/  LDL.LU R7, [R1+0xa30] ;  /* 0x000a300001077983 */ /* 0x000ea20000300800 */
[----:B------:R-:W2:Y:S02]  /*5e350*/  LDL.LU R6, [R1+0xa34] ;  /* 0x000a340001067983 */ /* 0x000ea40000300800 */
[C---:B---3--:R-:W-:Y:S02]  /*5e360*/  FMUL R21, R0.reuse, R10 ;  /* 0x0000000a00157220 */ /* 0x048fe40000400000 */
[C---:B----4-:R-:W-:Y:S01]  /*5e370*/  FMUL R20, R0.reuse, R4 ;  /* 0x0000000400147220 */ /* 0x050fe20000400000 */
[----:B------:R-:W3:Y:S02]  /*5e380*/  LDL.LU R10, [R1+0xed8] ;  /* 0x000ed800010a7983 */ /* 0x000ee40000300800 */
[----:B------:R0:W-:Y:S02]  /*5e390*/  STL [R1+0x4c0], R21 ;  /* 0x0004c01501007387 */ /* 0x0001e40000100800 */
[----:B------:R1:W-:Y:S01]  /*5e3a0*/  STL [R1+0x4c4], R20 ;  /* 0x0004c41401007387 */ /* 0x0003e20000100800 */
[----:B0-----:R-:W-:-:S02]  /*5e3b0*/  FMUL R21, R0, R19 ;  /* 0x0000001300157220 */ /* 0x001fc40000400000 */
[C---:B------:R-:W-:Y:S02]  /*5e3c0*/  FMUL R19, R0.reuse, R17 ;  /* 0x0000001100137220 */ /* 0x040fe40000400000 */
[C---:B-1----:R-:W-:Y:S02]  /*5e3d0*/  FMUL R20, R0.reuse, R18 ;  /* 0x0000001200147220 */ /* 0x042fe40000400000 */
[C---:B------:R-:W-:Y:S01]  /*5e3e0*/  FMUL R18, R0.reuse, R16 ;  /* 0x0000001000127220 */ /* 0x040fe20000400000 */
[----:B------:R-:W-:Y:S01]  /*5e3f0*/  STL [R1+0x500], R21 ;  /* 0x0005001501007387 */ /* 0x000fe20000100800 */
[C---:B-----5:R-:W-:Y:S02]  /*5e400*/  FMUL R17, R0.reuse, R9 ;  /* 0x0000000900117220 */ /* 0x060fe40000400000 */
[----:B------:R-:W-:Y:S02]  /*5e410*/  STL [R1+0x504], R20 ;  /* 0x0005041401007387 */ /* 0x000fe40000100800 */
[----:B------:R-:W-:Y:S02]  /*5e420*/  STL [R1+0x510], R19 ;  /* 0x0005101301007387 */ /* 0x000fe40000100800 */
[C---:B------:R-:W-:Y:S01]  /*5e430*/  FMUL R16, R0.reuse, R8 ;  /* 0x0000000800107220 */ /* 0x040fe20000400000 */
[----:B------:R-:W-:Y:S01]  /*5e440*/  STL [R1+0x514], R18 ;  /* 0x0005141201007387 */ /* 0x000fe20000100800 */
[----:B------:R-:W4:Y:S02]  /*5e450*/  LDL.LU R9, [R1+0xa58] ;  /* 0x000a580001097983 */ /* 0x000f240000300800 */
[----:B------:R-:W-:Y:S02]  /*5e460*/  STL [R1+0x520], R17 ;  /* 0x0005201101007387 */ /* 0x000fe40000100800 */
[----:B------:R-:W4:Y:S01]  /*5e470*/  LDL.LU R8, [R1+0xa5c] ;  /* 0x000a5c0001087983 */ /* 0x000f220000300800 */
[----:B------:R2:W-:Y:S02]  /*5e480*/  STL [R1+0x524], R16 ;  /* 0x0005241001007387 */ /* 0x0005e40000100800 */
[----:B--2---:R-:W-:-:S02]  /*5e490*/  FMUL R16, R0, R15 ;  /* 0x0000000f00107220 */ /* 0x004fc40000400000 */
[C---:B------:R-:W-:Y:S02]  /*5e4a0*/  FMUL R15, R0.reuse, R14 ;  /* 0x0000000e000f7220 */ /* 0x040fe40000400000 */
[C---:B------:R-:W-:Y:S01]  /*5e4b0*/  FMUL R14, R0.reuse, R13 ;  /* 0x0000000d000e7220 */ /* 0x040fe20000400000 */
[----:B------:R0:W-:Y:S01]  /*5e4c0*/  STL [R1+0x530], R16 ;  /* 0x0005301001007387 */ /* 0x0001e20000100800 */
[----:B------:R-:W-:-:S03]  /*5e4d0*/  FMUL R13, R0, R11 ;  /* 0x0000000b000d7220 */ /* 0x000fc60000400000 */
[----:B------:R1:W-:Y:S01]  /*5e4e0*/  STL [R1+0x534], R15 ;  /* 0x0005340f01007387 */ /* 0x0003e20000100800 */
[----:B------:R2:W-:Y:S03]  /*5e4f0*/  STL [R1+0x540], R14 ;  /* 0x0005400e01007387 */ /* 0x0005e60000100800 */
[----:B------:R0:W-:Y:S01]  /*5e500*/  STL [R1+0x544], R13 ;  /* 0x0005440d01007387 */ /* 0x0001e20000100800 */
[----:B------:R-:W-:-:S03]  /*5e510*/  FMUL R11, R0, R7 ;  /* 0x00000007000b7220 */ /* 0x000fc60000400000 */
[----:B------:R-:W5:Y:S01]  /*5e520*/  LDL.LU R7, [R1+0xa48] ;  /* 0x000a480001077983 */ /* 0x000f620000300800 */
[----:B------:R-:W-:-:S03]  /*5e530*/  FMUL R0, R0, R6 ;  /* 0x0000000600007220 */ /* 0x000fc60000400000 */
[----:B------:R0:W-:Y:S01]  /*5e540*/  STL [R1+0x550], R11 ;  /* 0x0005500b01007387 */ /* 0x0001e20000100800 */
[----:B------:R-:W5:Y:S01]  /*5e550*/  LDL.LU R6, [R1+0xa4c] ;  /* 0x000a4c0001067983 */ /* 0x000f620000300800 */
[----:B------:R-:W3:Y:S02]  /*5e560*/  MUFU.EX2 R2, R2 ;  /* 0x0000000200027308 */ /* 0x000ee40000000800 */
[----:B------:R-:W-:Y:S01]  /*5e570*/  STL [R1+0x554], R0 ;  /* 0x0005540001007387 */ /* 0x000fe20000100800 */
[----:B------:R-:W5:Y:S02]  /*5e580*/  LDL.LU R18, [R1+0xaa8] ;  /* 0x000aa80001127983 */ /* 0x000f640000300800 */
[----:B------:R-:W5:Y:S02]  /*5e590*/  LDL.LU R17, [R1+0xaac] ;  /* 0x000aac0001117983 */ /* 0x000f640000300800 */
[----:B---3--:R-:W-:-:S05]  /*5e5a0*/  FFMA R10, R2, R10, R5 ;  /* 0x0000000a020a7223 */ /* 0x008fca0000000005 */
[----:B------:R3:W-:Y:S01]  /*5e5b0*/  STL [R1+0xed8], R10 ;  /* 0x000ed80a01007387 */ /* 0x0007e20000100800 */
[----:B0-----:R-:W5:Y:S02]  /*5e5c0*/  LDL.LU R16, [R1+0xa98] ;  /* 0x000a980001107983 */ /* 0x001f640000300800 */
[----:B-1----:R-:W5:Y:S02]  /*5e5d0*/  LDL.LU R15, [R1+0xa9c] ;  /* 0x000a9c00010f7983 */ /* 0x002f640000300800 */
[----:B--2---:R-:W2:Y:S02]  /*5e5e0*/  LDL.LU R14, [R1+0xa88] ;  /* 0x000a8800010e7983 */ /* 0x004ea40000300800 */
[C---:B----4-:R-:W-:Y:S02]  /*5e5f0*/  FMUL R9, R2.reuse, R9 ;  /* 0x0000000902097220 */ /* 0x050fe40000400000 */
[----:B------:R-:W-:-:S03]  /*5e600*/  FMUL R5, R2, R8 ;  /* 0x0000000802057220 */ /* 0x000fc60000400000 */
[----:B------:R0:W-:Y:S02]  /*5e610*/  STL [R1+0x4d8], R9 ;  /* 0x0004d80901007387 */ /* 0x0001e40000100800 */
[----:B------:R1:W-:Y:S02]  /*5e620*/  STL [R1+0x4dc], R5 ;  /* 0x0004dc0501007387 */ /* 0x0003e40000100800 */
[----:B------:R-:W4:Y:S02]  /*5e630*/  LDL.LU R13, [R1+0xa8c] ;  /* 0x000a8c00010d7983 */ /* 0x000f240000300800 */
[----:B------:R-:W4:Y:S01]  /*5e640*/  LDL.LU R11, [R1+0xa78] ;  /* 0x000a7800010b7983 */ /* 0x000f220000300800 */
[----:B---3--:R-:W3:Y:S04]  /*5e650*/  LDL.LU R10, [R1+0xa7c] ;  /* 0x000a7c00010a7983 */ /* 0x008ee80000300800 */
[----:B0-----:R-:W3:Y:S01]  /*5e660*/  LDL.LU R9, [R1+0xa68] ;  /* 0x000a680001097983 */ /* 0x001ee20000300800 */
[----:B------:R-:W3:Y:S02]  /*5e670*/  LDL.LU R8, [R1+0xa6c] ;  /* 0x000a6c0001087983 */ /* 0x000ee40000300800 */
[----:B-----5:R-:W-:-:S05]  /*5e680*/  FMUL R7, R2, R7 ;  /* 0x0000000702077220 */ /* 0x020fca0000400000 */
[----:B------:R0:W-:Y:S01]  /*5e690*/  STL [R1+0x4c8], R7 ;  /* 0x0004c80701007387 */ /* 0x0001e20000100800 */
[----:B-1----:R-:W-:-:S03]  /*5e6a0*/  FMUL R5, R2, R6 ;  /* 0x0000000602057220 */ /* 0x002fc60000400000 */
[----:B0-----:R-:W5:Y:S01]  /*5e6b0*/  LDL.LU R7, [R1+0xa38] ;  /* 0x000a380001077983 */ /* 0x001f620000300800 */
[----:B------:R-:W5:Y:S02]  /*5e6c0*/  LDL.LU R6, [R1+0xa3c] ;  /* 0x000a3c0001067983 */ /* 0x000f640000300800 */
[----:B------:R-:W-:Y:S02]  /*5e6d0*/  FMUL R0, R3, 1.4426950216293334961 ;  /* 0x3fb8aa3b03007820 */ /* 0x000fe40000400000 */
[----:B------:R-:W-:Y:S02]  /*5e6e0*/  FADD R3, -R28, R29 ;  /* 0x0000001d1c037221 */ /* 0x000fe40000000100 */
[----:B------:R-:W0:Y:S01]  /*5e6f0*/  S2R R28, SR_TID.X ;  /* 0x00000000001c7919 */ /* 0x000e220000002100 */
[C---:B------:R-:W-:Y:S02]  /*5e700*/  FMUL R19, R2.reuse, R18 ;  /* 0x0000001202137220 */ /* 0x040fe40000400000 */
[C---:B------:R-:W-:Y:S01]  /*5e710*/  FMUL R18, R2.reuse, R17 ;  /* 0x0000001102127220 */ /* 0x040fe20000400000 */
[----:B------:R-:W-:Y:S02]  /*5e720*/  STL [R1+0x4cc], R5 ;  /* 0x0004cc0501007387 */ /* 0x000fe40000100800 */
[----:B------:R-:W-:Y:S02]  /*5e730*/  STL [R1+0x508], R19 ;  /* 0x0005081301007387 */ /* 0x000fe40000100800 */
[----:B------:R-:W-:Y:S01]  /*5e740*/  STL [R1+0x50c], R18 ;  /* 0x00050c1201007387 */ /* 0x000fe20000100800 */
[----:B------:R-:W-:-:S02]  /*5e750*/  FMUL R17, R2, R16 ;  /* 0x0000001002117220 */ /* 0x000fc40000400000 */
[C---:B------:R-:W-:Y:S02]  /*5e760*/  FMUL R15, R2.reuse, R15 ;  /* 0x0000000f020f7220 */ /* 0x040fe40000400000 */
[----:B--2---:R-:W-:Y:S01]  /*5e770*/  FMUL R14, R2, R14 ;  /* 0x0000000e020e7220 */ /* 0x004fe20000400000 */
[----:B------:R-:W2:Y:S01]  /*5e780*/  LDL.LU R16, [R1+0x61c] ;  /* 0x00061c0001107983 */ /* 0x000ea20000300800 */
[----:B0-----:R-:W-:-:S04]  /*5e790*/  LOP3.LUT R28, R28, 0x1c, RZ, 0xc0, !PT ;  /* 0x0000001c1c1c7812 */ /* 0x001fc800078ec0ff */
[----:B------:R-:W-:Y:S01]  /*5e7a0*/  LEA.HI R28, R28, 0xa8, RZ, 0x1e ;  /* 0x000000a81c1c7811 */ /* 0x000fe200078ff0ff */
[----:B------:R-:W-:Y:S04]  /*5e7b0*/  STL [R1+0x518], R17 ;  /* 0x0005181101007387 */ /* 0x000fe80000100800 */
[----:B------:R0:W-:Y:S04]  /*5e7c0*/  LDS R5, [R28.X16+0x40000] ;  /* 0x040000001c057984 */ /* 0x0001e8000000c800 */
[----:B0-----:R-:W2:Y:S01]  /*5e7d0*/  LDL R28, [R1+0xb4c] ;  /* 0x000b4c00011c7983 */ /* 0x001ea20000100800 */
[----:B----4-:R-:W-:-:S02]  /*5e7e0*/  FMUL R13, R2, R13 ;  /* 0x0000000d020d7220 */ /* 0x010fc40000400000 */
[C---:B------:R-:W-:Y:S02]  /*5e7f0*/  FMUL R11, R2.reuse, R11 ;  /* 0x0000000b020b7220 */ /* 0x040fe40000400000 */
[C---:B---3--:R-:W-:Y:S01]  /*5e800*/  FMUL R10, R2.reuse, R10 ;  /* 0x0000000a020a7220 */ /* 0x048fe20000400000 */
[----:B------:R0:W-:Y:S01]  /*5e810*/  STL [R1+0x51c], R15 ;  /* 0x00051c0f01007387 */ /* 0x0001e20000100800 */
[----:B------:R1:W-:Y:S02]  /*5e820*/  STL [R1+0x528], R14 ;  /* 0x0005280e01007387 */ /* 0x0003e40000100800 */
[----:B------:R3:W-:Y:S02]  /*5e830*/  STL [R1+0x52c], R13 ;  /* 0x00052c0d01007387 */ /* 0x0007e40000100800 */
[----:B------:R4:W-:Y:S02]  /*5e840*/  STL [R1+0x538], R11 ;  /* 0x0005380b01007387 */ /* 0x0009e40000100800 */
[----:B------:R-:W-:-:S02]  /*5e850*/  FMUL R9, R2, R9 ;  /* 0x0000000902097220 */ /* 0x000fc40000400000 */
[C---:B------:R-:W-:Y:S01]  /*5e860*/  FMUL R8, R2.reuse, R8 ;  /* 0x0000000802087220 */ /* 0x040fe20000400000 */
[----:B------:R1:W-:Y:S04]  /*5e870*/  STL [R1+0x53c], R10 ;  /* 0x00053c0a01007387 */ /* 0x0003e80000100800 */
[----:B0-----:R-:W2:Y:S01]  /*5e880*/  LDL.LU R15, [R1+0x630] ;  /* 0x00063000010f7983 */ /* 0x001ea20000300800 */
[----:B------:R-:W-:Y:S02]  /*5e890*/  STL [R1+0x548], R9 ;  /* 0x0005480901007387 */ /* 0x000fe40000100800 */
[----:B------:R-:W2:Y:S01]  /*5e8a0*/  LDL R29, [R1+0xb48] ;  /* 0x000b4800011d7983 */ /* 0x000ea20000100800 */
[----:B------:R-:W-:Y:S01]  /*5e8b0*/  STL [R1+0x54c], R8 ;  /* 0x00054c0801007387 */ /* 0x000fe20000100800 */
[----:B------:R-:W2:Y:S02]  /*5e8c0*/  LDL.LU R26, [R1+0xedc] ;  /* 0x000edc00011a7983 */ /* 0x000ea40000300800 */
[----:B-----5:R-:W-:-:S02]  /*5e8d0*/  FMUL R7, R2, R7 ;  /* 0x0000000702077220 */ /* 0x020fc40000400000 */
[----:B------:R-:W-:-:S03]  /*5e8e0*/  FMUL R2, R2, R6 ;  /* 0x0000000602027220 */ /* 0x000fc60000400000 */
[----:B------:R-:W-:Y:S01]  /*5e8f0*/  STL [R1+0x558], R7 ;  /* 0x0005580701007387 */ /* 0x000fe20000100800 */
[----:B------:R-:W5:Y:S02]  /*5e900*/  LDL.LU R25, [R1+0xb20] ;  /* 0x000b200001197983 */ /* 0x000f640000300800 */
[----:B------:R0:W-:Y:S02]  /*5e910*/  STL [R1+0x55c], R2 ;  /* 0x00055c0201007387 */ /* 0x0001e40000100800 */
[----:B------:R-:W5:Y:S01]  /*5e920*/  LDL.LU R24, [R1+0xb24] ;  /* 0x000b240001187983 */ /* 0x000f620000300800 */
[----:B------:R-:W5:Y:S01]  /*5e930*/  LDL.LU R23, [R1+0xb10] ;  /* 0x000b100001177983 */ /* 0x000f620000300800 */
[----:B------:R-:W5:Y:S01]  /*5e940*/  LDL.LU R22, [R1+0xb14] ;  /* 0x000b140001167983 */ /* 0x000f620000300800 */
[----:B------:R-:W-:Y:S01]  /*5e950*/  LEA.HI R27, R27, 0xa0, RZ, 0x1e ;  /* 0x000000a01b1b7811 */ /* 0x000fe200078ff0ff */
[----:B------:R-:W2:Y:S01]  /*5e960*/  MUFU.EX2 R0, R0 ;  /* 0x0000000000007308 */ /* 0x000ea20000000800 */
[----:B------:R-:W5:Y:S04]  /*5e970*/  LDL.LU R21, [R1+0xb00] ;  /* 0x000b000001157983 */ /* 0x000f680000300800 */
[----:B------:R-:W2:Y:S01]  /*5e980*/  LDS R4, [R27.X16+0x40000] ;  /* 0x040000001b047984 */ /* 0x000ea2000000c800 */
[----:B------:R-:W5:Y:S02]  /*5e990*/  LDL.LU R20, [R1+0xb04] ;  /* 0x000b040001147983 */ /* 0x000f640000300800 */
[----:B------:R-:W5:Y:S02]  /*5e9a0*/  LDL.LU R18, [R1+0xaf0] ;  /* 0x000af00001127983 */ /* 0x000f640000300800 */
[----:B------:R-:W5:Y:S01]  /*5e9b0*/  LDL.LU R17, [R1+0xaf4] ;  /* 0x000af40001117983 */ /* 0x000f620000300800 */
[----:B-1----:R-:W5:Y:S01]  /*5e9c0*/  LDL.LU R14, [R1+0xae0] ;  /* 0x000ae000010e7983 */ /* 0x002f620000300800 */
[----:B---3--:R-:W3:Y:S02]  /*5e9d0*/  LDL.LU R13, [R1+0xae4] ;  /* 0x000ae400010d7983 */ /* 0x008ee40000300800 */
[----:B----4-:R-:W4:Y:S02]  /*5e9e0*/  LDL.LU R11, [R1+0xad0] ;  /* 0x000ad000010b7983 */ /* 0x010f240000300800 */
[----:B------:R-:W3:Y:S02]  /*5e9f0*/  LDL.LU R10, [R1+0xad4] ;  /* 0x000ad400010a7983 */ /* 0x000ee40000300800 */
[----:B0-----:R-:W-:Y:S01]  /*5ea00*/  FMUL R2, R3, 1.4426950216293334961 ;  /* 0x3fb8aa3b03027820 */ /* 0x001fe20000400000 */
[----:B------:R-:W3:Y:S01]  /*5ea10*/  LDL.LU R9, [R1+0xac0] ;  /* 0x000ac00001097983 */ /* 0x000ee20000300800 */
[----:B------:R-:W3:Y:S02]  /*5ea20*/  LDL.LU R8, [R1+0xac4] ;  /* 0x000ac40001087983 */ /* 0x000ee40000300800 */
[----:B------:R-:W3:Y:S02]  /*5ea30*/  LDL.LU R7, [R1+0xab0] ;  /* 0x000ab00001077983 */ /* 0x000ee40000300800 */
[----:B------:R-:W3:Y:S02]  /*5ea40*/  LDL.LU R6, [R1+0xab4] ;  /* 0x000ab40001067983 */ /* 0x000ee40000300800 */
[----:B--2---:R-:W-:-:S05]  /*5ea50*/  FFMA R26, R0, R26, R4 ;  /* 0x0000001a001a7223 */ /* 0x004fca0000000004 */
[----:B------:R-:W-:Y:S01]  /*5ea60*/  STL [R1+0xedc], R26 ;  /* 0x000edc1a01007387 */ /* 0x000fe20000100800 */
[C---:B-----5:R-:W-:Y:S02]  /*5ea70*/  FMUL R3, R0.reuse, R25 ;  /* 0x0000001900037220 */ /* 0x060fe40000400000 */
[C---:B------:R-:W-:Y:S02]  /*5ea80*/  FMUL R24, R0.reuse, R24 ;  /* 0x0000001800187220 */ /* 0x040fe40000400000 */
[C---:B------:R-:W-:Y:S01]  /*5ea90*/  FMUL R4, R0.reuse, R23 ;  /* 0x0000001700047220 */ /* 0x040fe20000400000 */
[----:B------:R0:W-:Y:S02]  /*5eaa0*/  STL [R1+0x560], R3 ;  /* 0x0005600301007387 */ /* 0x0001e40000100800 */
[----:B------:R-:W-:Y:S02]  /*5eab0*/  STL [R1+0x564], R24 ;  /* 0x0005641801007387 */ /* 0x000fe40000100800 */
[----:B------:R-:W-:Y:S02]  /*5eac0*/  STL [R1+0x570], R4 ;  /* 0x0005700401007387 */ /* 0x000fe40000100800 */
[----:B0-----:R-:W-:-:S05]  /*5ead0*/  FMUL R3, R0, R22 ;  /* 0x0000001600037220 */ /* 0x001fca0000400000 */
[----:B------:R0:W-:Y:S04]  /*5eae0*/  STL [R1+0x574], R3 ;  /* 0x0005740301007387 */ /* 0x0001e80000100800 */
[----:B0-----:R-:W2:Y:S01]  /*5eaf0*/  LDL.LU R3, [R1+0xee0] ;  /* 0x000ee00001037983 */ /* 0x001ea20000300800 */
[C---:B------:R-:W-:Y:S02]  /*5eb00*/  FMUL R4, R0.reuse, R21 ;  /* 0x0000001500047220 */ /* 0x040fe40000400000 */
[C---:B------:R-:W-:Y:S02]  /*5eb10*/  FMUL R20, R0.reuse, R20 ;  /* 0x0000001400147220 */ /* 0x040fe40000400000 */
[C---:B------:R-:W-:Y:S01]  /*5eb20*/  FMUL R18, R0.reuse, R18 ;  /* 0x0000001200127220 */ /* 0x040fe20000400000 */
[----:B------:R-:W2:Y:S01]  /*5eb30*/  MUFU.EX2 R2, R2 ;  /* 0x0000000200027308 */ /* 0x000ea20000000800 */
[----:B------:R-:W-:-:S02]  /*5eb40*/  FMUL R17, R0, R17 ;  /* 0x0000001100117220 */ /* 0x000fc40000400000 */
[C---:B------:R-:W-:Y:S01]  /*5eb50*/  FMUL R14, R0.reuse, R14 ;  /* 0x0000000e000e7220 */ /* 0x040fe20000400000 */
[----:B------:R-:W-:Y:S01]  /*5eb60*/  STL [R1+0x580], R4 ;  /* 0x0005800401007387 */ /* 0x000fe20000100800 */
[C---:B---3--:R-:W-:Y:S02]  /*5eb70*/  FMUL R13, R0.reuse, R13 ;  /* 0x0000000d000d7220 */ /* 0x048fe40000400000 */
[----:B------:R-:W-:Y:S02]  /*5eb80*/  STL [R1+0x584], R20 ;  /* 0x0005841401007387 */ /* 0x000fe40000100800 */
[C---:B----4-:R-:W-:Y:S01]  /*5eb90*/  FMUL R11, R0.reuse, R11 ;  /* 0x0000000b000b7220 */ /* 0x050fe20000400000 */
[----:B------:R-:W-:Y:S01]  /*5eba0*/  STL [R1+0x590], R18 ;  /* 0x0005901201007387 */ /* 0x000fe20000100800 */
[C---:B------:R-:W-:Y:S02]  /*5ebb0*/  FMUL R10, R0.reuse, R10 ;  /* 0x0000000a000a7220 */ /* 0x040fe40000400000 */
[----:B------:R-:W-:Y:S02]  /*5ebc0*/  STL [R1+0x594], R17 ;  /* 0x0005941101007387 */ /* 0x000fe40000100800 */
[C---:B------:R-:W-:Y:S01]  /*5ebd0*/  FMUL R9, R0.reuse, R9 ;  /* 0x0000000900097220 */ /* 0x040fe20000400000 */
[----:B------:R-:W-:Y:S01]  /*5ebe0*/  STL [R1+0x5a0], R14 ;  /* 0x0005a00e01007387 */ /* 0x000fe20000100800 */
[----:B------:R-:W-:-:S02]  /*5ebf0*/  FMUL R8, R0, R8 ;  /* 0x0000000800087220 */ /* 0x000fc40000400000 */
[----:B------:R-:W-:Y:S02]  /*5ec00*/  STL [R1+0x5a4], R13 ;  /* 0x0005a40d01007387 */ /* 0x000fe40000100800 */
[C---:B------:R-:W-:Y:S01]  /*5ec10*/  FMUL R7, R0.reuse, R7 ;  /* 0x0000000700077220 */ /* 0x040fe20000400000 */
[----:B------:R0:W-:Y:S01]  /*5ec20*/  STL [R1+0x5b0], R11 ;  /* 0x0005b00b01007387 */ /* 0x0001e20000100800 */
[----:B------:R1:W-:Y:S02]  /*5ec30*/  STL [R1+0x5b4], R10 ;  /* 0x0005b40a01007387 */ /* 0x0003e40000100800 */
[----:B------:R-:W-:Y:S02]  /*5ec40*/  FMUL R6, R0, R6 ;  /* 0x0000000600067220 */ /* 0x000fe40000400000 */
[----:B------:R-:W-:Y:S01]  /*5ec50*/  STL [R1+0x5c0], R9 ;  /* 0x0005c00901007387 */ /* 0x000fe20000100800 */
[----:B------:R-:W-:Y:S01]  /*5ec60*/  STL [R1+0x5c4], R8 ;  /* 0x0005c40801007387 */ /* 0x000fe20000100800 */
[----:B------:R3:W-:Y:S03]  /*5ec70*/  STL [R1+0x5d0], R7 ;  /* 0x0005d00701007387 */ /* 0x0007e60000100800 */
[----:B0-----:R-:W4:Y:S01]  /*5ec80*/  LDL.LU R11, [R1+0xb28] ;  /* 0x000b2800010b7983 */ /* 0x001f220000300800 */
[----:B------:R0:W-:Y:S02]  /*5ec90*/  STL [R1+0x5d4], R6 ;  /* 0x0005d40601007387 */ /* 0x0001e40000100800 */
[----:B-1----:R-:W5:Y:S01]  /*5eca0*/  LDL.LU R10, [R1+0xb2c] ;  /* 0x000b2c00010a7983 */ /* 0x002f620000300800 */
[----:B---3--:R-:W3:Y:S01]  /*5ecb0*/  LDL.LU R7, [R1+0xb18] ;  /* 0x000b180001077983 */ /* 0x008ee20000300800 */
[----:B------:R-:W-:-:S03]  /*5ecc0*/  FADD R0, -R28, R16 ;  /* 0x000000101c007221 */ /* 0x000fc60000000100 */
[----:B0-----:R-:W3:Y:S01]  /*5ecd0*/  LDL.LU R6, [R1+0xb1c] ;  /* 0x000b1c0001067983 */ /* 0x001ee20000300800 */
[----:B--2---:R-:W-:-:S05]  /*5ece0*/  FFMA R3, R2, R3, R5 ;  /* 0x0000000302037223 */ /* 0x004fca0000000005 */
[----:B------:R0:W-:Y:S01]  /*5ecf0*/  STL [R1+0xee0], R3 ;  /* 0x000ee00301007387 */ /* 0x0001e20000100800 */
[----:B------:R-:W2:Y:S02]  /*5ed00*/  LDL.LU R18, [R1+0xb08] ;  /* 0x000b080001127983 */ /* 0x000ea40000300800 */
[----:B------:R-:W2:Y:S02]  /*5ed10*/  LDL.LU R17, [R1+0xb0c] ;  /* 0x000b0c0001117983 */ /* 0x000ea40000300800 */
[----:B------:R-:W2:Y:S02]  /*5ed20*/  LDL.LU R16, [R1+0xaf8] ;  /* 0x000af80001107983 */ /* 0x000ea40000300800 */
[----:B0-----:R-:W-:Y:S02]  /*5ed30*/  FADD R3, -R29, R15 ;  /* 0x0000000f1d037221 */ /* 0x001fe40000000100 */
[----:B------:R-:W2:Y:S01]  /*5ed40*/  LDL.LU R15, [R1+0xafc] ;  /* 0x000afc00010f7983 */ /* 0x000ea20000300800 */
[----:B------:R-:W2:Y:S02]  /*5ed50*/  LDL.LU R14, [R1+0xae8] ;  /* 0x000ae800010e7983 */ /* 0x000ea40000300800 */
[----:B------:R-:W2:Y:S02]  /*5ed60*/  LDL.LU R13, [R1+0xaec] ;  /* 0x000aec00010d7983 */ /* 0x000ea40000300800 */
[----:B------:R-:W2:Y:S01]  /*5ed70*/  LDL.LU R9, [R1+0xad8] ;  /* 0x000ad80001097983 */ /* 0x000ea20000300800 */
[----:B------:R-:W2:Y:S01]  /*5ed80*/  LDL.LU R8, [R1+0xadc] ;  /* 0x000adc0001087983 */ /* 0x000ea20000300800 */
[----:B----4-:R-:W-:-:S02]  /*5ed90*/  FMUL R11, R2, R11 ;  /* 0x0000000b020b7220 */ /* 0x010fc40000400000 */
[C---:B-----5:R-:W-:Y:S02]  /*5eda0*/  FMUL R10, R2.reuse, R10 ;  /* 0x0000000a020a7220 */ /* 0x060fe40000400000 */
[C---:B---3--:R-:W-:Y:S01]  /*5edb0*/  FMUL R7, R2.reuse, R7 ;  /* 0x0000000702077220 */ /* 0x048fe20000400000 */
[----:B------:R0:W-:Y:S02]  /*5edc0*/  STL [R1+0x568], R11 ;  /* 0x0005680b01007387 */ /* 0x0001e40000100800 */
[----:B------:R1:W-:Y:S02]  /*5edd0*/  STL [R1+0x56c], R10 ;  /* 0x00056c0a01007387 */ /* 0x0003e40000100800 */
[C---:B------:R-:W-:Y:S01]  /*5ede0*/  FMUL R6, R2.reuse, R6 ;  /* 0x0000000602067220 */ /* 0x040fe20000400000 */
[----:B0-----:R-:W3:Y:S01]  /*5edf0*/  LDL.LU R11, [R1+0xac8] ;  /* 0x000ac800010b7983 */ /* 0x001ee20000300800 */
[----:B------:R0:W-:Y:S02]  /*5ee00*/  STL [R1+0x578], R7 ;  /* 0x0005780701007387 */ /* 0x0001e40000100800 */
[----:B-1----:R-:W4:Y:S02]  /*5ee10*/  LDL.LU R10, [R1+0xacc] ;  /* 0x000acc00010a7983 */ /* 0x002f240000300800 */
[----:B------:R1:W-:Y:S01]  /*5ee20*/  STL [R1+0x57c], R6 ;  /* 0x00057c0601007387 */ /* 0x0003e20000100800 */
[----:B0-----:R-:W5:Y:S01]  /*5ee30*/  LDL.LU R7, [R1+0xab8] ;  /* 0x000ab80001077983 */ /* 0x001f620000300800 */
[----:B-1----:R-:W3:Y:S03]  /*5ee40*/  LDL.LU R6, [R1+0xabc] ;  /* 0x000abc0001067983 */ /* 0x002ee60000300800 */
[----:B------:R-:W0:Y:S01]  /*5ee50*/  S2R R19, SR_TID.X ;  /* 0x0000000000137919 */ /* 0x000e220000002100 */
[----:B--2---:R-:W-:-:S02]  /*5ee60*/  FMUL R18, R2, R18 ;  /* 0x0000001202127220 */ /* 0x004fc40000400000 */
[C---:B------:R-:W-:Y:S02]  /*5ee70*/  FMUL R17, R2.reuse, R17 ;  /* 0x0000001102117220 */ /* 0x040fe40000400000 */
[C---:B------:R-:W-:Y:S01]  /*5ee80*/  FMUL R16, R2.reuse, R16 ;  /* 0x0000001002107220 */ /* 0x040fe20000400000 */
[----:B------:R-:W-:Y:S02]  /*5ee90*/  STL [R1+0x588], R18 ;  /* 0x0005881201007387 */ /* 0x000fe40000100800 */
[----:B------:R-:W-:Y:S02]  /*5eea0*/  STL [R1+0x58c], R17 ;  /* 0x00058c1101007387 */ /* 0x000fe40000100800 */
[----:B------:R-:W-:Y:S02]  /*5eeb0*/  STL [R1+0x598], R16 ;  /* 0x0005981001007387 */ /* 0x000fe40000100800 */
[C---:B------:R-:W-:Y:S02]  /*5eec0*/  FMUL R15, R2.reuse, R15 ;  /* 0x0000000f020f7220 */ /* 0x040fe40000400000 */
[----:B------:R-:W-:-:S02]  /*5eed0*/  FMUL R14, R2, R14 ;  /* 0x0000000e020e7220 */ /* 0x000fc40000400000 */
[C---:B------:R-:W-:Y:S02]  /*5eee0*/  FMUL R13, R2.reuse, R13 ;  /* 0x0000000d020d7220 */ /* 0x040fe40000400000 */
[C---:B------:R-:W-:Y:S01]  /*5eef0*/  FMUL R9, R2.reuse, R9 ;  /* 0x0000000902097220 */ /* 0x040fe20000400000 */
[----:B------:R1:W-:Y:S01]  /*5ef00*/  STL [R1+0x59c], R15 ;  /* 0x00059c0f01007387 */ /* 0x0003e20000100800 */
[----:B------:R-:W-:-:S03]  /*5ef10*/  FMUL R8, R2, R8 ;  /* 0x0000000802087220 */ /* 0x000fc60000400000 */
[----:B-1----:R-:W2:Y:S01]  /*5ef20*/  LDL.LU R15, [R1+0xee4] ;  /* 0x000ee400010f7983 */ /* 0x002ea20000300800 */
[----:B------:R1:W-:Y:S02]  /*5ef30*/  STL [R1+0x5a8], R14 ;  /* 0x0005a80e01007387 */ /* 0x0003e40000100800 */
[----:B------:R0:W-:Y:S01]  /*5ef40*/  STL [R1+0x5ac], R13 ;  /* 0x0005ac0d01007387 */ /* 0x0001e20000100800 */
[----:B-1----:R-:W2:Y:S01]  /*5ef50*/  LDL.LU R14, [R1+0xbe0] ;  /* 0x000be000010e7983 */ /* 0x002ea20000300800 */
[----:B------:R1:W-:Y:S02]  /*5ef60*/  STL [R1+0x5b8], R9 ;  /* 0x0005b80901007387 */ /* 0x0003e40000100800 */
[----:B0-----:R-:W2:Y:S02]  /*5ef70*/  LDL.LU R13, [R1+0xbe4] ;  /* 0x000be400010d7983 */ /* 0x001ea40000300800 */
[----:B------:R0:W-:Y:S01]  /*5ef80*/  STL [R1+0x5bc], R8 ;  /* 0x0005bc0801007387 */ /* 0x0001e20000100800 */
[----:B-1----:R-:W2:Y:S01]  /*5ef90*/  LDL.LU R9, [R1+0xbd0] ;  /* 0x000bd00001097983 */ /* 0x002ea20000300800 */
[----:B0-----:R-:W2:Y:S01]  /*5efa0*/  LDL.LU R8, [R1+0xbd4] ;  /* 0x000bd40001087983 */ /* 0x001ea20000300800 */
[----:B------:R-:W-:-:S04]  /*5efb0*/  LOP3.LUT R19, R19, 0x1c, RZ, 0xc0, !PT ;  /* 0x0000001c13137812 */ /* 0x000fc800078ec0ff */
[----:B------:R-:W-:-:S05]  /*5efc0*/  LEA.HI R19, R19, 0xb0, RZ, 0x1e ;  /* 0x000000b013137811 */ /* 0x000fca00078ff0ff */
[----:B------:R-:W2:Y:S01]  /*5efd0*/  LDS R4, [R19.X16+0x40000] ;  /* 0x0400000013047984 */ /* 0x000ea2000000c800 */
[----:B------:R-:W-:Y:S02]  /*5efe0*/  FMUL R0, R0, 1.4426950216293334961 ;  /* 0x3fb8aa3b00007820 */ /* 0x000fe40000400000 */
[----:B---3--:R-:W-:-:S04]  /*5eff0*/  FMUL R11, R2, R11 ;  /* 0x0000000b020b7220 */ /* 0x008fc80000400000 */
[----:B------:R-:W2:Y:S01]  /*5f000*/  MUFU.EX2 R0, R0 ;  /* 0x0000000000007308 */ /* 0x000ea20000000800 */
[C---:B----4-:R-:W-:Y:S02]  /*5f010*/  FMUL R10, R2.reuse, R10 ;  /* 0x0000000a020a7220 */ /* 0x050fe40000400000 */
[C---:B-----5:R-:W-:Y:S01]  /*5f020*/  FMUL R7, R2.reuse, R7 ;  /* 0x0000000702077220 */ /* 0x060fe20000400000 */
[----:B------:R-:W-:Y:S01]  /*5f030*/  STL [R1+0x5c8], R11 ;  /* 0x0005c80b01007387 */ /* 0x000fe20000100800 */
[----:B------:R-:W-:Y:S02]  /*5f040*/  FMUL R2, R2, R6 ;  /* 0x0000000602027220 */ /* 0x000fe40000400000 */
[----:B------:R-:W-:Y:S02]  /*5f050*/  STL [R1+0x5cc], R10 ;  /* 0x0005cc0a01007387 */ /* 0x000fe40000100800 */
[----:B------:R-:W3:Y:S01]  /*5f060*/  LDL.LU R17, [R1+0xbc0] ;  /* 0x000bc00001117983 */ /* 0x000ee20000300800 */
[----:B------:R0:W-:Y:S01]  /*5f070*/  STL [R1+0x5d8], R7 ;  /* 0x0005d80701007387 */ /* 0x0001e20000100800 */
[----:B------:R-:W4:Y:S02]  /*5f080*/  LDL.LU R16, [R1+0xbc4] ;  /* 0x000bc40001107983 */ /* 0x000f240000300800 */
[----:B------:R1:W-:Y:S01]  /*5f090*/  STL [R1+0x5dc], R2 ;  /* 0x0005dc0201007387 */ /* 0x0003e20000100800 */
[----:B0-----:R-:W4:Y:S01]  /*5f0a0*/  LDL.LU R7, [R1+0xbb0] ;  /* 0x000bb00001077983 */ /* 0x001f220000300800 */
[----:B------:R-:W4:Y:S02]  /*5f0b0*/  LDL.LU R6, [R1+0xbb4] ;  /* 0x000bb40001067983 */ /* 0x000f240000300800 */
[----:B-1----:R-:W-:-:S02]  /*5f0c0*/  FMUL R2, R3, 1.4426950216293334961 ;  /* 0x3fb8aa3b03027820 */ /* 0x002fc40000400000 */
[----:B------:R-:W4:Y:S01]  /*5f0d0*/  LDL.LU R11, [R1+0xba0] ;  /* 0x000ba000010b7983 */ /* 0x000f220000300800 */
[----:B------:R-:W4:Y:S01]  /*5f0e0*/  LDL.LU R10, [R1+0xba4] ;  /* 0x000ba400010a7983 */ /* 0x000f220000300800 */
[----:B------:R-:W4:Y:S02]  /*5f0f0*/  LDL R21, [R1+0x3a4] ;  /* 0x0003a40001157983 */ /* 0x000f240000100800 */
[----:B--2---:R-:W-:-:S05]  /*5f100*/  FFMA R15, R0, R15, R4 ;  /* 0x0000000f000f7223 */ /* 0x004fca0000000004 */
[----:B------:R0:W-:Y:S01]  /*5f110*/  STL [R1+0xee4], R15 ;  /* 0x000ee40f01007387 */ /* 0x0001e20000100800 */
[C---:B------:R-:W-:Y:S02]  /*5f120*/  FMUL R3, R0.reuse, R14 ;  /* 0x0000000e00037220 */ /* 0x040fe40000400000 */
[----:B------:R-:W-:-:S03]  /*5f130*/  FMUL R13, R0, R13 ;  /* 0x0000000d000d7220 */ /* 0x000fc60000400000 */
[----:B------:R1:W-:Y:S02]  /*5f140*/  STL [R1+0x5e0], R3 ;  /* 0x0005e00301007387 */ /* 0x0003e40000100800 */
[----:B------:R2:W-:Y:S02]  /*5f150*/  STL [R1+0x5e4], R13 ;  /* 0x0005e40d01007387 */ /* 0x0005e40000100800 */
[----:B0-----:R-:W5:Y:S01]  /*5f160*/  LDL.LU R15, [R1+0xb90] ;  /* 0x000b9000010f7983 */ /* 0x001f620000300800 */
[C---:B------:R-:W-:Y:S02]  /*5f170*/  FMUL R4, R0.reuse, R9 ;  /* 0x0000000900047220 */ /* 0x040fe40000400000 */
[----:B-1----:R-:W-:-:S03]  /*5f180*/  FMUL R3, R0, R8 ;  /* 0x0000000800037220 */ /* 0x002fc60000400000 */
[----:B------:R-:W-:Y:S01]  /*5f190*/  STL [R1+0x600], R4 ;  /* 0x0006000401007387 */ /* 0x000fe20000100800 */
[----:B------:R-:W5:Y:S03]  /*5f1a0*/  LDL.LU R14, [R1+0xb94] ;  /* 0x000b9400010e7983 */ /* 0x000f660000300800 */
[----:B------:R0:W-:Y:S01]  /*5f1b0*/  STL [R1+0x604], R3 ;  /* 0x0006040301007387 */ /* 0x0001e20000100800 */
[----:B--2---:R-:W2:Y:S02]  /*5f1c0*/  LDL.LU R13, [R1+0xb80] ;  /* 0x000b8000010d7983 */ /* 0x004ea40000300800 */
[----:B------:R-:W2:Y:S02]  /*5f1d0*/  LDL.LU R9, [R1+0xb84] ;  /* 0x000b840001097983 */ /* 0x000ea40000300800 */
[----:B------:R-:W2:Y:S01]  /*5f1e0*/  LDL.LU R8, [R1+0xb70] ;  /* 0x000b700001087983 */ /* 0x000ea20000300800 */
[----:B0-----:R-:W2:Y:S01]  /*5f1f0*/  LDL.LU R3, [R1+0xb74] ;  /* 0x000b740001037983 */ /* 0x001ea20000300800 */
[----:B---3--:R-:W-:-:S02]  /*5f200*/  FMUL R17, R0, R17 ;  /* 0x0000001100117220 */ /* 0x008fc40000400000 */
[----:B----4-:R-:W-:-:S03]  /*5f210*/  FMUL R4, R0, R16 ;  /* 0x0000001000047220 */ /* 0x010fc60000400000 */
[----:B------:R-:W-:Y:S02]  /*5f220*/  STL [R1+0x620], R17 ;  /* 0x0006201101007387 */ /* 0x000fe40000100800 */
[----:B------:R0:W-:Y:S02]  /*5f230*/  STL [R1+0x624], R4 ;  /* 0x0006240401007387 */ /* 0x0001e40000100800 */
[C---:B------:R-:W-:Y:S02]  /*5f240*/  FMUL R7, R0.reuse, R7 ;  /* 0x0000000700077220 */ /* 0x040fe40000400000 */
[C---:B------:R-:W-:Y:S02]  /*5f250*/  FMUL R16, R0.reuse, R6 ;  /* 0x0000000600107220 */ /* 0x040fe40000400000 */
[C---:B------:R-:W-:Y:S01]  /*5f260*/  FMUL R11, R0.reuse, R11 ;  /* 0x0000000b000b7220 */ /* 0x040fe20000400000 */
[----:B0-----:R-:W3:Y:S01]  /*5f270*/  LDL.LU R4, [R1+0xee8] ;  /* 0x000ee80001047983 */ /* 0x001ee20000300800 */
[----:B------:R0:W-:Y:S02]  /*5f280*/  STL [R1+0x640], R7 ;  /* 0x0006400701007387 */ /* 0x0001e40000100800 */
[C---:B------:R-:W-:Y:S01]  /*5f290*/  FMUL R10, R0.reuse, R10 ;  /* 0x0000000a000a7220 */ /* 0x040fe20000400000 */
[----:B0-----:R-:W4:Y:S01]  /*5f2a0*/  LDL.64 R6, [R1+0x1188] ;  /* 0x0011880001067983 */ /* 0x001f220000100a00 */
[----:B------:R0:W-:Y:S03]  /*5f2b0*/  STL [R1+0x644], R16 ;  /* 0x0006441001007387 */ /* 0x0001e60000100800 */
[----:B0-----:R-:W3:Y:S01]  /*5f2c0*/  LDL.64 R16, [R1+0x1180] ;  /* 0x0011800001107983 */ /* 0x001ee20000100a00 */
[----:B------:R0:W-:Y:S03]  /*5f2d0*/  STL [R1+0x660], R11 ;  /* 0x0006600b01007387 */ /* 0x0001e60000100800 */
[----:B0-----:R-:W3:Y:S01]  /*5f2e0*/  LDL.LU R11, [R1+0xbe8] ;  /* 0x000be800010b7983 */ /* 0x001ee20000300800 */
[----:B------:R0:W-:Y:S03]  /*5f2f0*/  STL [R1+0x664], R10 ;  /* 0x0006640a01007387 */ /* 0x0001e60000100800 */
[----:B0-----:R-:W4:Y:S01]  /*5f300*/  LDL.LU R10, [R1+0xbec] ;  /* 0x000bec00010a7983 */ /* 0x001f220000300800 */
[----:B-----5:R-:W-:-:S05]  /*5f310*/  FMUL R15, R0, R15 ;  /* 0x0000000f000f7220 */ /* 0x020fca0000400000 */
[----:B------:R-:W-:Y:S01]  /*5f320*/  STL [R1+0x680], R15 ;  /* 0x0006800f01007387 */ /* 0x000fe20000100800 */
[C---:B------:R-:W-:Y:S02]  /*5f330*/  FMUL R14, R0.reuse, R14 ;  /* 0x0000000e000e7220 */ /* 0x040fe40000400000 */
[C---:B--2---:R-:W-:Y:S02]  /*5f340*/  FMUL R13, R0.reuse, R13 ;  /* 0x0000000d000d7220 */ /* 0x044fe40000400000 */
[C---:B------:R-:W-:Y:S02]  /*5f350*/  FMUL R9, R0.reuse, R9 ;  /* 0x0000000900097220 */ /* 0x040fe40000400000 */
[C---:B------:R-:W-:Y:S01]  /*5f360*/  FMUL R8, R0.reuse, R8 ;  /* 0x0000000800087220 */ /* 0x040fe20000400000 */
[----:B------:R-:W-:Y:S01]  /*5f370*/  STL [R1+0x684], R14 ;  /* 0x0006840e01007387 */ /* 0x000fe20000100800 */
[----:B------:R-:W-:Y:S02]  /*5f380*/  STL [R1+0x6a0], R13 ;  /* 0x0006a00d01007387 */ /* 0x000fe40000100800 */
[----:B------:R0:W-:Y:S02]  /*5f390*/  STL [R1+0x6a4], R9 ;  /* 0x0006a40901007387 */ /* 0x0001e40000100800 */
[----:B------:R-:W2:Y:S01]  /*5f3a0*/  LDL.LU R18, [R1+0xbd8] ;  /* 0x000bd80001127983 */ /* 0x000ea20000300800 */
[----:B------:R1:W-:Y:S01]  /*5f3b0*/  STL [R1+0x6b0], R8 ;  /* 0x0006b00801007387 */ /* 0x0003e20000100800 */
[----:B------:R-:W-:-:S03]  /*5f3c0*/  FMUL R0, R0, R3 ;  /* 0x0000000300007220 */ /* 0x000fc60000400000 */
[----:B------:R-:W5:Y:S04]  /*5f3d0*/  LDL.LU R3, [R1+0xbdc] ;  /* 0x000bdc0001037983 */ /* 0x000f680000300800 */
[----:B------:R4:W-:Y:S04]  /*5f3e0*/  STL [R1+0x6b4], R0 ;  /* 0x0006b40001007387 */ /* 0x0009e80000100800 */
[----:B0-----:R-:W5:Y:S01]  /*5f3f0*/  LDL.LU R9, [R1+0xbc8] ;  /* 0x000bc80001097983 */ /* 0x001f620000300800 */
[----:B-1----:R-:W5:Y:S03]  /*5f400*/  LDL.LU R8, [R1+0xbcc] ;  /* 0x000bcc0001087983 */ /* 0x002f660000300800 */
[----:B------:R-:W5:Y:S01]  /*5f410*/  LDL.LU R15, [R1+0xbb8] ;  /* 0x000bb800010f7983 */ /* 0x000f620000300800 */
[----:B------:R-:W5:Y:S03]  /*5f420*/  LDL.LU R14, [R1+0xbbc] ;  /* 0x000bbc00010e7983 */ /* 0x000f660000300800 */
[----:B------:R-:W0:Y:S02]  /*5f430*/  S2R R28, SR_TID.X ;  /* 0x00000000001c7919 */ /* 0x000e240000002100 */
[----:B0-----:R-:W-:-:S04]  /*5f440*/  LOP3.LUT R28, R28, 0x1c, RZ, 0xc0, !PT ;  /* 0x0000001c1c1c7812 */ /* 0x001fc800078ec0ff */
[----:B------:R-:W-:-:S05]  /*5f450*/  LEA.HI R28, R28, 0xb8, RZ, 0x1e ;  /* 0x000000b81c1c7811 */ /* 0x000fca00078ff0ff */
[----:B------:R-:W0:Y:S01]  /*5f460*/  LDS R5, [R28.X16+0x40000] ;  /* 0x040000001c057984 */ /* 0x000e22000000c800 */
[----:B------:R-:W3:Y:S02]  /*5f470*/  MUFU.EX2 R2, R2 ;  /* 0x0000000200027308 */ /* 0x000ee40000000800 */
[C---:B---3--:R-:W-:Y:S02]  /*5f480*/  FMUL R11, R2.reuse, R11 ;  /* 0x0000000b020b7220 */ /* 0x048fe40000400000 */
[C---:B----4-:R-:W-:Y:S02]  /*5f490*/  FMUL R0, R2.reuse, R10 ;  /* 0x0000000a02007220 */ /* 0x050fe40000400000 */
[----:B0-----:R-:W-:-:S05]  /*5f4a0*/  FFMA R4, R2, R4, R5 ;  /* 0x0000000402047223 */ /* 0x001fca0000000005 */
[----:B------:R0:W-:Y:S01]  /*5f4b0*/  STL [R1+0xee8], R4 ;  /* 0x000ee80401007387 */ /* 0x0001e20000100800 */
[----:B------:R-:W3:Y:S02]  /*5f4c0*/  LDL.LU R20, [R1+0xba8] ;  /* 0x000ba80001147983 */ /* 0x000ee40000300800 */
[----:B------:R1:W-:Y:S02]  /*5f4d0*/  STL [R1+0x5e8], R11 ;  /* 0x0005e80b01007387 */ /* 0x0003e40000100800 */
[----:B0-----:R-:W-:Y:S02]  /*5f4e0*/  IMAD.WIDE R4, R21, 0x2, R16 ;  /* 0x0000000215047825 */ /* 0x001fe400078e0210 */
[----:B------:R-:W4:Y:S02]  /*5f4f0*/  LDL.LU R17, [R1+0xbac] ;  /* 0x000bac0001117983 */ /* 0x000f240000300800 */
[----:B------:R2:W-:Y:S02]  /*5f500*/  STL [R1+0x5ec], R0 ;  /* 0x0005ec0001007387 */ /* 0x0005e40000100800 */
[----:B-1----:R-:W4:Y:S02]  /*5f510*/  LDL.LU R11, [R1+0xb98] ;  /* 0x000b9800010b7983 */ /* 0x002f240000300800 */
[----:B------:R-:W4:Y:S01]  /*5f520*/  LDL.LU R10, [R1+0xb9c] ;  /* 0x000b9c00010a7983 */ /* 0x000f220000300800 */
[----:B------:R-:W4:Y:S01]  /*5f530*/  LDL.LU R16, [R1+0xb88] ;  /* 0x000b880001107983 */ /* 0x000f220000300800 */
[----:B------:R-:W4:Y:S02]  /*5f540*/  LDL.LU R13, [R1+0xb8c] ;  /* 0x000b8c00010d7983 */ /* 0x000f240000300800 */
[----:B--2---:R-:W-:-:S02]  /*5f550*/  FMUL R0, R2, R18 ;  /* 0x0000001202007220 */ /* 0x004fc40000400000 */
[C---:B-----5:R-:W-:Y:S02]  /*5f560*/  FMUL R18, R2.reuse, R3 ;  /* 0x0000000302127220 */ /* 0x060fe40000400000 */
[----:B------:R-:W2:Y:S01]  /*5f570*/  LDL.LU R3, [R1+0xb78] ;  /* 0x000b780001037983 */ /* 0x000ea20000300800 */
[----:B------:R0:W-:Y:S02]  /*5f580*/  STL [R1+0x608], R0 ;  /* 0x0006080001007387 */ /* 0x0001e40000100800 */
[C---:B------:R-:W-:Y:S01]  /*5f590*/  FMUL R19, R2.reuse, R8 ;  /* 0x0000000802137220 */ /* 0x040fe20000400000 */
[----:B0-----:R-:W5:Y:S01]  /*5f5a0*/  LDL.LU R0, [R1+0xb7c] ;  /* 0x000b7c0001007983 */ /* 0x001f620000300800 */
[----:B------:R0:W-:Y:S02]  /*5f5b0*/  STL [R1+0x60c], R18 ;  /* 0x00060c1201007387 */ /* 0x0001e40000100800 */
[C---:B------:R-:W-:Y:S02]  /*5f5c0*/  FMUL R22, R2.reuse, R14 ;  /* 0x0000000e02167220 */ /* 0x040fe40000400000 */
[----:B0-----:R-:W-:-:S02]  /*5f5d0*/  FMUL R18, R2, R9 ;  /* 0x0000000902127220 */ /* 0x001fc40000400000 */
[----:B------:R-:W5:Y:S03]  /*5f5e0*/  LDL.64 R8, [R1+0x1178] ;  /* 0x0011780001087983 */ /* 0x000f660000100a00 */
[----:B------:R0:W-:Y:S02]  /*5f5f0*/  STL [R1+0x628], R18 ;  /* 0x0006281201007387 */ /* 0x0001e40000100800 */
[----:B------:R-:W-:Y:S02]  /*5f600*/  STL [R1+0x62c], R19 ;  /* 0x00062c1301007387 */ /* 0x000fe40000100800 */
[----:B0-----:R-:W-:Y:S02]  /*5f610*/  FMUL R18, R2, R15 ;  /* 0x0000000f02127220 */ /* 0x001fe40000400000 */
[----:B------:R-:W5:Y:S03]  /*5f620*/  LDL.64 R14, [R1+0x1170] ;  /* 0x00117000010e7983 */ /* 0x000f660000100a00 */
[----:B------:R0:W-:Y:S02]  /*5f630*/  STL [R1+0x648], R18 ;  /* 0x0006481201007387 */ /* 0x0001e40000100800 */
[----:B0-----:R-:W5:Y:S01]  /*5f640*/  LDL.64 R18, [R1+0x1168] ;  /* 0x0011680001127983 */ /* 0x001f620000100a00 */
[----:B------:R4:W-:Y:S02]  /*5f650*/  STL [R1+0x64c], R22 ;  /* 0x00064c1601007387 */ /* 0x0009e40000100800 */
[----:B------:R-:W-:-:S05]  /*5f660*/  IMAD.WIDE R6, R21, 0x2, R6 ;  /* 0x0000000215067825 */ /* 0x000fca00078e0206 */
[----:B------:R0:W5:Y:S01]  /*5f670*/  LDG.E.U16 R27, [R6.64] ;  /* 0x00000006061b7981 */ /* 0x000162000c1e1500 */
[----:B---3--:R-:W-:-:S05]  /*5f680*/  FMUL R23, R2, R20 ;  /* 0x0000001402177220 */ /* 0x008fca0000400000 */
[----:B------:R-:W-:Y:S01]  /*5f690*/  STL [R1+0x668], R23 ;  /* 0x0006681701007387 */ /* 0x000fe20000100800 */
[C---:B----4-:R-:W-:Y:S02]  /*5f6a0*/  FMUL R22, R2.reuse, R17 ;  /* 0x0000001102167220 */ /* 0x050fe40000400000 */
[C---:B------:R-:W-:Y:S02]  /*5f6b0*/  FMUL R20, R2.reuse, R11 ;  /* 0x0000000b02147220 */ /* 0x040fe40000400000 */
[C---:B------:R-:W-:Y:S01]  /*5f6c0*/  FMUL R17, R2.reuse, R10 ;  /* 0x0000000a02117220 */ /* 0x040fe20000400000 */
[----:B------:R-:W-:Y:S01]  /*5f6d0*/  STL [R1+0x66c], R22 ;  /* 0x00066c1601007387 */ /* 0x000fe20000100800 */
[----:B------:R-:W3:Y:S02]  /*5f6e0*/  LDL.64 R10, [R1+0x1160] ;  /* 0x00116000010a7983 */ /* 0x000ee40000100a00 */
[----:B------:R1:W-:Y:S02]  /*5f6f0*/  STL [R1+0x688], R20 ;  /* 0x0006881401007387 */ /* 0x0003e40000100800 */
[C---:B------:R-:W-:Y:S01]  /*5f700*/  FMUL R13, R2.reuse, R13 ;  /* 0x0000000d020d7220 */ /* 0x040fe20000400000 */
[----:B------:R4:W-:Y:S01]  /*5f710*/  STL [R1+0x68c], R17 ;  /* 0x00068c1101007387 */ /* 0x0009e20000100800 */
[----:B-1----:R-:W-:-:S03]  /*5f720*/  FMUL R20, R2, R16 ;  /* 0x0000001002147220 */ /* 0x002fc60000400000 */
[----:B----4-:R-:W4:Y:S02]  /*5f730*/  LDL.64 R16, [R1+0x1158] ;  /* 0x0011580001107983 */ /* 0x010f240000100a00 */
[----:B------:R1:W-:Y:S02]  /*5f740*/  STL [R1+0x6a8], R20 ;  /* 0x0006a81401007387 */ /* 0x0003e40000100800 */
[----:B------:R-:W4:Y:S02]  /*5f750*/  LDL.64 R22, [R1+0x1150] ;  /* 0x0011500001167983 */ /* 0x000f240000100a00 */
[----:B------:R-:W-:Y:S01]  /*5f760*/  STL [R1+0x6ac], R13 ;  /* 0x0006ac0d01007387 */ /* 0x000fe20000100800 */
[----:B-1----:R1:W4:Y:S01]  /*5f770*/  LDG.E.U16 R20, [R4.64] ;  /* 0x0000000604147981 */ /* 0x002322000c1e1500 */
[----:B--2---:R-:W-:-:S05]  /*5f780*/  FMUL R3, R2, R3 ;  /* 0x0000000302037220 */ /* 0x004fca0000400000 */
[----:B------:R-:W-:Y:S01]  /*5f790*/  STL [R1+0x6b8], R3 ;  /* 0x0006b80301007387 */ /* 0x000fe20000100800 */
[----:B-----5:R-:W-:-:S05]  /*5f7a0*/  FMUL R0, R2, R0 ;  /* 0x0000000002007220 */ /* 0x020fca0000400000 */
[----:B------:R2:W-:Y:S01]  /*5f7b0*/  STL [R1+0x6bc], R0 ;  /* 0x0006bc0001007387 */ /* 0x0005e20000100800 */
[----:B0-----:R-:W-:-:S03]  /*5f7c0*/  IMAD.WIDE R6, R21, 0x2, R8 ;  /* 0x0000000215067825 */ /* 0x001fc600078e0208 */
[----:B------:R-:W5:Y:S04]  /*5f7d0*/  LDL.64 R8, [R1+0x1148] ;  /* 0x0011480001087983 */ /* 0x000f680000100a00 */
[----:B--2---:R3:W2:Y:S01]  /*5f7e0*/  LDG.E.U16 R0, [R6.64] ;  /* 0x0000000606007981 */ /* 0x0046a2000c1e1500 */
[----:B-1----:R-:W-:-:S03]  /*5f7f0*/  IMAD.WIDE R4, R21, 0x2, R14 ;  /* 0x0000000215047825 */ /* 0x002fc600078e020e */
[----:B------:R-:W2:Y:S04]  /*5f800*/  LDL.64 R14, [R1+0x1140] ;  /* 0x00114000010e7983 */ /* 0x000ea80000100a00 */
[----:B------:R4:W2:Y:S01]  /*5f810*/  LDG.E.U16 R24, [R4.64] ;  /* 0x0000000604187981 */ /* 0x0008a2000c1e1500 */
[----:B------:R-:W-:-:S03]  /*5f820*/  IMAD.WIDE R2, R21, 0x2, R18 ;  /* 0x0000000215027825 */ /* 0x000fc600078e0212 */
[----:B------:R-:W2:Y:S04]  /*5f830*/  LDL.64 R18, [R1+0x1138] ;  /* 0x0011380001127983 */ /* 0x000ea80000100a00 */
[----:B------:R0:W2:Y:S01]  /*5f840*/  LDG.E.U16 R25, [R2.64] ;  /* 0x0000000602197981 */ /* 0x0000a2000c1e1500 */
[----:B---3--:R-:W-:-:S03]  /*5f850*/  IMAD.WIDE R6, R21, 0x2, R10 ;  /* 0x0000000215067825 */ /* 0x008fc600078e020a */
[----:B------:R-:W3:Y:S04]  /*5f860*/  LDL.64 R10, [R1+0x1130] ;  /* 0x00113000010a7983 */ /* 0x000ee80000100a00 */
[----:B------:R5:W3:Y:S01]  /*5f870*/  LDG.E.U16 R29, [R6.64] ;  /* 0x00000006061d7981 */ /* 0x000ae2000c1e1500 */
[----:B----4-:R-:W-:-:S04]  /*5f880*/  IMAD.WIDE R4, R21, 0x2, R16 ;  /* 0x0000000215047825 */ /* 0x010fc800078e0210 */
[C---:B0-----:R-:W-:Y:S01]  /*5f890*/  IMAD.WIDE R2, R21.reuse, 0x2, R22 ;  /* 0x0000000215027825 */ /* 0x041fe200078e0216 */
[----:B------:R-:W4:Y:S04]  /*5f8a0*/  LDL.64 R16, [R1+0x1128] ;  /* 0x0011280001107983 */ /* 0x000f280000100a00 */
[----:B------:R-:W4:Y:S04]  /*5f8b0*/  LDL.64 R22, [R1+0x1120] ;  /* 0x0011200001167983 */ /* 0x000f280000100a00 */
[----:B------:R2:W4:Y:S04]  /*5f8c0*/  LDG.E.U16 R28, [R4.64] ;  /* 0x00000006041c7981 */ /* 0x000528000c1e1500 */
[----:B------:R0:W4:Y:S01]  /*5f8d0*/  LDG.E.U16 R13, [R2.64] ;  /* 0x00000006020d7981 */ /* 0x000122000c1e1500 */
[----:B-----5:R-:W-:-:S03]  /*5f8e0*/  IMAD.WIDE R6, R21, 0x2, R8 ;  /* 0x0000000215067825 */ /* 0x020fc600078e0208 */
[----:B------:R-:W5:Y:S04]  /*5f8f0*/  LDL.64 R8, [R1+0x1118] ;  /* 0x0011180001087983 */ /* 0x000f680000100a00 */
[----:B------:R3:W5:Y:S01]  /*5f900*/  LDG.E.U16 R26, [R6.64] ;  /* 0x00000006061a7981 */ /* 0x000762000c1e1500 */
[----:B--2---:R-:W-:-:S03]  /*5f910*/  IMAD.WIDE R4, R21, 0x2, R14 ;  /* 0x0000000215047825 */ /* 0x004fc600078e020e */
[----:B------:R-:W2:Y:S01]  /*5f920*/  LDL.64 R14, [R1+0x1110] ;  /* 0x00111000010e7983 */ /* 0x000ea20000100a00 */
[----:B0-----:R-:W-:-:S03]  /*5f930*/  IMAD.WIDE R2, R21, 0x2, R18 ;  /* 0x0000000215027825 */ /* 0x001fc600078e0212 */
[----:B------:R-:W2:Y:S01]  /*5f940*/  LDL.64 R18, [R1+0x1108] ;  /* 0x0011080001127983 */ /* 0x000ea20000100a00 */
[----:B------:R0:W-:Y:S02]  /*5f950*/  STL [R1+0x884], R27 ;  /* 0x0008841b01007387 */ /* 0x0001e40000100800 */
[----:B------:R1:W-:Y:S01]  /*5f960*/  STL [R1+0x880], R20 ;  /* 0x0008801401007387 */ /* 0x0003e20000100800 */
[----:B0-----:R4:W2:Y:S04]  /*5f970*/  LDG.E.U16 R27, [R4.64] ;  /* 0x00000006041b7981 */ /* 0x0018a8000c1e1500 */
[----:B-1----:R0:W2:Y:S01]  /*5f980*/  LDG.E.U16 R20, [R2.64] ;  /* 0x0000000602147981 */ /* 0x0020a2000c1e1500 */
[----:B---3--:R-:W-:-:S03]  /*5f990*/  IMAD.WIDE R6, R21, 0x2, R10 ;  /* 0x0000000215067825 */ /* 0x008fc600078e020a */
[----:B------:R-:W3:Y:S01]  /*5f9a0*/  LDL.64 R10, [R1+0x1100] ;  /* 0x00110000010a7983 */ /* 0x000ee20000100a00 */
[----:B----4-:R-:W-:-:S04]  /*5f9b0*/  IMAD.WIDE R4, R21, 0x2, R16 ;  /* 0x0000000215047825 */ /* 0x010fc800078e0210 */
[C---:B0-----:R-:W-:Y:S01]  /*5f9c0*/  IMAD.WIDE R2, R21.reuse, 0x2, R22 ;  /* 0x0000000215027825 */ /* 0x041fe200078e0216 */
[----:B------:R-:W4:Y:S04]  /*5f9d0*/  LDL.64 R16, [R1+0x10f8] ;  /* 0x0010f80001107983 */ /* 0x000f280000100a00 */
[----:B------:R-:W4:Y:S01]  /*5f9e0*/  LDL.64 R22, [R1+0x10f0] ;  /* 0x0010f00001167983 */ /* 0x000f220000100a00 */
[----:B------:R0:W-:Y:S02]  /*5f9f0*/  STL [R1+0x85c], R0 ;  /* 0x00085c0001007387 */ /* 0x0001e40000100800 */
[----:B------:R1:W-:Y:S02]  /*5fa00*/  STL [R1+0x858], R24 ;  /* 0x0008581801007387 */ /* 0x0003e40000100800 */
[----:B------:R1:W-:Y:S01]  /*5fa10*/  STL [R1+0x854], R25 ;  /* 0x0008541901007387 */ /* 0x0003e20000100800 */
[----:B0-----:R5:W4:Y:S04]  /*5fa20*/  LDG.E.U16 R0, [R6.64] ;  /* 0x0000000606007981 */ /* 0x001b28000c1e1500 */
[----:B-1----:R2:W4:Y:S04]  /*5fa30*/  LDG.E.U16 R24, [R4.64] ;  /* 0x0000000604187981 */ /* 0x002528000c1e1500 */
[----:B------:R0:W4:Y:S01]  /*5fa40*/  LDG.E.U16 R25, [R2.64] ;  /* 0x0000000602197981 */ /* 0x000122000c1e1500 */
[----:B-----5:R-:W-:-:S03]  /*5fa50*/  IMAD.WIDE R6, R21, 0x2, R8 ;  /* 0x0000000215067825 */ /* 0x020fc600078e0208 */
[----:B------:R-:W5:Y:S01]  /*5fa60*/  LDL.64 R8, [R1+0x10e8] ;  /* 0x0010e80001087983 */ /* 0x000f620000100a00 */
[----:B--2---:R-:W-:-:S03]  /*5fa70*/  IMAD.WIDE R4, R21, 0x2, R14 ;  /* 0x0000000215047825 */ /* 0x004fc600078e020e */
[----:B------:R-:W2:Y:S01]  /*5fa80*/  LDL.64 R14, [R1+0x10e0] ;  /* 0x0010e000010e7983 */ /* 0x000ea20000100a00 */
[----:B0-----:R-:W-:-:S03]  /*5fa90*/  IMAD.WIDE R2, R21, 0x2, R18 ;  /* 0x0000000215027825 */ /* 0x001fc600078e0212 */
[----:B------:R-:W2:Y:S01]  /*5faa0*/  LDL.64 R18, [R1+0x10d8] ;  /* 0x0010d80001127983 */ /* 0x000ea20000100a00 */
[----:B------:R0:W-:Y:S02]  /*5fab0*/  STL [R1+0x850], R29 ;  /* 0x0008501d01007387 */ /* 0x0001e40000100800 */
[----:B------:R1:W-:Y:S02]  /*5fac0*/  STL [R1+0x83c], R28 ;  /* 0x00083c1c01007387 */ /* 0x0003e40000100800 */
[----:B------:R1:W-:Y:S01]  /*5fad0*/  STL [R1+0x838], R13 ;  /* 0x0008380d01007387 */ /* 0x0003e20000100800 */
[----:B0-----:R3:W2:Y:S04]  /*5fae0*/  LDG.E.U16 R29, [R6.64] ;  /* 0x00000006061d7981 */ /* 0x0016a8000c1e1500 */
[----:B-1----:R4:W2:Y:S04]  /*5faf0*/  LDG.E.U16 R28, [R4.64] ;  /* 0x00000006041c7981 */ /* 0x0028a8000c1e1500 */
[----:B------:R0:W2:Y:S01]  /*5fb00*/  LDG.E.U16 R13, [R2.64] ;  /* 0x00000006020d7981 */ /* 0x0000a2000c1e1500 */
[----:B---3--:R-:W-:-:S03]  /*5fb10*/  IMAD.WIDE R6, R21, 0x2, R10 ;  /* 0x0000000215067825 */ /* 0x008fc600078e020a */
[----:B------:R-:W3:Y:S01]  /*5fb20*/  LDL.64 R10, [R1+0x10d0] ;  /* 0x0010d000010a7983 */ /* 0x000ee20000100a00 */
[----:B----4-:R-:W-:-:S04]  /*5fb30*/  IMAD.WIDE R4, R21, 0x2, R16 ;  /* 0x0000000215047825 */ /* 0x010fc800078e0210 */
[C---:B0-----:R-:W-:Y:S01]  /*5fb40*/  IMAD.WIDE R2, R21.reuse, 0x2, R22 ;  /* 0x0000000215027825 */ /* 0x041fe200078e0216 */
[----:B------:R-:W4:Y:S03]  /*5fb50*/  LDL.64 R16, [R1+0x10c8] ;  /* 0x0010c80001107983 */ /* 0x000f260000100a00 */
[----:B------:R0:W-:Y:S02]  /*5fb60*/  STL [R1+0x834], R26 ;  /* 0x0008341a01007387 */ /* 0x0001e40000100800 */
[----:B------:R-:W4:Y:S02]  /*5fb70*/  LDL.64 R22, [R1+0x10c0] ;  /* 0x0010c00001167983 */ /* 0x000f240000100a00 */
[----:B------:R1:W-:Y:S01]  /*5fb80*/  STL [R1+0x830], R27 ;  /* 0x0008301b01007387 */ /* 0x0003e20000100800 */
[----:B------:R1:W-:Y:S04]  /*5fb90*/  STL [R1+0x81c], R20 ;  /* 0x00081c1401007387 */ /* 0x0003e80000100800 */
[----:B0-----:R5:W4:Y:S04]  /*5fba0*/  LDG.E.U16 R26, [R6.64] ;  /* 0x00000006061a7981 */ /* 0x001b28000c1e1500 */
[----:B-1----:R2:W4:Y:S04]  /*5fbb0*/  LDG.E.U16 R27, [R4.64] ;  /* 0x00000006041b7981 */ /* 0x002528000c1e1500 */
[----:B------:R0:W4:Y:S01]  /*5fbc0*/  LDG.E.U16 R20, [R2.64] ;  /* 0x0000000602147981 */ /* 0x000122000c1e1500 */
[----:B-----5:R-:W-:-:S03]  /*5fbd0*/  IMAD.WIDE R6, R21, 0x2, R8 ;  /* 0x0000000215067825 */ /* 0x020fc600078e0208 */
[----:B------:R-:W5:Y:S01]  /*5fbe0*/  LDL.64 R8, [R1+0x10b8] ;  /* 0x0010b80001087983 */ /* 0x000f620000100a00 */
[----:B--2---:R-:W-:-:S03]  /*5fbf0*/  IMAD.WIDE R4, R21, 0x2, R14 ;  /* 0x0000000215047825 */ /* 0x004fc600078e020e */
[----:B------:R-:W2:Y:S01]  /*5fc00*/  LDL.64 R14, [R1+0x10b0] ;  /* 0x0010b000010e7983 */ /* 0x000ea20000100a00 */
[----:B------:R1:W-:Y:S02]  /*5fc10*/  STL [R1+0x814], R0 ;  /* 0x0008140001007387 */ /* 0x0003e40000100800 */
[----:B------:R-:W-:Y:S02]  /*5fc20*/  STL [R1+0x7f8], R25 ;  /* 0x0007f81901007387 */ /* 0x000fe40000100800 */
[----:B------:R1:W-:Y:S02]  /*5fc30*/  STL [R1+0x810], R24 ;  /* 0x0008101801007387 */ /* 0x0003e40000100800 */
[C---:B0-----:R-:W-:Y:S01]  /*5fc40*/  IMAD.WIDE R2, R21.reuse, 0x2, R18 ;  /* 0x0000000215027825 */ /* 0x041fe200078e0212 */
[----:B-1----:R3:W2:Y:S04]  /*5fc50*/  LDG.E.U16 R0, [R6.64] ;  /* 0x0000000606007981 */ /* 0x0026a8000c1e1500 */
[----:B------:R-:W2:Y:S04]  /*5fc60*/  LDL.64 R24, [R1+0x10a8] ;  /* 0x0010a80001187983 */ /* 0x000ea80000100a00 */
[----:B------:R0:W-:Y:S01]  /*5fc70*/  STL [R1+0x7f4], R29 ;  /* 0x0007f41d01007387 */ /* 0x0001e20000100800 */
[----:B------:R1:W-:Y:S02]  /*5fc80*/  STL [R1+0x7e8], R28 ;  /* 0x0007e81c01007387 */ /* 0x0003e40000100800 */
[----:B------:R-:W2:Y:S01]  /*5fc90*/  LDL.64 R18, [R1+0x1098] ;  /* 0x0010980001127983 */ /* 0x000ea20000100a00 */
[----:B0-----:R4:W2:Y:S04]  /*5fca0*/  LDG.E.U16 R29, [R4.64] ;  /* 0x00000006041d7981 */ /* 0x0018a8000c1e1500 */
[----:B-1----:R0:W2:Y:S01]  /*5fcb0*/  LDG.E.U16 R28, [R2.64] ;  /* 0x00000006021c7981 */ /* 0x0020a2000c1e1500 */
[----:B---3--:R-:W-:-:S03]  /*5fcc0*/  IMAD.WIDE R6, R21, 0x2, R10 ;  /* 0x0000000215067825 */ /* 0x008fc600078e020a */
[----:B------:R-:W3:Y:S01]  /*5fcd0*/  LDL.64 R10, [R1+0x10a0] ;  /* 0x0010a000010a7983 */ /* 0x000ee20000100a00 */
[----:B----4-:R-:W-:-:S03]  /*5fce0*/  IMAD.WIDE R4, R21, 0x2, R16 ;  /* 0x0000000215047825 */ /* 0x010fc600078e0210 */
[----:B------:R-:W4:Y:S01]  /*5fcf0*/  LDL.64 R16, [R1+0x1090] ;  /* 0x0010900001107983 */ /* 0x000f220000100a00 */
[----:B------:R1:W-:Y:S02]  /*5fd00*/  STL [R1+0x7e4], R13 ;  /* 0x0007e40d01007387 */ /* 0x0003e40000100800 */
[C---:B0-----:R-:W-:Y:S01]  /*5fd10*/  IMAD.WIDE R2, R21.reuse, 0x2, R22 ;  /* 0x0000000215027825 */ /* 0x041fe200078e0216 */
[----:B------:R0:W-:Y:S04]  /*5fd20*/  STL [R1+0x7e0], R26 ;  /* 0x0007e01a01007387 */ /* 0x0001e80000100800 */
[----:B-1----:R5:W4:Y:S01]  /*5fd30*/  LDG.E.U16 R13, [R6.64] ;  /* 0x00000006060d7981 */ /* 0x002b22000c1e1500 */
[----:B------:R1:W-:Y:S02]  /*5fd40*/  STL [R1+0x7dc], R27 ;  /* 0x0007dc1b01007387 */ /* 0x0003e40000100800 */
[----:B------:R-:W4:Y:S01]  /*5fd50*/  LDL.64 R22, [R1+0x1080] ;  /* 0x0010800001167983 */ /* 0x000f220000100a00 */
[----:B0-----:R2:W4:Y:S04]  /*5fd60*/  LDG.E.U16 R26, [R4.64] ;  /* 0x00000006041a7981 */ /* 0x001528000c1e1500 */
[----:B-1----:R0:W4:Y:S01]  /*5fd70*/  LDG.E.U16 R27, [R2.64] ;  /* 0x00000006021b7981 */ /* 0x002122000c1e1500 */
[----:B-----5:R-:W-:-:S03]  /*5fd80*/  IMAD.WIDE R6, R21, 0x2, R8 ;  /* 0x0000000215067825 */ /* 0x020fc600078e0208 */
[----:B------:R-:W5:Y:S01]  /*5fd90*/  LDL.64 R8, [R1+0x1088] ;  /* 0x0010880001087983 */ /* 0x000f620000100a00 */
[----:B--2---:R-:W-:-:S03]  /*5fda0*/  IMAD.WIDE R4, R21, 0x2, R14 ;  /* 0x0000000215047825 */ /* 0x004fc600078e020e */
[----:B------:R-:W2:Y:S01]  /*5fdb0*/  LDL.64 R14, [R1+0x1078] ;  /* 0x00107800010e7983 */ /* 0x000ea20000100a00 */
[----:B------:R1:W-:Y:S02]  /*5fdc0*/  STL [R1+0x7d8], R20 ;  /* 0x0007d81401007387 */ /* 0x0003e40000100800 */
[C---:B0-----:R-:W-:Y:S02]  /*5fdd0*/  IMAD.WIDE R2, R21.reuse, 0x2, R24 ;  /* 0x0000000215027825 */ /* 0x041fe400078e0218 */
[----:B------:R0:W2:Y:S04]  /*5fde0*/  LDG.E.U16 R25, [R4.64] ;  /* 0x0000000604197981 */ /* 0x0000a8000c1e1500 */
[----:B------:R3:W2:Y:S04]  /*5fdf0*/  LDG.E.U16 R24, [R6.64] ;  /* 0x0000000606187981 */ /* 0x0006a8000c1e1500 */
[----:B-1----:R4:W2:Y:S01]  /*5fe00*/  LDG.E.U16 R20, [R2.64] ;  /* 0x0000000602147981 */ /* 0x0028a2000c1e1500 */
[----:B0-----:R-:W-:-:S04]  /*5fe10*/  IMAD.WIDE R4, R21, 0x2, R18 ;  /* 0x0000000215047825 */ /* 0x001fc800078e0212 */
[C---:B---3--:R-:W-:Y:S02]  /*5fe20*/  IMAD.WIDE R6, R21.reuse, 0x2, R10 ;  /* 0x0000000215067825 */ /* 0x048fe400078e020a */
[----:B------:R-:W3:Y:S02]  /*5fe30*/  LDL.64 R10, [R1+0x1070] ;  /* 0x00107000010a7983 */ /* 0x000ee40000100a00 */
[----:B------:R0:W-:Y:S02]  /*5fe40*/  STL [R1+0x7d4], R0 ;  /* 0x0007d40001007387 */ /* 0x0001e40000100800 */
[----:B------:R-:W3:Y:S02]  /*5fe50*/  LDL.64 R18, [R1+0x1068] ;  /* 0x0010680001127983 */ /* 0x000ee40000100a00 */
[C---:B----4-:R-:W-:Y:S01]  /*5fe60*/  IMAD.WIDE R2, R21.reuse, 0x2, R16 ;  /* 0x0000000215027825 */ /* 0x050fe200078e0210 */
[----:B0-----:R5:W4:Y:S04]  /*5fe70*/  LDG.E.U16 R0, [R6.64] ;  /* 0x0000000606007981 */ /* 0x001b28000c1e1500 */
[----:B------:R-:W4:Y:S01]  /*5fe80*/  LDL.64 R16, [R1+0x1060] ;  /* 0x0010600001107983 */ /* 0x000f220000100a00 */
[----:B------:R0:W-:Y:S02]  /*5fe90*/  STL [R1+0x7d0], R29 ;  /* 0x0007d01d01007387 */ /* 0x0001e40000100800 */
[----:B------:R1:W-:Y:S01]  /*5fea0*/  STL [R1+0x7cc], R28 ;  /* 0x0007cc1c01007387 */ /* 0x0003e20000100800 */
[----:B0-----:R0:W4:Y:S04]  /*5feb0*/  LDG.E.U16 R29, [R4.64] ;  /* 0x00000006041d7981 */ /* 0x001128000c1e1500 */
[----:B-1----:R1:W4:Y:S01]  /*5fec0*/  LDG.E.U16 R28, [R2.64] ;  /* 0x00000006021c7981 */ /* 0x002322000c1e1500 */
[----:B0-----:R-:W-:-:S04]  /*5fed0*/  IMAD.WIDE R4, R21, 0x2, R22 ;  /* 0x0000000215047825 */ /* 0x001fc800078e0216 */
[C---:B-----5:R-:W-:Y:S02]  /*5fee0*/  IMAD.WIDE R6, R21.reuse, 0x2, R8 ;  /* 0x0000000215067825 */ /* 0x060fe400078e0208 */
[----:B------:R-:W5:Y:S02]  /*5fef0*/  LDL.64 R8, [R1+0x1058] ;  /* 0x0010580001087983 */ /* 0x000f640000100a00 */
[----:B------:R0:W-:Y:S02]  /*5ff00*/  STL [R1+0x7c4], R13 ;  /* 0x0007c40d01007387 */ /* 0x0001e40000100800 */
[----:B------:R-:W-:Y:S02]  /*5ff10*/  STL [R1+0x7b4], R27 ;  /* 0x0007b41b01007387 */ /* 0x000fe40000100800 */
[----:B------:R1:W-:Y:S01]  /*5ff20*/  STL [R1+0x7bc], R26 ;  /* 0x0007bc1a01007387 */ /* 0x0003e20000100800 */
[----:B0-----:R3:W5:Y:S04]  /*5ff30*/  LDG.E.U16 R13, [R6.64] ;  /* 0x00000006060d7981 */ /* 0x001768000c1e1500 */
[----:B-1----:R-:W5:Y:S04]  /*5ff40*/  LDL.64 R26, [R1+0x1050] ;  /* 0x00105000011a7983 */ /* 0x002f680000100a00 */
[----:B--2---:R-:W-:Y:S01]  /*5ff50*/  STL [R1+0x794], R25 ;  /* 0x0007941901007387 */ /* 0x004fe20000100800 */
[----:B------:R0:W-:Y:S03]  /*5ff60*/  STL [R1+0x798], R24 ;  /* 0x0007981801007387 */ /* 0x0001e60000100800 */
[----:B0-----:R-:W2:Y:S01]  /*5ff70*/  LDL.64 R24, [R1+0x1048] ;  /* 0x0010480001187983 */ /* 0x001ea20000100a00 */
[----:B------:R0:W-:Y:S03]  /*5ff80*/  STL [R1+0x78c], R20 ;  /* 0x00078c1401007387 */ /* 0x0001e60000100800 */
[----:B0-----:R0:W2:Y:S01]  /*5ff90*/  LDG.E.U16 R20, [R4.64] ;  /* 0x0000000604147981 */ /* 0x0010a2000c1e1500 */
[----:B------:R-:W-:-:S04]  /*5ffa0*/  IMAD.WIDE R2, R21, 0x2, R14 ;  /* 0x0000000215027825 */ /* 0x000fc800078e020e */
[----:B---3--:R-:W-:-:S04]  /*5ffb0*/  IMAD.WIDE R6, R21, 0x2, R10 ;  /* 0x0000000215067825 */ /* 0x008fc800078e020a */
[C---:B0-----:R-:W-:Y:S01]  /*5ffc0*/  IMAD.WIDE R4, R21.reuse, 0x2, R18 ;  /* 0x0000000215047825 */ /* 0x041fe200078e0212 */
[----:B----4-:R0:W-:Y:S03]  /*5ffd0*/  STL [R1+0x784], R0 ;  /* 0x0007840001007387 */ /* 0x0101e60000100800 */
[----:B------:R-:W3:Y:S02]  /*5ffe0*/  LDL.64 R22, [R1+0x1040] ;  /* 0x0010400001167983 */ /* 0x000ee40000100a00 */
[----:B------:R-:W4:Y:S02]  /*5fff0*/  LDL.64 R14, [R1+0x1038] ;  /* 0x00103800010e7983 */ /* 0x000f240000100a00 */
[----:B------:R-:W4:Y:S01]  /*60000*/  LDL.64 R10, [R1+0x1030] ;  /* 0x00103000010a7983 */ /* 0x000f220000100a00 */
[----:B0-----:R0:W4:Y:S04]  /*60010*/  LDG.E.U16 R0, [R2.64] ;  /* 0x0000000602007981 */ /* 0x001128000c1e1500 */
[----:B------:R1:W-:Y:S01]  /*60020*/  STL [R1+0x76c], R29 ;  /* 0x00076c1d01007387 */ /* 0x0003e20000100800 */
[----:B------:R1:W-:Y:S02]  /*60030*/  STL [R1+0x764], R28 ;  /* 0x0007641c01007387 */ /* 0x0003e40000100800 */
[C---:B0-----:R-:W-:Y:S01]  /*60040*/  IMAD.WIDE R2, R21.reuse, 0x2, R16 ;  /* 0x0000000215027825 */ /* 0x041fe200078e0210 */
[----:B-1----:R5:W4:Y:S04]  /*60050*/  LDG.E.U16 R29, [R6.64] ;  /* 0x00000006061d7981 */ /* 0x002b28000c1e1500 */
[----:B------:R0:W4:Y:S01]  /*60060*/  LDG.E.U16 R28, [R4.64] ;  /* 0x00000006041c7981 */ /* 0x000122000c1e1500 */
[----:B-----5:R-:W-:-:S03]  /*60070*/  IMAD.WIDE R6, R21, 0x2, R8 ;  /* 0x0000000215067825 */ /* 0x020fc600078e0208 */
[----:B------:R1:W-:Y:S01]  /*60080*/  STL [R1+0x748], R13 ;  /* 0x0007480d01007387 */ /* 0x0003e20000100800 */
[----:B------:R-:W5:Y:S02]  /*60090*/  LDL.64 R18, [R1+0x1028] ;  /* 0x0010280001127983 */ /* 0x000f640000100a00 */
[----:B------:R-:W5:Y:S02]  /*600a0*/  LDL.64 R16, [R1+0x1020] ;  /* 0x0010200001107983 */ /* 0x000f640000100a00 */
[----:B------:R-:W5:Y:S01]  /*600b0*/  LDL.64 R8, [R1+0x1018] ;  /* 0x0010180001087983 */ /* 0x000f620000100a00 */
[----:B-1----:R1:W5:Y:S04]  /*600c0*/  LDG.E.U16 R13, [R2.64] ;  /* 0x00000006020d7981 */ /* 0x002368000c1e1500 */
[----:B--2---:R2:W-:Y:S04]  /*600d0*/  STL [R1+0x72c], R20 ;  /* 0x00072c1401007387 */ /* 0x0045e80000100800 */
[----:B--2---:R3:W2:Y:S01]  /*600e0*/  LDG.E.U16 R20, [R6.64] ;  /* 0x0000000606147981 */ /* 0x0046a2000c1e1500 */
[----:B0-----:R-:W-:-:S04]  /*600f0*/  IMAD.WIDE R4, R21, 0x2, R26 ;  /* 0x0000000215047825 */ /* 0x001fc800078e021a */
[C---:B-1----:R-:W-:Y:S01]  /*60100*/  IMAD.WIDE R2, R21.reuse, 0x2, R24 ;  /* 0x0000000215027825 */ /* 0x042fe200078e0218 */
[----:B------:R4:W2:Y:S03]  /*60110*/  LDG.E.U16 R26, [R4.64] ;  /* 0x00000006041a7981 */ /* 0x0008a6000c1e1500 */
[----:B---3--:R-:W-:-:S04]  /*60120*/  IMAD.WIDE R6, R21, 0x2, R22 ;  /* 0x0000000215067825 */ /* 0x008fc800078e0216 */
[C---:B----4-:R-:W-:Y:S01]  /*60130*/  IMAD.WIDE R4, R21.reuse, 0x2, R14 ;  /* 0x0000000215047825 */ /* 0x050fe200078e020e */
[----:B------:R5:W3:Y:S04]  /*60140*/  LDG.E.U16 R24, [R6.64] ;  /* 0x0000000606187981 */ /* 0x000ae8000c1e1500 */
[----:B------:R0:W4:Y:S04]  /*60150*/  LDG.E.U16 R25, [R4.64] ;  /* 0x0000000604197981 */ /* 0x000128000c1e1500 */
[----:B------:R1:W-:Y:S01]  /*60160*/  STL [R1+0x720], R0 ;  /* 0x0007200001007387 */ /* 0x0003e20000100800 */
[----:B------:R-:W3:Y:S02]  /*60170*/  LDL.64 R14, [R1+0x1008] ;  /* 0x00100800010e7983 */ /* 0x000ee40000100a00 */
[----:B------:R-:W4:Y:S01]  /*60180*/  LDL.64 R22, [R1+0x1010] ;  /* 0x0010100001167983 */ /* 0x000f220000100a00 */
[----:B-1----:R1:W4:Y:S02]  /*60190*/  LDG.E.U16 R0, [R2.64] ;  /* 0x0000000602007981 */ /* 0x002324000c1e1500 */
[----:B-1----:R-:W-:-:S02]  /*601a0*/  IMAD.WIDE R2, R21, 0x2, R10 ;  /* 0x0000000215027825 */ /* 0x002fc400078e020a */
[----:B------:R-:W4:Y:S02]  /*601b0*/  LDL.64 R10, [R1+0x1000] ;  /* 0x00100000010a7983 */ /* 0x000f240000100a00 */
[----:B------:R1:W-:Y:S02]  /*601c0*/  STL [R1+0x70c], R29 ;  /* 0x00070c1d01007387 */ /* 0x0003e40000100800 */
[----:B------:R0:W-:Y:S01]  /*601d0*/  STL [R1+0x6ec], R28 ;  /* 0x0006ec1c01007387 */ /* 0x0001e20000100800 */
[----:B-1----:R1:W4:Y:S01]  /*601e0*/  LDG.E.U16 R29, [R2.64] ;  /* 0x00000006021d7981 */ /* 0x002322000c1e1500 */
[----:B-----5:R-:W-:-:S04]  /*601f0*/  IMAD.WIDE R6, R21, 0x2, R18 ;  /* 0x0000000215067825 */ /* 0x020fc800078e0212 */
[C---:B0-----:R-:W-:Y:S01]  /*60200*/  IMAD.WIDE R4, R21.reuse, 0x2, R16 ;  /* 0x0000000215047825 */ /* 0x041fe200078e0210 */
[----:B------:R-:W5:Y:S04]  /*60210*/  LDL.64 R18, [R1+0xff8] ;  /* 0x000ff80001127983 */ /* 0x000f680000100a00 */
[----:B------:R-:W5:Y:S01]  /*60220*/  LDL.64 R16, [R1+0xff0] ;  /* 0x000ff00001107983 */ /* 0x000f620000100a00 */
[----:B------:R-:W5:Y:S03]  /*60230*/  LDL.LU R27, [R1+0x898] ;  /* 0x00089800011b7983 */ /* 0x000f660000300800 */
[----:B------:R-:W5:Y:S04]  /*60240*/  LDG.E.U16 R28, [R6.64] ;  /* 0x00000006061c7981 */ /* 0x000f68000c1e1500 */
[----:B------:R0:W-:Y:S04]  /*60250*/  STL [R1+0x6e8], R13 ;  /* 0x0006e80d01007387 */ /* 0x0001e80000100800 */
[----:B0-----:R-:W5:Y:S04]  /*60260*/  LDL R13, [R1+0xb44] ;  /* 0x000b4400010d7983 */ /* 0x001f680000100800 */
[----:B--2---:R0:W-:Y:S04]  /*60270*/  STL [R1+0x6e0], R20 ;  /* 0x0006e01401007387 */ /* 0x0041e80000100800 */
[----:B0-----:R3:W2:Y:S01]  /*60280*/  LDG.E.U16 R20, [R4.64] ;  /* 0x0000000604147981 */ /* 0x0016a2000c1e1500 */
[----:B-1----:R-:W-:-:S03]  /*60290*/  IMAD.WIDE R2, R21, 0x2, R8 ;  /* 0x0000000215027825 */ /* 0x002fc600078e0208 */
[----:B------:R0:W-:Y:S01]  /*602a0*/  STL [R1+0x6c8], R26 ;  /* 0x0006c81a01007387 */ /* 0x0001e20000100800 */
[----:B------:R-:W2:Y:S03]  /*602b0*/  LDL.64 R8, [R1+0xfe8] ;  /* 0x000fe80001087983 */ /* 0x000ea60000100a00 */
[----:B0-----:R0:W2:Y:S01]  /*602c0*/  LDG.E.U16 R26, [R2.64] ;  /* 0x00000006021a7981 */ /* 0x0010a2000c1e1500 */
[----:B---3--:R-:W-:-:S03]  /*602d0*/  IMAD.WIDE R4, R21, 0x2, R14 ;  /* 0x0000000215047825 */ /* 0x008fc600078e020e */
[----:B----4-:R-:W-:Y:S01]  /*602e0*/  STL [R1+0x6c4], R0 ;  /* 0x0006c40001007387 */ /* 0x010fe20000100800 */
[----:B------:R-:W3:Y:S02]  /*602f0*/  LDL.64 R14, [R1+0xfe0] ;  /* 0x000fe000010e7983 */ /* 0x000ee40000100a00 */
[----:B------:R-:W-:Y:S02]  /*60300*/  STL [R1+0x698], R25 ;  /* 0x0006981901007387 */ /* 0x000fe40000100800 */
[----:B------:R1:W-:Y:S02]  /*60310*/  STL [R1+0x69c], R24 ;  /* 0x00069c1801007387 */ /* 0x0003e40000100800 */
[C---:B0-----:R-:W-:Y:S01]  /*60320*/  IMAD.WIDE R2, R21.reuse, 0x2, R10 ;  /* 0x0000000215027825 */ /* 0x041fe200078e020a */
[----:B-1----:R-:W4:Y:S04]  /*60330*/  LDL.64 R24, [R1+0xfd8] ;  /* 0x000fd80001187983 */ /* 0x002f280000100a00 */
[----:B------:R-:W3:Y:S04]  /*60340*/  LDL.64 R10, [R1+0xfd0] ;  /* 0x000fd000010a7983 */ /* 0x000ee80000100a00 */
[----:B------:R0:W-:Y:S04]  /*60350*/  STL [R1+0x694], R29 ;  /* 0x0006941d01007387 */ /* 0x0001e80000100800 */
[----:B0-----:R-:W3:Y:S04]  /*60360*/  LDL.LU R29, [R1+0x89c] ;  /* 0x00089c00011d7983 */ /* 0x001ee80000300800 */
[----:B-----5:R0:W-:Y:S04]  /*60370*/  STL [R1+0x67c], R28 ;  /* 0x00067c1c01007387 */ /* 0x0201e80000100800 */
[----:B0-----:R-:W5:Y:S04]  /*60380*/  LDL R28, [R1+0xe3c] ;  /* 0x000e3c00011c7983 */ /* 0x001f680000100800 */
[----:B--2---:R0:W-:Y:S04]  /*60390*/  STL [R1+0x678], R20 ;  /* 0x0006781401007387 */ /* 0x0041e80000100800 */
[----:B0-----:R0:W2:Y:S01]  /*603a0*/  LDG.E.U16 R20, [R4.64] ;  /* 0x0000000604147981 */ /* 0x0010a2000c1e1500 */
[----:B------:R-:W-:-:S05]  /*603b0*/  IMAD.WIDE R6, R21, 0x2, R22 ;  /* 0x0000000215067825 */ /* 0x000fca00078e0216 */
[----:B------:R1:W3:Y:S01]  /*603c0*/  LDG.E.U16 R0, [R6.64] ;  /* 0x0000000606007981 */ /* 0x0002e2000c1e1500 */
[----:B0-----:R-:W-:-:S03]  /*603d0*/  IMAD.WIDE R4, R21, 0x2, R16 ;  /* 0x0000000215047825 */ /* 0x001fc600078e0210 */
[----:B------:R-:W0:Y:S01]  /*603e0*/  S2R R16, SR_TID.X ;  /* 0x0000000000107919 */ /* 0x000e220000002100 */
[----:B-1----:R-:W-:-:S03]  /*603f0*/  IMAD.WIDE R6, R21, 0x2, R18 ;  /* 0x0000000215067825 */ /* 0x002fc600078e0212 */
[----:B--2---:R-:W-:Y:S01]  /*60400*/  STL [R1+0x247c], R20 ;  /* 0x00247c1401007387 */ /* 0x004fe20000100800 */
[----:B------:R1:W-:Y:S02]  /*60410*/  STL [R1+0x674], R26 ;  /* 0x0006741a01007387 */ /* 0x0003e40000100800 */
[----:B------:R-:W2:Y:S01]  /*60420*/  LDL.64 R22, [R1+0xfc8] ;  /* 0x000fc80001167983 */ /* 0x000ea20000100a00 */
[----:B-1----:R1:W2:Y:S04]  /*60430*/  LDG.E.U16 R26, [R2.64] ;  /* 0x00000006021a7981 */ /* 0x0022a8000c1e1500 */
[----:B---3--:R3:W-:Y:S01]  /*60440*/  STL [R1+0x670], R0 ;  /* 0x0006700001007387 */ /* 0x0087e20000100800 */
[----:B------:R-:W5:Y:S02]  /*60450*/  LDL.64 R18, [R1+0xfc0] ;  /* 0x000fc00001127983 */ /* 0x000f640000100a00 */
[----:B-1----:R-:W-:Y:S01]  /*60460*/  IMAD.WIDE R2, R21, 0x2, R8 ;  /* 0x0000000215027825 */ /* 0x002fe200078e0208 */
[----:B---3--:R4:W3:Y:S04]  /*60470*/  LDG.E.U16 R0, [R4.64] ;  /* 0x0000000604007981 */ /* 0x0088e8000c1e1500 */
[----:B------:R1:W3:Y:S04]  /*60480*/  LDG.E.U16 R9, [R6.64] ;  /* 0x0000000606097981 */ /* 0x0002e8000c1e1500 */
[----:B------:R4:W5:Y:S01]  /*60490*/  LDG.E.U16 R20, [R2.64] ;  /* 0x0000000602147981 */ /* 0x000962000c1e1500 */
[----:B0-----:R-:W-:-:S02]  /*604a0*/  LOP3.LUT R8, R16, 0x1c, RZ, 0xc0, !PT ;  /* 0x0000001c10087812 */ /* 0x001fc400078ec0ff */
[----:B------:R-:W5:Y:S02]  /*604b0*/  LDL.64 R16, [R1+0xfb8] ;  /* 0x000fb80001107983 */ /* 0x000f640000100a00 */
[C---:B-1----:R-:W-:Y:S02]  /*604c0*/  IMAD.WIDE R6, R21.reuse, 0x2, R14 ;  /* 0x0000000215067825 */ /* 0x042fe400078e020e */
[----:B------:R-:W5:Y:S02]  /*604d0*/  LDL.64 R14, [R1+0xfb0] ;  /* 0x000fb000010e7983 */ /* 0x000f640000100a00 */
[----:B----4-:R-:W-:-:S04]  /*604e0*/  IMAD.WIDE R2, R21, 0x2, R10 ;  /* 0x0000000215027825 */ /* 0x010fc800078e020a */
[----:B------:R-:W2:Y:S02]  /*604f0*/  LDL.64 R10, [R1+0xfa8] ;  /* 0x000fa800010a7983 */ /* 0x000ea40000100a00 */
[C---:B------:R-:W-:Y:S02]  /*60500*/  IMAD.WIDE R4, R21.reuse, 0x2, R24 ;  /* 0x0000000215047825 */ /* 0x040fe400078e0218 */
[----:B------:R0:W2:Y:S04]  /*60510*/  LDG.E.U16 R24, [R2.64] ;  /* 0x0000000602187981 */ /* 0x0000a8000c1e1500 */
[----:B------:R1:W2:Y:S04]  /*60520*/  LDG.E.U16 R25, [R4.64] ;  /* 0x0000000604197981 */ /* 0x0002a8000c1e1500 */
[----:B--2---:R2:W-:Y:S04]  /*60530*/  STL [R1+0x650], R26 ;  /* 0x0006501a01007387 */ /* 0x0045e80000100800 */
[----:B--2---:R2:W4:Y:S04]  /*60540*/  LDG.E.U16 R26, [R6.64] ;  /* 0x00000006061a7981 */ /* 0x004528000c1e1500 */
[----:B---3--:R3:W-:Y:S01]  /*60550*/  STL [R1+0x638], R9 ;  /* 0x0006380901007387 */ /* 0x0087e20000100800 */
[----:B0-----:R-:W-:-:S03]  /*60560*/  IMAD.WIDE R2, R21, 0x2, R22 ;  /* 0x0000000215027825 */ /* 0x001fc600078e0216 */
[----:B---3--:R-:W3:Y:S01]  /*60570*/  LDL.LU R9, [R1+0xeec] ;  /* 0x000eec0001097983 */ /* 0x008ee20000300800 */
[----:B------:R-:W-:Y:S02]  /*60580*/  STL [R1+0x630], R0 ;  /* 0x0006300001007387 */ /* 0x000fe40000100800 */
[----:B-----5:R0:W-:Y:S02]  /*60590*/  STL [R1+0x61c], R20 ;  /* 0x00061c1401007387 */ /* 0x0201e40000100800 */
[C---:B--2---:R-:W-:Y:S01]  /*605a0*/  IMAD.WIDE R6, R21.reuse, 0x2, R18 ;  /* 0x0000000215067825 */ /* 0x044fe200078e0212 */
[----:B0-----:R0:W2:Y:S03]  /*605b0*/  LDG.E.U16 R20, [R2.64] ;  /* 0x0000000602147981 */ /* 0x0010a6000c1e1500 */
[----:B-1----:R-:W-:-:S04]  /*605c0*/  IMAD.WIDE R4, R21, 0x2, R16 ;  /* 0x0000000215047825 */ /* 0x002fc800078e0210 */
[----:B------:R-:W-:Y:S02]  /*605d0*/  FADD R0, -R13, R27 ;  /* 0x0000001b0d007221 */ /* 0x000fe40000000100 */
[----:B------:R1:W5:Y:S01]  /*605e0*/  LDG.E.U16 R13, [R6.64] ;  /* 0x00000006060d7981 */ /* 0x000362000c1e1500 */
[----:B0-----:R-:W-:-:S03]  /*605f0*/  IMAD.WIDE R2, R21, 0x2, R14 ;  /* 0x0000000215027825 */ /* 0x001fc600078e020e */
[----:B-1----:R0:W2:Y:S04]  /*60600*/  LDG.E.U16 R7, [R4.64] ;  /* 0x0000000604077981 */ /* 0x0020a8000c1e1500 */
[----:B0-----:R0:W2:Y:S02]  /*60610*/  LDG.E.U16 R5, [R2.64] ;  /* 0x0000000602057981 */ /* 0x0010a4000c1e1500 */
[----:B0-----:R-:W-:Y:S01]  /*60620*/  IMAD.WIDE R2, R21, 0x2, R10 ;  /* 0x0000000215027825 */ /* 0x001fe200078e020a */
[----:B------:R-:W-:-:S06]  /*60630*/  LEA.HI R8, R8, 0xc0, RZ, 0x1e ;  /* 0x000000c008087811 */ /* 0x000fcc00078ff0ff */
[----:B------:R-:W3:Y:S04]  /*60640*/  LDS R8, [R8.X16+0x40000] ;  /* 0x0400000008087984 */ /* 0x000ee8000000c800 */
[----:B----4-:R0:W-:Y:S04]  /*60650*/  STL [R1+0x610], R26 ;  /* 0x0006101a01007387 */ /* 0x0101e80000100800 */
[----:B0-----:R-:W4:Y:S01]  /*60660*/  LDL.64 R26, [R1+0xfa0] ;  /* 0x000fa000011a7983 */ /* 0x001f220000100a00 */
[----:B------:R0:W-:Y:S03]  /*60670*/  STL [R1+0x5f8], R25 ;  /* 0x0005f81901007387 */ /* 0x0001e60000100800 */
[----:B0-----:R4:W4:Y:S01]  /*60680*/  LDG.E.U16 R25, [R2.64] ;  /* 0x0000000602197981 */ /* 0x001922000c1e1500 */
[----:B------:R-:W-:-:S06]  /*60690*/  FMUL R0, R0, 1.4426950216293334961 ;  /* 0x3fb8aa3b00007820 */ /* 0x000fcc0000400000 */
[----:B------:R-:W3:Y:S01]  /*606a0*/  MUFU.EX2 R0, R0 ;  /* 0x0000000000007308 */ /* 0x000ee20000000800 */
[----:B------:R0:W-:Y:S04]  /*606b0*/  STL [R1+0x5f4], R24 ;  /* 0x0005f41801007387 */ /* 0x0001e80000100800 */
[----:B0-----:R-:W4:Y:S01]  /*606c0*/  LDL.LU R24, [R1+0xc80] ;  /* 0x000c800001187983 */ /* 0x001f220000300800 */
[----:B------:R-:W4:Y:S02]  /*606d0*/  LDL.LU R23, [R1+0xc84] ;  /* 0x000c840001177983 */ /* 0x000f240000300800 */
[----:B---3--:R-:W-:-:S05]  /*606e0*/  FFMA R9, R0, R9, R8 ;  /* 0x0000000900097223 */ /* 0x008fca0000000008 */
[----:B------:R-:W-:Y:S01]  /*606f0*/  STL [R1+0xeec], R9 ;  /* 0x000eec0901007387 */ /* 0x000fe20000100800 */
[----:B------:R-:W3:Y:S02]  /*60700*/  LDL.LU R22, [R1+0xc70] ;  /* 0x000c700001167983 */ /* 0x000ee40000300800 */
[----:B--2---:R0:W-:Y:S01]  /*60710*/  STL [R1+0x5f0], R20 ;  /* 0x0005f01401007387 */ /* 0x0041e20000100800 */
[----:B------:R-:W-:Y:S01]  /*60720*/  LOP3.LUT R12, R12, 0x1c, RZ, 0xc0, !PT ;  /* 0x0000001c0c0c7812 */ /* 0x000fe200078ec0ff */
[----:B0-----:R-:W2:Y:S01]  /*60730*/  LDL.LU R20, [R1+0xc74] ;  /* 0x000c740001147983 */ /* 0x001ea20000300800 */
[----:B------:R-:W2:Y:S02]  /*60740*/  LDL.LU R19, [R1+0xc60] ;  /* 0x000c600001137983 */ /* 0x000ea40000300800 */
[----:B------:R-:W2:Y:S02]  /*60750*/  LDL.LU R18, [R1+0xc64] ;  /* 0x000c640001127983 */ /* 0x000ea40000300800 */
[----:B------:R-:W2:Y:S01]  /*60760*/  LDL.LU R17, [R1+0xc50] ;  /* 0x000c500001117983 */ /* 0x000ea20000300800 */
[----:B------:R-:W2:Y:S01]  /*60770*/  LDL.LU R16, [R1+0xc54] ;  /* 0x000c540001107983 */ /* 0x000ea20000300800 */
[----:B------:R-:W-:Y:S01]  /*60780*/  LEA.HI R12, R12, 0xc8, RZ, 0x1e ;  /* 0x000000c80c0c7811 */ /* 0x000fe200078ff0ff */
[----:B------:R-:W2:Y:S02]  /*60790*/  LDL.LU R15, [R1+0xc40] ;  /* 0x000c4000010f7983 */ /* 0x000ea40000300800 */
[----:B------:R-:W2:Y:S01]  /*607a0*/  LDL.LU R14, [R1+0xc44] ;  /* 0x000c4400010e7983 */ /* 0x000ea20000300800 */
[----:B-----5:R0:W-:Y:S04]  /*607b0*/  STL [R1+0x68], R13 ;  /* 0x0000680d01007387 */ /* 0x0201e80000100800 */
[----:B------:R1:W5:Y:S04]  /*607c0*/  LDS R6, [R12.X16+0x40000] ;  /* 0x040000000c067984 */ /* 0x000368000000c800 */
[----:B0-----:R-:W5:Y:S01]  /*607d0*/  LDL.LU R13, [R1+0xc30] ;  /* 0x000c3000010d7983 */ /* 0x001f620000300800 */
[----:B-1----:R-:W5:Y:S02]  /*607e0*/  LDL.LU R12, [R1+0xc34] ;  /* 0x000c3400010c7983 */ /* 0x002f640000300800 */
[----:B------:R-:W5:Y:S02]  /*607f0*/  LDL.LU R11, [R1+0xc20] ;  /* 0x000c2000010b7983 */ /* 0x000f640000300800 */
[----:B------:R-:W5:Y:S01]  /*60800*/  LDL.LU R10, [R1+0xc24] ;  /* 0x000c2400010a7983 */ /* 0x000f620000300800 */
[----:B------:R0:W-:Y:S04]  /*60810*/  STL [R1+0x64], R7 ;  /* 0x0000640701007387 */ /* 0x0001e80000100800 */
[----:B0-----:R-:W5:Y:S01]  /*60820*/  LDL.LU R7, [R1+0xc10] ;  /* 0x000c100001077983 */ /* 0x001f620000300800 */
[----:B------:R0:W-:Y:S03]  /*60830*/  STL [R1+0x60], R5 ;  /* 0x0000600501007387 */ /* 0x0001e60000100800 */
[----:B0-----:R-:W5:Y:S01]  /*60840*/  LDL.LU R5, [R1+0xc14] ;  /* 0x000c140001057983 */ /* 0x001f620000300800 */
[----:B------:R-:W5:Y:S02]  /*60850*/  LDL.64 R8, [R1+0xf98] ;  /* 0x000f980001087983 */ /* 0x000f640000100a00 */
[----:B----4-:R-:W-:Y:S01]  /*60860*/  IMAD.WIDE R2, R21, 0x2, R26 ;  /* 0x0000000215027825 */ /* 0x010fe200078e021a */
[----:B------:R0:W-:Y:S04]  /*60870*/  STL [R1+0x5c], R25 ;  /* 0x00005c1901007387 */ /* 0x0001e80000100800 */
[----:B0-----:R0:W4:Y:S01]  /*60880*/  LDG.E.U16 R25, [R2.64] ;  /* 0x0000000602197981 */ /* 0x001122000c1e1500 */
[----:B------:R-:W-:-:S04]  /*60890*/  FADD R4, -R28, R29 ;  /* 0x0000001d1c047221 */ /* 0x000fc80000000100 */
[----:B------:R-:W-:Y:S02]  /*608a0*/  FMUL R4, R4, 1.4426950216293334961 ;  /* 0x3fb8aa3b04047820 */ /* 0x000fe40000400000 */
[C---:B------:R-:W-:Y:S02]  /*608b0*/  FMUL R24, R0.reuse, R24 ;  /* 0x0000001800187220 */ /* 0x040fe40000400000 */
[----:B0-----:R0:W1:Y:S01]  /*608c0*/  MUFU.EX2 R2, R4 ;  /* 0x0000000400027308 */ /* 0x0010620000000800 */
[----:B------:R-:W1:Y:S02]  /*608d0*/  LDL.LU R3, [R1+0xef0] ;  /* 0x000ef00001037983 */ /* 0x000e640000300800 */
[----:B------:R-:W-:Y:S02]  /*608e0*/  STL [R1+0x6d0], R24 ;  /* 0x0006d01801007387 */ /* 0x000fe40000100800 */
[C---:B0-----:R-:W-:Y:S02]  /*608f0*/  FMUL R4, R0.reuse, R23 ;  /* 0x0000001700047220 */ /* 0x041fe40000400000 */
[----:B---3--:R-:W-:-:S03]  /*60900*/  FMUL R22, R0, R22 ;  /* 0x0000001600167220 */ /* 0x008fc60000400000 */
[----:B------:R0:W-:Y:S02]  /*60910*/  STL [R1+0x6d4], R4 ;  /* 0x0006d40401007387 */ /* 0x0001e40000100800 */
[----:B------:R-:W-:Y:S02]  /*60920*/  STL [R1+0x6f0], R22 ;  /* 0x0006f01601007387 */ /* 0x000fe40000100800 */
[C---:B--2---:R-:W-:Y:S02]  /*60930*/  FMUL R20, R0.reuse, R20 ;  /* 0x0000001400147220 */ /* 0x044fe40000400000 */
[C---:B0-----:R-:W-:Y:S02]  /*60940*/  FMUL R4, R0.reuse, R19 ;  /* 0x0000001300047220 */ /* 0x041fe40000400000 */
[C---:B------:R-:W-:Y:S01]  /*60950*/  FMUL R18, R0.reuse, R18 ;  /* 0x0000001200127220 */ /* 0x040fe20000400000 */
[----:B------:R-:W-:Y:S01]  /*60960*/  STL [R1+0x6f4], R20 ;  /* 0x0006f41401007387 */ /* 0x000fe20000100800 */
[----:B------:R-:W-:-:S02]  /*60970*/  FMUL R17, R0, R17 ;  /* 0x0000001100117220 */ /* 0x000fc40000400000 */
[----:B------:R0:W-:Y:S02]  /*60980*/  STL [R1+0x710], R4 ;  /* 0x0007100401007387 */ /* 0x0001e40000100800 */
[C---:B------:R-:W-:Y:S01]  /*60990*/  FMUL R15, R0.reuse, R15 ;  /* 0x0000000f000f7220 */ /* 0x040fe20000400000 */
[----:B------:R-:W-:Y:S01]  /*609a0*/  STL [R1+0x714], R18 ;  /* 0x0007141201007387 */ /* 0x000fe20000100800 */
[----:B------:R-:W-:Y:S02]  /*609b0*/  STL [R1+0x730], R17 ;  /* 0x0007301101007387 */ /* 0x000fe40000100800 */
[C---:B------:R-:W-:Y:S02]  /*609c0*/  FMUL R14, R0.reuse, R14 ;  /* 0x0000000e000e7220 */ /* 0x040fe40000400000 */
[C---:B0-----:R-:W-:Y:S02]  /*609d0*/  FMUL R4, R0.reuse, R16 ;  /* 0x0000001000047220 */ /* 0x041fe40000400000 */
[----:B-----5:R-:W-:-:S03]  /*609e0*/  FMUL R12, R0, R12 ;  /* 0x0000000c000c7220 */ /* 0x020fc60000400000 */
[----:B------:R0:W-:Y:S01]  /*609f0*/  STL [R1+0x734], R4 ;  /* 0x0007340401007387 */ /* 0x0001e20000100800 */
[----:B------:R-:W-:Y:S02]  /*60a00*/  STL [R1+0x750], R15 ;  /* 0x0007500f01007387 */ /* 0x000fe40000100800 */
[----:B------:R-:W-:Y:S02]  /*60a10*/  STL [R1+0x754], R14 ;  /* 0x0007540e01007387 */ /* 0x000fe40000100800 */
[C---:B------:R-:W-:Y:S02]  /*60a20*/  FMUL R11, R0.reuse, R11 ;  /* 0x0000000b000b7220 */ /* 0x040fe40000400000 */
[C---:B0-----:R-:W-:Y:S02]  /*60a30*/  FMUL R4, R0.reuse, R13 ;  /* 0x0000000d00047220 */ /* 0x041fe40000400000 */
[----:B------:R-:W-:-:S03]  /*60a40*/  FMUL R7, R0, R7 ;  /* 0x0000000700077220 */ /* 0x000fc60000400000 */
[----:B------:R0:W-:Y:S01]  /*60a50*/  STL [R1+0x770], R4 ;  /* 0x0007700401007387 */ /* 0x0001e20000100800 */
[----:B------:R-:W-:Y:S02]  /*60a60*/  STL [R1+0x774], R12 ;  /* 0x0007740c01007387 */ /* 0x000fe40000100800 */
[----:B------:R-:W-:Y:S02]  /*60a70*/  STL [R1+0x7a0], R11 ;  /* 0x0007a00b01007387 */ /* 0x000fe40000100800 */
[C---:B0-----:R-:W-:Y:S02]  /*60a80*/  FMUL R4, R0.reuse, R10 ;  /* 0x0000000a00047220 */ /* 0x041fe40000400000 */
[----:B------:R-:W-:Y:S01]  /*60a90*/  FMUL R0, R0, R5 ;  /* 0x0000000500007220 */ /* 0x000fe20000400000 */
[----:B----4-:R0:W-:Y:S02]  /*60aa0*/  STL [R1+0x44], R25 ;  /* 0x0000441901007387 */ /* 0x0101e40000100800 */
[----:B------:R2:W-:Y:S02]  /*60ab0*/  STL [R1+0x7a4], R4 ;  /* 0x0007a40401007387 */ /* 0x0005e40000100800 */
[----:B------:R3:W-:Y:S02]  /*60ac0*/  STL [R1+0x800], R7 ;  /* 0x0008000701007387 */ /* 0x0007e40000100800 */
[----:B------:R-:W4:Y:S01]  /*60ad0*/  LDL.64 R22, [R1+0xf90] ;  /* 0x000f900001167983 */ /* 0x000f220000100a00 */
[----:B------:R5:W-:Y:S04]  /*60ae0*/  STL [R1+0x804], R0 ;  /* 0x0008040001007387 */ /* 0x000be80000100800 */
[----:B0-----:R-:W2:Y:S01]  /*60af0*/  LDL.LU R25, [R1+0x28] ;  /* 0x0000280001197983 */ /* 0x001ea20000300800 */
[----:B-1----:R-:W-:-:S03]  /*60b00*/  FFMA R3, R2, R3, R6 ;  /* 0x0000000302037223 */ /* 0x002fc60000000006 */
[----:B--2---:R-:W-:Y:S01]  /*60b10*/  STL [R1+0x24b4], R25 ;  /* 0x0024b41901007387 */ /* 0x004fe20000100800 */
[----:B------:R-:W2:Y:S02]  /*60b20*/  LDL.LU R26, [R1+0x894] ;  /* 0x00089400011a7983 */ /* 0x000ea40000300800 */
[----:B------:R-:W-:Y:S01]  /*60b30*/  STL [R1+0xef0], R3 ;  /* 0x000ef00301007387 */ /* 0x000fe20000100800 */
[----:B--2---:R-:W-:Y:S01]  /*60b40*/  STL [R1+0x24b8], R26 ;  /* 0x0024b81a01007387 */ /* 0x004fe20000100800 */
[----:B------:R-:W2:Y:S02]  /*60b50*/  LDL.LU R27, [R1+0x88c] ;  /* 0x00088c00011b7983 */ /* 0x000ea40000300800 */
[----:B------:R-:W-:-:S05]  /*60b60*/  IMAD.WIDE R4, R21, 0x2, R8 ;  /* 0x0000000215047825 */ /* 0x000fca00078e0208 */
[----:B---3--:R4:W3:Y:S04]  /*60b70*/  LDG.E.U16 R7, [R4.64] ;  /* 0x0000000604077981 */ /* 0x0088e8000c1e1500 */
[----:B--2---:R-:W-:Y:S01]  /*60b80*/  STL [R1+0x24bc], R27 ;  /* 0x0024bc1b01007387 */ /* 0x004fe20000100800 */
[----:B------:R-:W2:Y:S02]  /*60b90*/  LDL.LU R9, [R1+0x890] ;  /* 0x0008900001097983 */ /* 0x000ea40000300800 */
[----:B----4-:R-:W-:-:S05]  /*60ba0*/  IMAD.WIDE R4, R21, 0x2, R22 ;  /* 0x0000000215047825 */ /* 0x010fca00078e0216 */
[----:B-----5:R0:W4:Y:S04]  /*60bb0*/  LDG.E.U16 R0, [R4.64] ;  /* 0x0000000604007981 */ /* 0x020128000c1e1500 */
[----:B--2---:R1:W-:Y:S01]  /*60bc0*/  STL [R1+0x24c0], R9 ;  /* 0x0024c00901007387 */ /* 0x0043e20000100800 */
[----:B------:R-:W2:Y:S02]  /*60bd0*/  LDL.LU R14, [R1+0x87c] ;  /* 0x00087c00010e7983 */ /* 0x000ea40000300800 */
[----:B------:R-:W2:Y:S02]  /*60be0*/  LDL.LU R13, [R1+0x888] ;  /* 0x00088800010d7983 */ /* 0x000ea40000300800 */
[----:B------:R-:W5:Y:S01]  /*60bf0*/  LDL.LU R10, [R1+0x874] ;  /* 0x00087400010a7983 */ /* 0x000f620000300800 */
[----:B------:R-:W5:Y:S01]  /*60c00*/  LDL.LU R12, [R1+0x878] ;  /* 0x00087800010c7983 */ /* 0x000f620000300800 */
[----:B------:R-:W2:Y:S02]  /*60c10*/  LDL.LU R11, [R1+0x86c] ;  /* 0x00086c00010b7983 */ /* 0x000ea40000300800 */
[----:B------:R-:W2:Y:S02]  /*60c20*/  LDL.LU R19, [R1+0x870] ;  /* 0x0008700001137983 */ /* 0x000ea40000300800 */
[----:B------:R-:W2:Y:S01]  /*60c30*/  LDL.LU R18, [R1+0x864] ;  /* 0x0008640001127983 */ /* 0x000ea20000300800 */
[----:B------:R-:W2:Y:S01]  /*60c40*/  LDL.LU R17, [R1+0x868] ;  /* 0x0008680001117983 */ /* 0x000ea20000300800 */
[----:B------:R-:W2:Y:S02]  /*60c50*/  LDL.LU R16, [R1+0xb38] ;  /* 0x000b380001107983 */ /* 0x000ea40000300800 */
[----:B------:R-:W2:Y:S02]  /*60c60*/  LDL R15, [R1+0xe34] ;  /* 0x000e3400010f7983 */ /* 0x000ea40000100800 */
[----:B------:R-:W2:Y:S01]  /*60c70*/  LDL.LU R29, [R1+0x84c] ;  /* 0x00084c00011d7983 */ /* 0x000ea20000300800 */
[----:B------:R-:W2:Y:S01]  /*60c80*/  LDL.LU R28, [R1+0x860] ;  /* 0x00086000011c7983 */ /* 0x000ea20000300800 */
[----:B-1----:R-:W2:Y:S02]  /*60c90*/  LDL.LU R9, [R1+0xc88] ;  /* 0x000c880001097983 */ /* 0x002ea40000300800 */
[----:B------:R-:W5:Y:S02]  /*60ca0*/  LDL.LU R27, [R1+0xc8c] ;  /* 0x000c8c00011b7983 */ /* 0x000f640000300800 */
[----:B------:R-:W5:Y:S01]  /*60cb0*/  LDL.LU R26, [R1+0xc78] ;  /* 0x000c7800011a7983 */ /* 0x000f620000300800 */
[----:B------:R-:W5:Y:S01]  /*60cc0*/  LDL.LU R25, [R1+0xc7c] ;  /* 0x000c7c0001197983 */ /* 0x000f620000300800 */
[----:B------:R-:W5:Y:S02]  /*60cd0*/  LDL.LU R24, [R1+0xc58] ;  /* 0x000c580001187983 */ /* 0x000f640000300800 */
[----:B0-----:R-:W5:Y:S02]  /*60ce0*/  LDL.LU R4, [R1+0xc68] ;  /* 0x000c680001047983 */ /* 0x001f640000300800 */
[----:B---3--:R0:W-:Y:S01]  /*60cf0*/  STL [R1+0x40], R7 ;  /* 0x0000400701007387 */ /* 0x0081e20000100800 */
[----:B------:R-:W3:Y:S01]  /*60d00*/  LDL.LU R5, [R1+0xc6c] ;  /* 0x000c6c0001057983 */ /* 0x000ee20000300800 */
[----:B------:R-:W3:Y:S02]  /*60d10*/  LDL.LU R23, [R1+0xc5c] ;  /* 0x000c5c0001177983 */ /* 0x000ee40000300800 */
[----:B------:R-:W3:Y:S02]  /*60d20*/  LDL.LU R22, [R1+0xc48] ;  /* 0x000c480001167983 */ /* 0x000ee40000300800 */
[----:B------:R-:W3:Y:S01]  /*60d30*/  LDL.LU R21, [R1+0xc4c] ;  /* 0x000c4c0001157983 */ /* 0x000ee20000300800 */
[----:B------:R-:W3:Y:S01]  /*60d40*/  LDL.LU R20, [R1+0xc38] ;  /* 0x000c380001147983 */ /* 0x000ee20000300800 */
[----:B------:R-:W3:Y:S03]  /*60d50*/  LDL.LU R8, [R1+0xc3c] ;  /* 0x000c3c0001087983 */ /* 0x000ee60000300800 */
[----:B0-----:R-:W3:Y:S01]  /*60d60*/  LDL.LU R7, [R1+0xc28] ;  /* 0x000c280001077983 */ /* 0x001ee20000300800 */
[----:B------:R-:W3:Y:S02]  /*60d70*/  LDL.LU R6, [R1+0xc2c] ;  /* 0x000c2c0001067983 */ /* 0x000ee40000300800 */
[----:B------:R-:W3:Y:S02]  /*60d80*/  LDL.LU R3, [R1+0xc18] ;  /* 0x000c180001037983 */ /* 0x000ee40000300800 */
[----:B----4-:R0:W-:Y:S02]  /*60d90*/  STL [R1+0x34], R0 ;  /* 0x0000340001007387 */ /* 0x0101e40000100800 */
[----:B0-----:R-:W4:Y:S01]  /*60da0*/  LDL.LU R0, [R1+0xc1c] ;  /* 0x000c1c0001007983 */ /* 0x001f220000300800 */
[----:B--2---:R-:W-:-:S02]  /*60db0*/  FMUL R9, R2, R9 ;  /* 0x0000000902097220 */ /* 0x004fc40000400000 */
[C---:B-----5:R-:W-:Y:S02]  /*60dc0*/  FMUL R27, R2.reuse, R27 ;  /* 0x0000001b021b7220 */ /* 0x060fe40000400000 */
[C---:B------:R-:W-:Y:S02]  /*60dd0*/  FMUL R26, R2.reuse, R26 ;  /* 0x0000001a021a7220 */ /* 0x040fe40000400000 */
[C---:B------:R-:W-:Y:S01]  /*60de0*/  FMUL R25, R2.reuse, R25 ;  /* 0x0000001902197220 */ /* 0x040fe20000400000 */
[----:B------:R0:W-:Y:S04]  /*60df0*/  STL [R1+0x6d8], R9 ;  /* 0x0006d80901007387 */ /* 0x0001e80000100800 */
[----:B0-----:R-:W2:Y:S01]  /*60e00*/  LDL.LU R9, [R1+0x24c0] ;  /* 0x0024c00001097983 */ /* 0x001ea20000300800 */
[----:B------:R0:W-:Y:S03]  /*60e10*/  STL [R1+0x6dc], R27 ;  /* 0x0006dc1b01007387 */ /* 0x0001e60000100800 */
[----:B0-----:R-:W2:Y:S01]  /*60e20*/  LDL.LU R27, [R1+0x24bc] ;  /* 0x0024bc00011b7983 */ /* 0x001ea20000300800 */
[----:B------:R0:W-:Y:S03]  /*60e30*/  STL [R1+0x6f8], R26 ;  /* 0x0006f81a01007387 */ /* 0x0001e60000100800 */
[----:B0-----:R-:W5:Y:S01]  /*60e40*/  LDL.LU R26, [R1+0x24b8] ;  /* 0x0024b800011a7983 */ /* 0x001f620000300800 */
[----:B------:R0:W-:Y:S03]  /*60e50*/  STL [R1+0x6fc], R25 ;  /* 0x0006fc1901007387 */ /* 0x0001e60000100800 */
[----:B0-----:R-:W5:Y:S01]  /*60e60*/  LDL.LU R25, [R1+0x24b4] ;  /* 0x0024b40001197983 */ /* 0x001f620000300800 */
[----:B------:R-:W-:-:S02]  /*60e70*/  FMUL R4, R2, R4 ;  /* 0x0000000402047220 */ /* 0x000fc40000400000 */
[----:B---3--:R-:W-:-:S03]  /*60e80*/  FMUL R5, R2, R5 ;  /* 0x0000000502057220 */ /* 0x008fc60000400000 */
[----:B------:R0:W-:Y:S02]  /*60e90*/  STL [R1+0x718], R4 ;  /* 0x0007180401007387 */ /* 0x0001e40000100800 */
[----:B------:R1:W-:Y:S02]  /*60ea0*/  STL [R1+0x71c], R5 ;  /* 0x00071c0501007387 */ /* 0x0003e40000100800 */
[C---:B------:R-:W-:Y:S02]  /*60eb0*/  FMUL R23, R2.reuse, R23 ;  /* 0x0000001702177220 */ /* 0x040fe40000400000 */
[C---:B0-----:R-:W-:Y:S02]  /*60ec0*/  FMUL R4, R2.reuse, R24 ;  /* 0x0000001802047220 */ /* 0x041fe40000400000 */
[----:B------:R-:W0:Y:S04]  /*60ed0*/  S2R R24, SR_TID.X ;  /* 0x0000000000187919 */ /* 0x000e280000002100 */
[----:B------:R3:W-:Y:S01]  /*60ee0*/  STL [R1+0x738], R4 ;  /* 0x0007380401007387 */ /* 0x0007e20000100800 */
[----:B-1----:R-:W-:-:S02]  /*60ef0*/  FMUL R5, R2, R22 ;  /* 0x0000001602057220 */ /* 0x002fc40000400000 */
[----:B------:R-:W-:Y:S02]  /*60f00*/  STL [R1+0x73c], R23 ;  /* 0x00073c1701007387 */ /* 0x000fe40000100800 */
[C---:B------:R-:W-:Y:S01]  /*60f10*/  FMUL R20, R2.reuse, R20 ;  /* 0x0000001402147220 */ /* 0x040fe20000400000 */
[----:B------:R1:W-:Y:S01]  /*60f20*/  STL [R1+0x758], R5 ;  /* 0x0007580501007387 */ /* 0x0003e20000100800 */
[----:B---3--:R-:W-:-:S05]  /*60f30*/  FMUL R4, R2, R21 ;  /* 0x0000001502047220 */ /* 0x008fca0000400000 */
[----:B------:R3:W-:Y:S01]  /*60f40*/  STL [R1+0x75c], R4 ;  /* 0x00075c0401007387 */ /* 0x0007e20000100800 */
[C---:B-1----:R-:W-:Y:S02]  /*60f50*/  FMUL R5, R2.reuse, R8 ;  /* 0x0000000802057220 */ /* 0x042fe40000400000 */
[----:B------:R-:W-:Y:S03]  /*60f60*/  STL [R1+0x778], R20 ;  /* 0x0007781401007387 */ /* 0x000fe60000100800 */
[----:B------:R1:W-:Y:S01]  /*60f70*/  STL [R1+0x77c], R5 ;  /* 0x00077c0501007387 */ /* 0x0003e20000100800 */
[----:B---3--:R-:W-:-:S05]  /*60f80*/  FMUL R4, R2, R7 ;  /* 0x0000000702047220 */ /* 0x008fca0000400000 */
[----:B------:R3:W-:Y:S01]  /*60f90*/  STL [R1+0x7a8], R4 ;  /* 0x0007a80401007387 */ /* 0x0007e20000100800 */
[----:B-1----:R-:W-:-:S05]  /*60fa0*/  FMUL R5, R2, R6 ;  /* 0x0000000602057220 */ /* 0x002fca0000400000 */
[----:B------:R-:W-:Y:S01]  /*60fb0*/  STL [R1+0x7ac], R5 ;  /* 0x0007ac0501007387 */ /* 0x000fe20000100800 */
[C---:B---3--:R-:W-:Y:S02]  /*60fc0*/  FMUL R4, R2.reuse, R3 ;  /* 0x0000000302047220 */ /* 0x048fe40000400000 */
[----:B----4-:R-:W-:-:S03]  /*60fd0*/  FMUL R3, R2, R0 ;  /* 0x0000000002037220 */ /* 0x010fc60000400000 */
[----:B------:R-:W-:Y:S02]  /*60fe0*/  STL [R1+0x808], R4 ;  /* 0x0008080401007387 */ /* 0x000fe40000100800 */
[----:B------:R1:W-:Y:S01]  /*60ff0*/  STL [R1+0x80c], R3 ;  /* 0x00080c0301007387 */ /* 0x0003e20000100800 */
[----:B0-----:R-:W-:Y:S02]  /*61000*/  LOP3.LUT R24, R24, 0x1c, RZ, 0xc0, !PT ;  /* 0x0000001c18187812 */ /* 0x001fe400078ec0ff */
[----:B------:R-:W-:Y:S02]  /*61010*/  F2FP.BF16.PACK_AB R21, R11, R19 ;  /* 0x000000130b15723e */ /* 0x000fe400000010ff */
[----:B------:R-:W-:Y:S02]  /*61020*/  LEA.HI R24, R24, 0xd0, RZ, 0x1e ;  /* 0x000000d018187811 */ /* 0x000fe400078ff0ff */
[----:B-1----:R-:W-:-:S03]  /*61030*/  F2FP.BF16.PACK_AB R3, R14, R13 ;  /* 0x0000000d0e03723e */ /* 0x002fc600000010ff */
[----:B------:R-:W0:Y:S01]  /*61040*/  LDS R2, [R24.X16+0x40000] ;  /* 0x0400000018027984 */ /* 0x000e22000000c800 */
[----:B--2---:R-:W-:Y:S01]  /*61050*/  F2FP.BF16.PACK_AB R4, R27, R9 ;  /* 0x000000091b04723e */ /* 0x004fe200000010ff */
[----:B------:R-:W-:Y:S01]  /*61060*/  F2FP.BF16.PACK_AB R27, R18, R17 ;  /* 0x00000011121b723e */ /* 0x000fe200000010ff */
[----:B-----5:R-:W-:-:S05]  /*61070*/  F2FP.BF16.PACK_AB R0, R25, R26 ;  /* 0x0000001a1900723e */ /* 0x020fca00000010ff */
[----:B------:R1:W-:Y:S01]  /*61080*/  STL [R1+0x28], R0 ;  /* 0x0000280001007387 */ /* 0x0003e20000100800 */
[----:B------:R-:W-:Y:S01]  /*61090*/  STL [R1+0x24], R4 ;  /* 0x0000240401007387 */ /* 0x000fe20000100800 */
[----:B-1----:R-:W-:Y:S02]  /*610a0*/  F2FP.BF16.PACK_AB R0, R10, R12 ;  /* 0x0000000c0a00723e */ /* 0x002fe400000010ff */
[----:B------:R-:W2:Y:S01]  /*610b0*/  LDL.LU R10, [R1+0x844] ;  /* 0x00084400010a7983 */ /* 0x000ea20000300800 */
[----:B------:R-:W-:Y:S02]  /*610c0*/  STL [R1+0x20], R3 ;  /* 0x0000200301007387 */ /* 0x000fe40000100800 */
[----:B------:R-:W2:Y:S02]  /*610d0*/  LDL.LU R12, [R1+0x848] ;  /* 0x00084800010c7983 */ /* 0x000ea40000300800 */
[----:B------:R-:W-:Y:S01]  /*610e0*/  STL [R1+0x1c], R0 ;  /* 0x00001c0001007387 */ /* 0x000fe20000100800 */
[----:B------:R-:W-:Y:S01]  /*610f0*/  STL [R1+0x242c], R21 ;  /* 0x00242c1501007387 */ /* 0x000fe20000100800 */
[----:B------:R1:W-:Y:S02]  /*61100*/  STL [R1+0x2430], R27 ;  /* 0x0024301b01007387 */ /* 0x0003e40000100800 */
[----:B------:R-:W3:Y:S02]  /*61110*/  LDL.LU R9, [R1+0x82c] ;  /* 0x00082c0001097983 */ /* 0x000ee40000300800 */
[----:B------:R-:W3:Y:S01]  /*61120*/  LDL.LU R24, [R1+0x840] ;  /* 0x0008400001187983 */ /* 0x000ee20000300800 */
[----:B------:R-:W4:Y:S01]  /*61130*/  LDL.LU R23, [R1+0x828] ;  /* 0x0008280001177983 */ /* 0x000f220000300800 */
[----:B------:R-:W-:Y:S01]  /*61140*/  F2FP.BF16.PACK_AB R26, R29, R28 ;  /* 0x0000001c1d1a723e */ /* 0x000fe200000010ff */
[----:B------:R-:W5:Y:S02]  /*61150*/  LDL.LU R22, [R1+0x820] ;  /* 0x0008200001167983 */ /* 0x000f640000300800 */
[----:B------:R-:W4:Y:S01]  /*61160*/  LDL.LU R29, [R1+0x818] ;  /* 0x00081800011d7983 */ /* 0x000f220000300800 */
[----:B-1----:R-:W4:Y:S01]  /*61170*/  LDL.LU R27, [R1+0x7ec] ;  /* 0x0007ec00011b7983 */ /* 0x002f220000300800 */
[----:B------:R-:W4:Y:S02]  /*61180*/  LDL.LU R28, [R1+0x7f0] ;  /* 0x0007f000011c7983 */ /* 0x000f240000300800 */
[----:B------:R-:W4:Y:S02]  /*61190*/  LDL.LU R21, [R1+0x7c0] ;  /* 0x0007c00001157983 */ /* 0x000f240000300800 */
[----:B------:R-:W4:Y:S01]  /*611a0*/  LDL.LU R19, [R1+0x7c8] ;  /* 0x0007c80001137983 */ /* 0x000f220000300800 */
[----:B------:R-:W4:Y:S01]  /*611b0*/  LDL.LU R3, [R1+0x7b0] ;  /* 0x0007b00001037983 */ /* 0x000f220000300800 */
[----:B------:R-:W4:Y:S02]  /*611c0*/  LDL.LU R18, [R1+0x7b8] ;  /* 0x0007b80001127983 */ /* 0x000f240000300800 */
[----:B------:R-:W4:Y:S02]  /*611d0*/  LDL.LU R4, [R1+0x790] ;  /* 0x0007900001047983 */ /* 0x000f240000300800 */
[----:B------:R-:W4:Y:S02]  /*611e0*/  LDL.LU R17, [R1+0x79c] ;  /* 0x00079c0001117983 */ /* 0x000f240000300800 */
[----:B------:R-:W-:Y:S01]  /*611f0*/  FADD R0, -R15, R16 ;  /* 0x000000100f007221 */ /* 0x000fe20000000100 */
        /* <DEDUP_REMOVED lines=8> */
[----:B------:R1:W-:Y:S04]  /*61280*/  STL [R1+0x2434], R26 ;  /* 0x0024341a01007387 */ /* 0x0003e80000100800 */
[----:B-1----:R-:W5:Y:S01]  /*61290*/  LDL.LU R26, [R1+0x7fc] ;  /* 0x0007fc00011a7983 */ /* 0x002f620000300800 */
[----:B------:R-:W5:Y:S01]  /*612a0*/  LDL.LU R20, [R1+0x6cc] ;  /* 0x0006cc0001147983 */ /* 0x000f620000300800 */
[----:B--2---:R-:W-:-:S02]  /*612b0*/  F2FP.BF16.PACK_AB R25, R10, R12 ;  /* 0x0000000c0a19723e */ /* 0x004fc400000010ff */
[----:B------:R-:W2:Y:S01]  /*612c0*/  LDL.LU R12, [R1+0x700] ;  /* 0x00070000010c7983 */ /* 0x000ea20000300800 */
[----:B------:R-:W2:Y:S02]  /*612d0*/  LDL.LU R11, [R1+0xe60] ;  /* 0x000e6000010b7983 */ /* 0x000ea40000300800 */
[----:B------:R-:W2:Y:S01]  /*612e0*/  LDL R10, [R1+0xe20] ;  /* 0x000e2000010a7983 */ /* 0x000ea20000100800 */
[----:B---3--:R-:W-:Y:S01]  /*612f0*/  F2FP.BF16.PACK_AB R24, R9, R24 ;  /* 0x000000180918723e */ /* 0x008fe200000010ff */
[----:B------:R1:W-:Y:S04]  /*61300*/  STL [R1+0x2438], R25 ;  /* 0x0024381901007387 */ /* 0x0003e80000100800 */
[----:B-1----:R-:W3:Y:S01]  /*61310*/  LDL.LU R25, [R1] ;  /* 0x0000000001197983 */ /* 0x002ee20000300800 */
[----:B------:R-:W2:Y:S02]  /*61320*/  LDL.LU R9, [R1+0x24b0] ;  /* 0x0024b00001097983 */ /* 0x000ea40000300800 */
[----:B------:R1:W-:Y:S02]  /*61330*/  STL [R1+0x243c], R24 ;  /* 0x00243c1801007387 */ /* 0x0003e40000100800 */
[----:B-1----:R-:W2:Y:S01]  /*61340*/  LDL.LU R24, [R1+0x824] ;  /* 0x0008240001187983 */ /* 0x002ea20000300800 */
[----:B----4-:R-:W-:-:S02]  /*61350*/  F2FP.BF16.PACK_AB R28, R27, R28 ;  /* 0x0000001c1b1c723e */ /* 0x010fc400000010ff */
[----:B------:R-:W-:Y:S02]  /*61360*/  F2FP.BF16.PACK_AB R19, R21, R19 ;  /* 0x000000131513723e */ /* 0x000fe400000010ff */
[----:B------:R-:W-:Y:S02]  /*61370*/  F2FP.BF16.PACK_AB R18, R3, R18 ;  /* 0x000000120312723e */ /* 0x000fe400000010ff */
[----:B-----5:R-:W-:Y:S02]  /*61380*/  F2FP.BF16.PACK_AB R29, R26, R29 ;  /* 0x0000001d1a1d723e */ /* 0x020fe400000010ff */
[----:B---3--:R-:W-:Y:S02]  /*61390*/  F2FP.BF16.PACK_AB R22, R25, R22 ;  /* 0x000000161916723e */ /* 0x008fe400000010ff */
[----:B--2---:R-:W-:-:S05]  /*613a0*/  F2FP.BF16.PACK_AB R23, R24, R23 ;  /* 0x000000171817723e */ /* 0x004fca00000010ff */
[----:B------:R-:W-:Y:S01]  /*613b0*/  STL [R1+0x2440], R23 ;  /* 0x0024401701007387 */ /* 0x000fe20000100800 */
[----:B------:R-:W-:Y:S02]  /*613c0*/  STL [R1+0x2444], R22 ;  /* 0x0024441601007387 */ /* 0x000fe40000100800 */
[----:B------:R-:W-:Y:S02]  /*613d0*/  STL [R1+0x2448], R29 ;  /* 0x0024481d01007387 */ /* 0x000fe40000100800 */
[----:B------:R-:W-:Y:S01]  /*613e0*/  STL [R1+0x244c], R28 ;  /* 0x00244c1c01007387 */ /* 0x000fe20000100800 */
[----:B------:R-:W-:Y:S01]  /*613f0*/  STL [R1+0x2450], R19 ;  /* 0x0024501301007387 */ /* 0x000fe20000100800 */
[----:B------:R-:W0:Y:S02]  /*61400*/  LDL.LU R3, [R1+0xef4] ;  /* 0x000ef40001037983 */ /* 0x000e240000300800 */
[----:B------:R-:W-:-:S06]  /*61410*/  FMUL R0, R0, 1.4426950216293334961 ;  /* 0x3fb8aa3b00007820 */ /* 0x000fcc0000400000 */
[----:B------:R-:W0:Y:S01]  /*61420*/  MUFU.EX2 R0, R0 ;  /* 0x0000000000007308 */ /* 0x000e220000000800 */
[----:B------:R-:W-:Y:S02]  /*61430*/  F2FP.BF16.PACK_AB R17, R4, R17 ;  /* 0x000000110411723e */ /* 0x000fe400000010ff */
[----:B------:R-:W-:Y:S02]  /*61440*/  F2FP.BF16.PACK_AB R16, R5, R16 ;  /* 0x000000100510723e */ /* 0x000fe400000010ff */
[----:B------:R-:W-:Y:S02]  /*61450*/  F2FP.BF16.PACK_AB R15, R6, R15 ;  /* 0x0000000f060f723e */ /* 0x000fe400000010ff */
[----:B------:R-:W-:Y:S01]  /*61460*/  F2FP.BF16.PACK_AB R14, R8, R14 ;  /* 0x0000000e080e723e */ /* 0x000fe200000010ff */
[----:B------:R-:W-:Y:S01]  /*61470*/  STL [R1+0x2454], R18 ;  /* 0x0024541201007387 */ /* 0x000fe20000100800 */
[----:B------:R-:W-:Y:S01]  /*61480*/  STL [R1+0x2458], R17 ;  /* 0x0024581101007387 */ /* 0x000fe20000100800 */
[----:B------:R-:W-:Y:S01]  /*61490*/  F2FP.BF16.PACK_AB R13, R7, R13 ;  /* 0x0000000d070d723e */ /* 0x000fe200000010ff */
[----:B------:R-:W-:Y:S01]  /*614a0*/  STL [R1+0x245c], R16 ;  /* 0x00245c1001007387 */ /* 0x000fe20000100800 */
[----:B------:R-:W-:Y:S01]  /*614b0*/  STL [R1+0x2460], R15 ;  /* 0x0024600f01007387 */ /* 0x000fe20000100800 */
[----:B------:R-:W-:Y:S01]  /*614c0*/  F2FP.BF16.PACK_AB R12, R20, R12 ;  /* 0x0000000c140c723e */ /* 0x000fe200000010ff */
[----:B------:R-:W-:Y:S02]  /*614d0*/  STL [R1+0x2464], R14 ;  /* 0x0024640e01007387 */ /* 0x000fe40000100800 */
[----:B------:R-:W2:Y:S01]  /*614e0*/  LDL.LU R6, [R1+0xd00] ;  /* 0x000d000001067983 */ /* 0x000ea20000300800 */
[----:B------:R-:W-:Y:S01]  /*614f0*/  LEA.HI R9, R9, 0xd8, RZ, 0x1e ;  /* 0x000000d809097811 */ /* 0x000fe200078ff0ff */
[----:B------:R-:W-:Y:S01]  /*61500*/  STL [R1+0x2468], R13 ;  /* 0x0024680d01007387 */ /* 0x000fe20000100800 */
[----:B------:R-:W3:Y:S02]  /*61510*/  LDL.LU R5, [R1+0xd04] ;  /* 0x000d040001057983 */ /* 0x000ee40000300800 */
[----:B------:R-:W-:Y:S02]  /*61520*/  STL [R1+0x246c], R12 ;  /* 0x00246c0c01007387 */ /* 0x000fe40000100800 */
[----:B0-----:R-:W-:-:S05]  /*61530*/  FFMA R3, R0, R3, R2 ;  /* 0x0000000300037223 */ /* 0x001fca0000000002 */
[----:B------:R-:W-:Y:S02]  /*61540*/  STL [R1+0xef4], R3 ;  /* 0x000ef40301007387 */ /* 0x000fe40000100800 */
[----:B------:R-:W0:Y:S02]  /*61550*/  LDS R3, [R9.X16+0x40000] ;  /* 0x0400000009037984 */ /* 0x000e24000000c800 */
[----:B0-----:R2:W-:Y:S02]  /*61560*/  STL [R1+0x24a8], R3 ;  /* 0x0024a80301007387 */ /* 0x0015e40000100800 */
[----:B------:R-:W4:Y:S02]  /*61570*/  LDL.LU R4, [R1+0x724] ;  /* 0x0007240001047983 */ /* 0x000f240000300800 */
[----:B------:R-:W-:Y:S02]  /*61580*/  FADD R2, -R10, R11 ;  /* 0x0000000b0a027221 */ /* 0x000fe40000000100 */
[----:B---3--:R-:W-:-:S02]  /*61590*/  FMUL R5, R0, R5 ;  /* 0x0000000500057220 */ /* 0x008fc40000400000 */
[C---:B--2---:R-:W-:Y:S01]  /*615a0*/  FMUL R3, R0.reuse, R6 ;  /* 0x0000000600037220 */ /* 0x044fe20000400000 */
[----:B----4-:R0:W-:Y:S01]  /*615b0*/  STL [R1+0x24ac], R4 ;  /* 0x0024ac0401007387 */ /* 0x0101e20000100800 */
[----:B------:R-:W2:Y:S02]  /*615c0*/  LDL.LU R11, [R1+0x740] ;  /* 0x00074000010b7983 */ /* 0x000ea40000300800 */
[----:B------:R-:W3:Y:S02]  /*615d0*/  LDL.LU R24, [R1+0x6e4] ;  /* 0x0006e40001187983 */ /* 0x000ee40000300800 */
[----:B------:R-:W3:Y:S01]  /*615e0*/  LDL.LU R10, [R1+0x704] ;  /* 0x00070400010a7983 */ /* 0x000ee20000300800 */
[----:B------:R-:W4:Y:S01]  /*615f0*/  LDL.LU R25, [R1+0x690] ;  /* 0x0006900001197983 */ /* 0x000f220000300800 */
[----:B------:R-:W4:Y:S02]  /*61600*/  LDL.LU R9, [R1+0x6c0] ;  /* 0x0006c00001097983 */ /* 0x000f240000300800 */
[----:B------:R-:W5:Y:S02]  /*61610*/  LDL.LU R26, [R1+0x618] ;  /* 0x00061800011a7983 */ /* 0x000f640000300800 */
[----:B------:R-:W5:Y:S01]  /*61620*/  LDL.LU R8, [R1+0x65c] ;  /* 0x00065c0001087983 */ /* 0x000f620000300800 */
[----:B------:R-:W2:Y:S01]  /*61630*/  LDL.LU R27, [R1+0x38] ;  /* 0x00003800011b7983 */ /* 0x000ea20000300800 */
[----:B------:R-:W2:Y:S02]  /*61640*/  LDL.LU R7, [R1+0x5fc] ;  /* 0x0005fc0001077983 */ /* 0x000ea40000300800 */
[----:B0-----:R-:W2:Y:S02]  /*61650*/  LDL.LU R4, [R1+0xcf0] ;  /* 0x000cf00001047983 */ /* 0x001ea40000300800 */
[----:B------:R0:W-:Y:S02]  /*61660*/  STL [R1+0x820], R3 ;  /* 0x0008200301007387 */ /* 0x0001e40000100800 */
[----:B0-----:R-:W3:Y:S01]  /*61670*/  LDL.LU R3, [R1+0xcf4] ;  /* 0x000cf40001037983 */ /* 0x001ee20000300800 */
[----:B------:R0:W-:Y:S02]  /*61680*/  STL [R1+0x824], R5 ;  /* 0x0008240501007387 */ /* 0x0001e40000100800 */
[----:B------:R-:W3:Y:S02]  /*61690*/  LDL.LU R29, [R1+0xce0] ;  /* 0x000ce000011d7983 */ /* 0x000ee40000300800 */
[----:B------:R-:W3:Y:S01]  /*616a0*/  LDL.LU R28, [R1+0xce4] ;  /* 0x000ce400011c7983 */ /* 0x000ee20000300800 */
[----:B------:R-:W3:Y:S01]  /*616b0*/  LDL.LU R23, [R1+0xcd0] ;  /* 0x000cd00001177983 */ /* 0x000ee20000300800 */
[----:B------:R-:W3:Y:S02]  /*616c0*/  LDL.LU R22, [R1+0xcd4] ;  /* 0x000cd40001167983 */ /* 0x000ee40000300800 */
[----:B------:R-:W4:Y:S02]  /*616d0*/  LDL.LU R19, [R1+0xcc0] ;  /* 0x000cc00001137983 */ /* 0x000f240000300800 */
[----:B------:R-:W4:Y:S01]  /*616e0*/  LDL.LU R18, [R1+0xcc4] ;  /* 0x000cc40001127983 */ /* 0x000f220000300800 */
[----:B------:R-:W4:Y:S01]  /*616f0*/  LDL.LU R17, [R1+0xcb0] ;  /* 0x000cb00001117983 */ /* 0x000f220000300800 */
[----:B------:R-:W4:Y:S02]  /*61700*/  LDL.LU R16, [R1+0xcb4] ;  /* 0x000cb40001107983 */ /* 0x000f240000300800 */
[----:B------:R-:W4:Y:S02]  /*61710*/  LDL.LU R15, [R1+0xca0] ;  /* 0x000ca000010f7983 */ /* 0x000f240000300800 */
[----:B------:R-:W4:Y:S01]  /*61720*/  LDL.LU R14, [R1+0xca4] ;  /* 0x000ca400010e7983 */ /* 0x000f220000300800 */
[----:B------:R-:W4:Y:S01]  /*61730*/  LDL.LU R13, [R1+0xc90] ;  /* 0x000c9000010d7983 */ /* 0x000f220000300800 */
[----:B------:R-:W4:Y:S02]  /*61740*/  LDL.LU R12, [R1+0xc94] ;  /* 0x000c9400010c7983 */ /* 0x000f240000300800 */
[----:B------:R-:W4:Y:S02]  /*61750*/  LDL.LU R21, [R1+0xe64] ;  /* 0x000e640001157983 */ /* 0x000f240000300800 */
[----:B0-----:R-:W4:Y:S01]  /*61760*/  LDL R5, [R1+0xc0c] ;  /* 0x000c0c0001057983 */ /* 0x001f220000100800 */
[----:B------:R-:W4:Y:S01]  /*61770*/  LDL.LU R6, [R1+0x30] ;  /* 0x0000300001067983 */ /* 0x000f220000300800 */
[----:B------:R-:W4:Y:S02]  /*61780*/  LDL.LU R20, [R1+0x3c] ;  /* 0x00003c0001147983 */ /* 0x000f240000300800 */
[----:B--2---:R-:W-:-:S05]  /*61790*/  FMUL R4, R0, R4 ;  /* 0x0000000400047220 */ /* 0x004fca0000400000 */
[----:B------:R0:W-:Y:S04]  /*617a0*/  STL [R1+0x840], R4 ;  /* 0x0008400401007387 */ /* 0x0001e80000100800 */
[----:B0-----:R-:W2:Y:S01]  /*617b0*/  LDL.LU R4, [R1+0x24ac] ;  /* 0x0024ac0001047983 */ /* 0x001ea20000300800 */
[C---:B---3--:R-:W-:Y:S02]  /*617c0*/  FMUL R3, R0.reuse, R3 ;  /* 0x0000000300037220 */ /* 0x048fe40000400000 */
[C---:B------:R-:W-:Y:S02]  /*617d0*/  FMUL R29, R0.reuse, R29 ;  /* 0x0000001d001d7220 */ /* 0x040fe40000400000 */
[C---:B------:R-:W-:Y:S01]  /*617e0*/  FMUL R28, R0.reuse, R28 ;  /* 0x0000001c001c7220 */ /* 0x040fe20000400000 */
[----:B------:R0:W-:Y:S04]  /*617f0*/  STL [R1+0x844], R3 ;  /* 0x0008440301007387 */ /* 0x0001e80000100800 */
[----:B0-----:R-:W3:Y:S01]  /*61800*/  LDL.LU R3, [R1+0x24a8] ;  /* 0x0024a80001037983 */ /* 0x001ee20000300800 */
[----:B------:R0:W-:Y:S02]  /*61810*/  STL [R1+0x860], R29 ;  /* 0x0008601d01007387 */ /* 0x0001e40000100800 */
[----:B------:R1:W-:Y:S02]  /*61820*/  STL [R1+0x864], R28 ;  /* 0x0008641c01007387 */ /* 0x0003e40000100800 */
[----:B0-----:R-:W-:-:S02]  /*61830*/  FMUL R29, R0, R23 ;  /* 0x00000017001d7220 */ /* 0x001fc40000400000 */
[C---:B-1----:R-:W-:Y:S02]  /*61840*/  FMUL R28, R0.reuse, R22 ;  /* 0x00000016001c7220 */ /* 0x042fe40000400000 */
[C---:B----4-:R-:W-:Y:S02]  /*61850*/  FMUL R22, R0.reuse, R19 ;  /* 0x0000001300167220 */ /* 0x050fe40000400000 */
[C---:B------:R-:W-:Y:S02]  /*61860*/  FMUL R19, R0.reuse, R18 ;  /* 0x0000001200137220 */ /* 0x040fe40000400000 */
[C---:B------:R-:W-:Y:S01]  /*61870*/  FMUL R18, R0.reuse, R17 ;  /* 0x0000001100127220 */ /* 0x040fe20000400000 */
        /* <DEDUP_REMOVED lines=8> */
[----:B------:R-:W-:Y:S01]  /*61900*/  STL [R1+0x8b0], R18 ;  /* 0x0008b01201007387 */ /* 0x000fe20000100800 */
[----:B------:R-:W-:Y:S02]  /*61910*/  FMUL R13, R0, R12 ;  /* 0x0000000c000d7220 */ /* 0x000fe40000400000 */
[----:B------:R-:W-:Y:S02]  /*61920*/  STL [R1+0x8b4], R17 ;  /* 0x0008b41101007387 */ /* 0x000fe40000100800 */
[----:B------:R-:W-:Y:S01]  /*61930*/  STL [R1+0x8d0], R16 ;  /* 0x0008d01001007387 */ /* 0x000fe20000100800 */
[----:B------:R-:W-:Y:S01]  /*61940*/  STL [R1+0x8d4], R15 ;  /* 0x0008d40f01007387 */ /* 0x000fe20000100800 */
[----:B------:R-:W-:Y:S01]  /*61950*/  F2FP.BF16.PACK_AB R10, R24, R10 ;  /* 0x0000000a180a723e */ /* 0x000fe200000010ff */
[----:B------:R-:W-:Y:S01]  /*61960*/  STL [R1+0x8f0], R14 ;  /* 0x0008f00e01007387 */ /* 0x000fe20000100800 */
[----:B------:R-:W-:Y:S01]  /*61970*/  F2FP.BF16.PACK_AB R9, R25, R9 ;  /* 0x000000091909723e */ /* 0x000fe200000010ff */
[----:B------:R-:W-:Y:S01]  /*61980*/  STL [R1+0x8f4], R13 ;  /* 0x0008f40d01007387 */ /* 0x000fe20000100800 */
[----:B-----5:R-:W-:-:S02]  /*61990*/  F2FP.BF16.PACK_AB R8, R26, R8 ;  /* 0x000000081a08723e */ /* 0x020fc400000010ff */
[----:B------:R-:W-:Y:S02]  /*619a0*/  F2FP.BF16.PACK_AB R7, R27, R7 ;  /* 0x000000071b07723e */ /* 0x000fe400000010ff */
[----:B--2---:R-:W-:Y:S02]  /*619b0*/  F2FP.BF16.PACK_AB R11, R4, R11 ;  /* 0x0000000b040b723e */ /* 0x004fe400000010ff */
[----:B------:R-:W3:Y:S03]  /*619c0*/  LDL.LU R4, [R1+0xef8] ;  /* 0x000ef80001047983 */ /* 0x000ee60000300800 */
[----:B------:R0:W-:Y:S02]  /*619d0*/  STL [R1+0x2470], R11 ;  /* 0x0024700b01007387 */ /* 0x0001e40000100800 */
[----:B------:R1:W-:Y:S02]  /*619e0*/  STL [R1+0x2474], R10 ;  /* 0x0024740a01007387 */ /* 0x0003e40000100800 */
[----:B------:R2:W-:Y:S01]  /*619f0*/  STL [R1+0x2478], R9 ;  /* 0x0024780901007387 */ /* 0x0005e20000100800 */
[----:B------:R4:W-:Y:S04]  /*61a00*/  STL [R1+0x2480], R8 ;  /* 0x0024800801007387 */ /* 0x0009e80000100800 */
[----:B0-----:R-:W5:Y:S01]  /*61a10*/  LDL.LU R11, [R1+0xd08] ;  /* 0x000d0800010b7983 */ /* 0x001f620000300800 */
[----:B-1----:R-:W5:Y:S02]  /*61a20*/  LDL.LU R10, [R1+0xd0c] ;  /* 0x000d0c00010a7983 */ /* 0x002f640000300800 */
[----:B------:R0:W-:Y:S02]  /*61a30*/  STL [R1+0x2484], R7 ;  /* 0x0024840701007387 */ /* 0x0001e40000100800 */
[----:B--2---:R-:W2:Y:S01]  /*61a40*/  LDL.LU R9, [R1+0xcf8] ;  /* 0x000cf80001097983 */ /* 0x004ea20000300800 */
[----:B----4-:R-:W4:Y:S04]  /*61a50*/  LDL.LU R8, [R1+0xcfc] ;  /* 0x000cfc0001087983 */ /* 0x010f280000300800 */
[----:B------:R-:W1:Y:S01]  /*61a60*/  S2R R23, SR_TID.X ;  /* 0x0000000000177919 */ /* 0x000e620000002100 */
[----:B------:R-:W-:-:S04]  /*61a70*/  FMUL R2, R2, 1.4426950216293334961 ;  /* 0x3fb8aa3b02027820 */ /* 0x000fc80000400000 */
[----:B------:R0:W3:Y:S01]  /*61a80*/  MUFU.EX2 R0, R2 ;  /* 0x0000000200007308 */ /* 0x0000e20000000800 */
[----:B------:R-:W-:Y:S01]  /*61a90*/  F2FP.BF16.PACK_AB R6, R6, R20 ;  /* 0x000000140606723e */ /* 0x000fe200000010ff */
[----:B0-----:R-:W-:-:S04]  /*61aa0*/  FADD R2, -R5, R21 ;  /* 0x0000001505027221 */ /* 0x001fc80000000100 */
[----:B------:R-:W-:Y:S01]  /*61ab0*/  STL [R1+0x2488], R6 ;  /* 0x0024880601007387 */ /* 0x000fe20000100800 */
[----:B------:R-:W4:Y:S02]  /*61ac0*/  LDL.LU R17, [R1+0x63c] ;  /* 0x00063c0001117983 */ /* 0x000f240000300800 */
[----:B------:R-:W4:Y:S02]  /*61ad0*/  LDL.LU R5, [R1+0x654] ;  /* 0x0006540001057983 */ /* 0x000f240000300800 */
[----:B------:R-:W-:Y:S01]  /*61ae0*/  FMUL R2, R2, 1.4426950216293334961 ;  /* 0x3fb8aa3b02027820 */ /* 0x000fe20000400000 */
[----:B-1----:R-:W-:-:S04]  /*61af0*/  LOP3.LUT R23, R23, 0x1c, RZ, 0xc0, !PT ;  /* 0x0000001c17177812 */ /* 0x002fc800078ec0ff */
[----:B------:R-:W-:Y:S01]  /*61b00*/  LEA.HI R23, R23, 0xe0, RZ, 0x1e ;  /* 0x000000e017177811 */ /* 0x000fe200078ff0ff */
[----:B------:R0:W1:Y:S04]  /*61b10*/  MUFU.EX2 R7, R2 ;  /* 0x0000000200077308 */ /* 0x0000680000000800 */
[----:B------:R0:W1:Y:S04]  /*61b20*/  LDS R12, [R23.X16+0x40000] ;  /* 0x04000000170c7984 */ /* 0x000068000000c800 */
[----:B0-----:R-:W4:Y:S01]  /*61b30*/  LDL.LU R23, [R1+0x614] ;  /* 0x0006140001177983 */ /* 0x001f220000300800 */
[----:B---3--:R-:W-:-:S05]  /*61b40*/  FFMA R4, R0, R4, R3 ;  /* 0x0000000400047223 */ /* 0x008fca0000000003 */
[----:B------:R0:W-:Y:S01]  /*61b50*/  STL [R1+0xef8], R4 ;  /* 0x000ef80401007387 */ /* 0x0001e20000100800 */
[C---:B-----5:R-:W-:Y:S02]  /*61b60*/  FMUL R3, R0.reuse, R11 ;  /* 0x0000000b00037220 */ /* 0x060fe40000400000 */
[C---:B------:R-:W-:Y:S01]  /*61b70*/  FMUL R2, R0.reuse, R10 ;  /* 0x0000000a00027220 */ /* 0x040fe20000400000 */
[----:B0-----:R-:W3:Y:S01]  /*61b80*/  LDL.LU R4, [R1+0x634] ;  /* 0x0006340001047983 */ /* 0x001ee20000300800 */
[----:B------:R-:W5:Y:S02]  /*61b90*/  LDL.LU R26, [R1+0x58] ;  /* 0x00005800011a7983 */ /* 0x000f640000300800 */
[----:B------:R-:W5:Y:S02]  /*61ba0*/  LDL.LU R20, [R1+0x6c] ;  /* 0x00006c0001147983 */ /* 0x000f640000300800 */
[----:B------:R-:W3:Y:S01]  /*61bb0*/  LDL.LU R21, [R1+0xce8] ;  /* 0x000ce80001157983 */ /* 0x000ee20000300800 */
[----:B------:R2:W-:Y:S01]  /*61bc0*/  STL [R1+0x828], R3 ;  /* 0x0008280301007387 */ /* 0x0005e20000100800 */
[----:B------:R-:W5:Y:S02]  /*61bd0*/  LDL.LU R16, [R1+0xcec] ;  /* 0x000cec0001107983 */ /* 0x000f640000300800 */
[----:B------:R4:W-:Y:S02]  /*61be0*/  STL [R1+0x82c], R2 ;  /* 0x00082c0201007387 */ /* 0x0009e40000100800 */
[----:B------:R-:W5:Y:S01]  /*61bf0*/  LDL.LU R15, [R1+0xcd8] ;  /* 0x000cd800010f7983 */ /* 0x000f620000300800 */
[----:B------:R-:W5:Y:S01]  /*61c00*/  LDL.LU R14, [R1+0xcdc] ;  /* 0x000cdc00010e7983 */ /* 0x000f620000300800 */
[----:B------:R-:W5:Y:S02]  /*61c10*/  LDL.LU R18, [R1+0x50] ;  /* 0x0000500001127983 */ /* 0x000f640000300800 */
[----:B------:R-:W5:Y:S02]  /*61c20*/  LDL.LU R19, [R1+0x54] ;  /* 0x0000540001137983 */ /* 0x000f640000300800 */
[----:B------:R-:W5:Y:S01]  /*61c30*/  LDL.LU R28, [R1+0x48] ;  /* 0x00004800011c7983 */ /* 0x000f620000300800 */
[----:B------:R-:W5:Y:S01]  /*61c40*/  LDL.LU R29, [R1+0x4c] ;  /* 0x00004c00011d7983 */ /* 0x000f620000300800 */
[----:B--2---:R-:W-:-:S02]  /*61c50*/  FMUL R3, R0, R9 ;  /* 0x0000000900037220 */ /* 0x004fc40000400000 */
[----:B-1----:R-:W-:Y:S02]  /*61c60*/  STL [R1+0xb38], R7 ;  /* 0x000b380701007387 */ /* 0x002fe40000100800 */
[C---:B----4-:R-:W-:Y:S01]  /*61c70*/  FMUL R2, R0.reuse, R8 ;  /* 0x0000000800027220 */ /* 0x050fe20000400000 */
[----:B------:R0:W-:Y:S01]  /*61c80*/  STL [R1+0x848], R3 ;  /* 0x0008480301007387 */ /* 0x0001e20000100800 */
[----:B------:R-:W2:Y:S02]  /*61c90*/  LDL.LU R13, [R1+0xcc8] ;  /* 0x000cc800010d7983 */ /* 0x000ea40000300800 */
[----:B------:R-:W4:Y:S01]  /*61ca0*/  LDL.LU R11, [R1+0xccc] ;  /* 0x000ccc00010b7983 */ /* 0x000f220000300800 */
[----:B------:R1:W-:Y:S04]  /*61cb0*/  STL [R1+0x84c], R2 ;  /* 0x00084c0201007387 */ /* 0x0003e80000100800 */
[----:B------:R-:W2:Y:S01]  /*61cc0*/  LDL.LU R10, [R1+0xcb8] ;  /* 0x000cb800010a7983 */ /* 0x000ea20000300800 */
[----:B------:R-:W2:Y:S02]  /*61cd0*/  LDL.LU R9, [R1+0xcbc] ;  /* 0x000cbc0001097983 */ /* 0x000ea40000300800 */
[----:B------:R-:W4:Y:S02]  /*61ce0*/  LDL.LU R8, [R1+0xca8] ;  /* 0x000ca80001087983 */ /* 0x000f240000300800 */
[----:B------:R-:W4:Y:S01]  /*61cf0*/  LDL.LU R6, [R1+0xcac] ;  /* 0x000cac0001067983 */ /* 0x000f220000300800 */
[----:B0-----:R-:W4:Y:S04]  /*61d00*/  LDL.LU R3, [R1+0xc98] ;  /* 0x000c980001037983 */ /* 0x001f280000300800 */
[----:B-1----:R-:W4:Y:S01]  /*61d10*/  LDL.LU R2, [R1+0xc9c] ;  /* 0x000c9c0001027983 */ /* 0x002f220000300800 */
[----:B---3--:R-:W-:-:S02]  /*61d20*/  FMUL R21, R0, R21 ;  /* 0x0000001500157220 */ /* 0x008fc40000400000 */
[C---:B-----5:R-:W-:Y:S02]  /*61d30*/  FMUL R16, R0.reuse, R16 ;  /* 0x0000001000107220 */ /* 0x060fe40000400000 */
[C---:B------:R-:W-:Y:S01]  /*61d40*/  FMUL R15, R0.reuse, R15 ;  /* 0x0000000f000f7220 */ /* 0x040fe20000400000 */
[----:B------:R0:W-:Y:S01]  /*61d50*/  STL [R1+0x868], R21 ;  /* 0x0008681501007387 */ /* 0x0001e20000100800 */
[C---:B------:R-:W-:Y:S02]  /*61d60*/  FMUL R14, R0.reuse, R14 ;  /* 0x0000000e000e7220 */ /* 0x040fe40000400000 */
[----:B------:R-:W-:Y:S02]  /*61d70*/  STL [R1+0x86c], R16 ;  /* 0x00086c1001007387 */ /* 0x000fe40000100800 */
[----:B------:R-:W3:Y:S01]  /*61d80*/  LDL.LU R22, [R1+0x884] ;  /* 0x0008840001167983 */ /* 0x000ee20000300800 */
[----:B------:R-:W-:Y:S01]  /*61d90*/  STL [R1+0x878], R15 ;  /* 0x0008780f01007387 */ /* 0x000fe20000100800 */
[----:B------:R-:W5:Y:S02]  /*61da0*/  LDL.LU R24, [R1+0x880] ;  /* 0x0008800001187983 */ /* 0x000f640000300800 */
[----:B------:R2:W-:Y:S02]  /*61db0*/  STL [R1+0x87c], R14 ;  /* 0x00087c0e01007387 */ /* 0x0005e40000100800 */
[----:B------:R-:W3:Y:S01]  /*61dc0*/  LDL.LU R25, [R1+0x85c] ;  /* 0x00085c0001197983 */ /* 0x000ee20000300800 */
[----:B------:R-:W3:Y:S01]  /*61dd0*/  LDL.LU R27, [R1+0x858] ;  /* 0x00085800011b7983 */ /* 0x000ee20000300800 */
[----:B0-----:R-:W3:Y:S02]  /*61de0*/  LDL.LU R21, [R1+0x854] ;  /* 0x0008540001157983 */ /* 0x001ee40000300800 */
[----:B--2---:R-:W-:-:S02]  /*61df0*/  FMUL R14, R0, R13 ;  /* 0x0000000d000e7220 */ /* 0x004fc40000400000 */
[C---:B----4-:R-:W-:Y:S02]  /*61e00*/  FMUL R13, R0.reuse, R11 ;  /* 0x0000000b000d7220 */ /* 0x050fe40000400000 */
[C---:B------:R-:W-:Y:S02]  /*61e10*/  FMUL R11, R0.reuse, R10 ;  /* 0x0000000a000b7220 */ /* 0x040fe40000400000 */
[C---:B------:R-:W-:Y:S01]  /*61e20*/  FMUL R10, R0.reuse, R9 ;  /* 0x00000009000a7220 */ /* 0x040fe20000400000 */
[----:B------:R-:W-:Y:S01]  /*61e30*/  STL [R1+0x898], R14 ;  /* 0x0008980e01007387 */ /* 0x000fe20000100800 */
[----:B------:R-:W-:Y:S02]  /*61e40*/  STL [R1+0x89c], R13 ;  /* 0x00089c0d01007387 */ /* 0x000fe40000100800 */
[C---:B------:R-:W-:Y:S02]  /*61e50*/  FMUL R9, R0.reuse, R8 ;  /* 0x0000000800097220 */ /* 0x040fe40000400000 */
[----:B------:R-:W-:Y:S02]  /*61e60*/  STL [R1+0x8b8], R11 ;  /* 0x0008b80b01007387 */ /* 0x000fe40000100800 */
[----:B------:R-:W-:Y:S01]  /*61e70*/  FMUL R8, R0, R6 ;  /* 0x0000000600087220 */ /* 0x000fe20000400000 */
[----:B------:R-:W-:Y:S01]  /*61e80*/  STL [R1+0x8bc], R10 ;  /* 0x0008bc0a01007387 */ /* 0x000fe20000100800 */
[----:B------:R-:W2:Y:S01]  /*61e90*/  LDL.LU R6, [R1+0xefc] ;  /* 0x000efc0001067983 */ /* 0x000ea20000300800 */
[----:B------:R-:W-:-:S02]  /*61ea0*/  F2FP.BF16.PACK_AB R4, R23, R4 ;  /* 0x000000041704723e */ /* 0x000fc400000010ff */
[----:B------:R-:W0:Y:S01]  /*61eb0*/  S2R R23, SR_TID.X ;  /* 0x0000000000177919 */ /* 0x000e220000002100 */
[C---:B------:R-:W-:Y:S01]  /*61ec0*/  FMUL R3, R0.reuse, R3 ;  /* 0x0000000300037220 */ /* 0x040fe20000400000 */
[----:B------:R-:W-:Y:S01]  /*61ed0*/  F2FP.BF16.PACK_AB R5, R17, R5 ;  /* 0x000000051105723e */ /* 0x000fe200000010ff */
[----:B------:R-:W-:Y:S01]  /*61ee0*/  FMUL R0, R0, R2 ;  /* 0x0000000200007220 */ /* 0x000fe20000400000 */
[----:B------:R-:W-:Y:S01]  /*61ef0*/  STL [R1+0x8d8], R9 ;  /* 0x0008d80901007387 */ /* 0x000fe20000100800 */
[----:B------:R-:W-:Y:S02]  /*61f00*/  STL [R1+0x8dc], R8 ;  /* 0x0008dc0801007387 */ /* 0x000fe40000100800 */
[----:B------:R1:W-:Y:S02]  /*61f10*/  STL [R1+0x8f8], R3 ;  /* 0x0008f80301007387 */ /* 0x0003e40000100800 */
[----:B------:R-:W-:Y:S01]  /*61f20*/  STL [R1+0x248c], R5 ;  /* 0x00248c0501007387 */ /* 0x000fe20000100800 */
[----:B------:R4:W-:Y:S01]  /*61f30*/  STL [R1+0x8fc], R0 ;  /* 0x0008fc0001007387 */ /* 0x0009e20000100800 */
[----:B------:R-:W-:Y:S01]  /*61f40*/  F2FP.BF16.PACK_AB R2, R18, R19 ;  /* 0x000000131202723e */ /* 0x000fe200000010ff */
[----:B------:R-:W-:Y:S01]  /*61f50*/  STL [R1+0x2490], R4 ;  /* 0x0024900401007387 */ /* 0x000fe20000100800 */
[----:B-1----:R-:W-:-:S02]  /*61f60*/  F2FP.BF16.PACK_AB R3, R26, R20 ;  /* 0x000000141a03723e */ /* 0x002fc400000010ff */
[----:B----4-:R-:W-:Y:S01]  /*61f70*/  F2FP.BF16.PACK_AB R0, R28, R29 ;  /* 0x0000001d1c00723e */ /* 0x010fe200000010ff */
[----:B------:R-:W4:Y:S01]  /*61f80*/  LDL.LU R26, [R1+0x850] ;  /* 0x00085000011a7983 */ /* 0x000f220000300800 */
[----:B------:R-:W3:Y:S01]  /*61f90*/  LDL.LU R20, [R1+0x83c] ;  /* 0x00083c0001147983 */ /* 0x000ee20000300800 */
[----:B0-----:R-:W-:Y:S02]  /*61fa0*/  LOP3.LUT R23, R23, 0x1c, RZ, 0xc0, !PT ;  /* 0x0000001c17177812 */ /* 0x001fe400078ec0ff */
[----:B------:R-:W-:Y:S02]  /*61fb0*/  STL [R1+0x2494], R3 ;  /* 0x0024940301007387 */ /* 0x000fe40000100800 */
[----:B------:R-:W-:Y:S02]  /*61fc0*/  LEA.HI R23, R23, 0xe8, RZ, 0x1e ;  /* 0x000000e817177811 */ /* 0x000fe400078ff0ff */
[----:B------:R-:W-:Y:S01]  /*61fd0*/  STL [R1+0x2498], R2 ;  /* 0x0024980201007387 */ /* 0x000fe20000100800 */
[----:B------:R-:W-:Y:S03]  /*61fe0*/  STL [R1+0x249c], R0 ;  /* 0x00249c0001007387 */ /* 0x000fe60000100800 */
[----:B------:R-:W0:Y:S04]  /*61ff0*/  LDS R0, [R23.X16+0x40000] ;  /* 0x0400000017007984 */ /* 0x000e28000000c800 */
[----:B------:R-:W1:Y:S02]  /*62000*/  S2R R29, SR_TID.X ;  /* 0x00000000001d7919 */ /* 0x000e640000002100 */
[C---:B-1----:R-:W-:Y:S01]  /*62010*/  LOP3.LUT R28, R29.reuse, 0xff, RZ, 0xc0, !PT ;  /* 0x000000ff1d1c7812 */ /* 0x042fe200078ec0ff */
[----:B------:R-:W-:-:S03]  /*62020*/  LOP3.LUT R29, R29, 0x1c, RZ, 0xc0, !PT ;  /* 0x0000001c1d1d7812 */ /* 0x000fc600078ec0ff */
[----:B------:R-:W-:Y:S01]  /*62030*/  SHF.L.U32 R19, R28, 0x1, RZ ;  /* 0x000000011c137819 */ /* 0x000fe200000006ff */
[C---:B------:R-:W-:Y:S01]  /*62040*/  LEA.HI R28, R29.reuse, 0xf0, RZ, 0x1e ;  /* 0x000000f01d1c7811 */ /* 0x040fe200078ff0ff */
[----:B------:R-:W-:-:S04]  /*62050*/  LEA.HI R29, R29, 0xf8, RZ, 0x1e ;  /* 0x000000f81d1d7811 */ /* 0x000fc800078ff0ff */
[----:B------:R-:W1:Y:S01]  /*62060*/  LDS R2, [R28.X16+0x40000] ;  /* 0x040000001c027984 */ /* 0x000e62000000c800 */
[----:B--2---:R-:W-:-:S05]  /*62070*/  FFMA R6, R7, R6, R12 ;  /* 0x0000000607067223 */ /* 0x004fca000000000c */
[----:B------:R-:W-:Y:S01]  /*62080*/  STL [R1+0xefc], R6 ;  /* 0x000efc0601007387 */ /* 0x000fe20000100800 */
[----:B0-----:R-:W-:Y:S02]  /*62090*/  STL [R1+0xe68], R0 ;  /* 0x000e680001007387 */ /* 0x001fe40000100800 */
[----:B------:R-:W0:Y:S04]  /*620a0*/  LDS R0, [R29.X16+0x40000] ;  /* 0x040000001d007984 */ /* 0x000e28000000c800 */
[----:B-1----:R-:W-:Y:S01]  /*620b0*/  STL [R1+0xe64], R2 ;  /* 0x000e640201007387 */ /* 0x002fe20000100800 */
[----:B0-----:R0:W-:Y:S04]  /*620c0*/  STL [R1+0xe60], R0 ;  /* 0x000e600001007387 */ /* 0x0011e80000100800 */
[----:B------:R-:W1:Y:S04]  /*620d0*/  S2R R23, SR_TID.X ;  /* 0x0000000000177919 */ /* 0x000e680000002100 */
[----:B------:R-:W-:Y:S06]  /*620e0*/  BAR.SYNC.DEFER_BLOCKING 0x0 ;  /* 0x0000000000007b1d */ /* 0x000fec0000010000 */
[----:B0-----:R-:W2:Y:S01]  /*620f0*/  LDL.LU R0, [R1+0x834] ;  /* 0x0008340001007983 */ /* 0x001ea20000300800 */
[----:B-1----:R-:W-:-:S04]  /*62100*/  SHF.R.U32.HI R23, RZ, 0x2, R23 ;  /* 0x00000002ff177819 */ /* 0x002fc80000011617 */
[----:B------:R-:W-:Y:S01]  /*62110*/  LOP3.LUT R23, R19, 0x30, R23, 0x78, !PT ;  /* 0x0000003013177812 */ /* 0x000fe200078e7817 */
[----:B--2---:R0:W-:Y:S04]  /*62120*/  STL [R1+0x24a4], R0 ;  /* 0x0024a40001007387 */ /* 0x0041e80000100800 */
[----:B0-----:R-:W2:Y:S01]  /*62130*/  LDL.LU R0, [R1+0x838] ;  /* 0x0008380001007983 */ /* 0x001ea20000300800 */
[----:B------:R-:W2:Y:S02]  /*62140*/  LDL.LU R2, [R1+0x830] ;  /* 0x0008300001027983 */ /* 0x000ea40000300800 */
[----:B------:R-:W2:Y:S02]  /*62150*/  LDL.LU R3, [R1+0x81c] ;  /* 0x00081c0001037983 */ /* 0x000ea40000300800 */
[----:B------:R-:W2:Y:S01]  /*62160*/  LDL.LU R4, [R1+0x814] ;  /* 0x0008140001047983 */ /* 0x000ea20000300800 */
[----:B---3--:R-:W-:Y:S04]  /*62170*/  STS.U16 [R23+0x40000], R22 ;  /* 0x0400001617007388 */ /* 0x008fe80000000400 */
[----:B------:R-:W3:Y:S01]  /*62180*/  LDL.LU R5, [R1+0x810] ;  /* 0x0008100001057983 */ /* 0x000ee20000300800 */
[----:B-----5:R-:W-:Y:S02]  /*62190*/  STS.U16 [R23+0x40200], R24 ;  /* 0x0402001817007388 */ /* 0x020fe40000000400 */
[----:B------:R-:W5:Y:S02]  /*621a0*/  LDL.LU R6, [R1+0x7f8] ;  /* 0x0007f80001067983 */ /* 0x000f640000300800 */
[----:B------:R-:W-:Y:S01]  /*621b0*/  STS.U16 [R23+0x40400], R25 ;  /* 0x0404001917007388 */ /* 0x000fe20000000400 */
[----:B------:R-:W3:Y:S04]  /*621c0*/  LDL.LU R7, [R1+0x7f4] ;  /* 0x0007f40001077983 */ /* 0x000ee80000300800 */
[----:B------:R0:W-:Y:S01]  /*621d0*/  STS.U16 [R23+0x40600], R27 ;  /* 0x0406001b17007388 */ /* 0x0001e20000000400 */
[----:B------:R-:W3:Y:S02]  /*621e0*/  LDL.LU R8, [R1+0x7e8] ;  /* 0x0007e80001087983 */ /* 0x000ee40000300800 */
        /* <DEDUP_REMOVED lines=17> */
[----:B------:R-:W3:Y:S04]  /*62300*/  LDL.LU R24, [R1+0x748] ;  /* 0x0007480001187983 */ /* 0x000ee80000300800 */
[----:B----4-:R0:W-:Y:S01]  /*62310*/  STS.U16 [R23+0x40a00], R26 ;  /* 0x040a001a17007388 */ /* 0x0101e20000000400 */
[----:B------:R-:W4:Y:S02]  /*62320*/  LDL.LU R25, [R1+0x72c] ;  /* 0x00072c0001197983 */ /* 0x000f240000300800 */
[----:B------:R1:W-:Y:S01]  /*62330*/  STS.U16 [R23+0x40c00], R20 ;  /* 0x040c001417007388 */ /* 0x0003e20000000400 */
[----:B0-----:R-:W3:Y:S01]  /*62340*/  LDL.LU R26, [R1+0x720] ;  /* 0x00072000011a7983 */ /* 0x001ee20000300800 */
[----:B-1----:R-:W3:Y:S03]  /*62350*/  LDL.LU R20, [R1+0x70c] ;  /* 0x00070c0001147983 */ /* 0x002ee60000300800 */
[----:B--2---:R0:W-:Y:S04]  /*62360*/  STS.U16 [R23+0x40e00], R0 ;  /* 0x040e000017007388 */ /* 0x0041e80000000400 */
[----:B0-----:R-:W2:Y:S04]  /*62370*/  LDL.LU R0, [R1+0x24a4] ;  /* 0x0024a40001007983 */ /* 0x001ea80000300800 */
[----:B--2---:R-:W-:Y:S01]  /*62380*/  STS.U16 [R23+0x41000], R0 ;  /* 0x0410000017007388 */ /* 0x004fe20000000400 */
[----:B------:R-:W-:Y:S02]  /*62390*/  STS.U16 [R23+0x41200], R2 ;  /* 0x0412000217007388 */ /* 0x000fe40000000400 */
[----:B------:R-:W-:Y:S02]  /*623a0*/  STS.U16 [R23+0x41400], R3 ;  /* 0x0414000317007388 */ /* 0x000fe40000000400 */
[----:B------:R-:W-:Y:S01]  /*623b0*/  STS.U16 [R23+0x41600], R4 ;  /* 0x0416000417007388 */ /* 0x000fe20000000400 */
[----:B---3--:R-:W-:Y:S01]  /*623c0*/  STS.U16 [R23+0x41800], R5 ;  /* 0x0418000517007388 */ /* 0x008fe20000000400 */
[----:B-----5:R-:W-:Y:S02]  /*623d0*/  STS.U16 [R23+0x41a00], R6 ;  /* 0x041a000617007388 */ /* 0x020fe40000000400 */
[----:B------:R-:W-:Y:S02]  /*623e0*/  STS.U16 [R23+0x41c00], R7 ;  /* 0x041c000717007388 */ /* 0x000fe40000000400 */
[----:B------:R-:W-:Y:S01]  /*623f0*/  STS.U16 [R23+0x41e00], R8 ;  /* 0x041e000817007388 */ /* 0x000fe20000000400 */
[----:B------:R0:W-:Y:S01]  /*62400*/  STS.U16 [R23+0x42000], R27 ;  /* 0x0420001b17007388 */ /* 0x0001e20000000400 */
[----:B------:R1:W-:Y:S03]  /*62410*/  STS.U16 [R23+0x42200], R21 ;  /* 0x0422001517007388 */ /* 0x0003e60000000400 */
[----:B0-----:R-:W2:Y:S01]  /*62420*/  LDL.LU R27, [R1+0x6ec] ;  /* 0x0006ec00011b7983 */ /* 0x001ea20000300800 */
[----:B-1----:R-:W3:Y:S02]  /*62430*/  LDL.LU R21, [R1+0x6e8] ;  /* 0x0006e80001157983 */ /* 0x002ee40000300800 */
[----:B------:R-:W5:Y:S02]  /*62440*/  LDL.LU R0, [R1+0x6c8] ;  /* 0x0006c80001007983 */ /* 0x000f640000300800 */
        /* <DEDUP_REMOVED lines=15> */
[----:B----4-:R-:W-:Y:S02]  /*62540*/  STS.U16 [R23+0x44200], R25 ;  /* 0x0442001917007388 */ /* 0x010fe40000000400 */
[----:B------:R-:W-:Y:S01]  /*62550*/  STS.U16 [R23+0x44400], R26 ;  /* 0x0444001a17007388 */ /* 0x000fe20000000400 */
[----:B------:R-:W-:Y:S04]  /*62560*/  STS.U16 [R23+0x44600], R20 ;  /* 0x0446001417007388 */ /* 0x000fe80000000400 */
[----:B-----5:R0:W-:Y:S04]  /*62570*/  STL [R1+0x24a0], R0 ;  /* 0x0024a00001007387 */ /* 0x0201e80000100800 */
[----:B0-----:R-:W4:Y:S01]  /*62580*/  LDL.LU R0, [R1+0x6e0] ;  /* 0x0006e00001007983 */ /* 0x001f220000300800 */
        /* <DEDUP_REMOVED lines=24> */
[----:B--2---:R0:W-:Y:S01]  /*62710*/  STS.U16 [R23+0x44800], R27 ;  /* 0x0448001b17007388 */ /* 0x0041e20000000400 */
[----:B------:R-:W2:Y:S02]  /*62720*/  LDL.LU R26, [R1+0x24] ;  /* 0x00002400011a7983 */ /* 0x000ea40000300800 */
[----:B---3--:R1:W-:Y:S01]  /*62730*/  STS.U16 [R23+0x44a00], R21 ;  /* 0x044a001517007388 */ /* 0x0083e20000000400 */
[----:B0-----:R-:W2:Y:S01]  /*62740*/  LDL.LU R27, [R1+0x20] ;  /* 0x00002000011b7983 */ /* 0x001ea20000300800 */
[----:B-1----:R-:W2:Y:S03]  /*62750*/  LDL.LU R21, [R1+0x1c] ;  /* 0x00001c0001157983 */ /* 0x002ea60000300800 */
[----:B----4-:R0:W-:Y:S04]  /*62760*/  STS.U16 [R23+0x44c00], R0 ;  /* 0x044c000017007388 */ /* 0x0101e80000000400 */
[----:B0-----:R-:W4:Y:S04]  /*62770*/  LDL.LU R0, [R1+0x24a0] ;  /* 0x0024a00001007983 */ /* 0x001f280000300800 */
[----:B----4-:R0:W-:Y:S01]  /*62780*/  STS.U16 [R23+0x44e00], R0 ;  /* 0x044e000017007388 */ /* 0x0101e20000000400 */
[----:B-----5:R1:W-:Y:S02]  /*62790*/  STS.U16 [R23+0x45000], R2 ;  /* 0x0450000217007388 */ /* 0x0203e40000000400 */
[----:B------:R4:W-:Y:S02]  /*627a0*/  STS.U16 [R23+0x45200], R3 ;  /* 0x0452000317007388 */ /* 0x0009e40000000400 */
[----:B------:R5:W-:Y:S01]  /*627b0*/  STS.U16 [R23+0x45400], R4 ;  /* 0x0454000417007388 */ /* 0x000be20000000400 */
[----:B------:R2:W-:Y:S01]  /*627c0*/  STS.U16 [R23+0x45600], R5 ;  /* 0x0456000517007388 */ /* 0x0005e20000000400 */
[----:B------:R2:W-:Y:S03]  /*627d0*/  STS.U16 [R23+0x45800], R6 ;  /* 0x0458000617007388 */ /* 0x0005e60000000400 */
[----:B0-----:R-:W3:Y:S01]  /*627e0*/  LDL.LU R0, [R1+0x249c] ;  /* 0x00249c0001007983 */ /* 0x001ee20000300800 */
[----:B-1----:R-:W3:Y:S02]  /*627f0*/  LDL.LU R2, [R1+0x2498] ;  /* 0x0024980001027983 */ /* 0x002ee40000300800 */
[----:B----4-:R-:W4:Y:S02]  /*62800*/  LDL.LU R3, [R1+0x2494] ;  /* 0x0024940001037983 */ /* 0x010f240000300800 */
[----:B-----5:R-:W5:Y:S01]  /*62810*/  LDL.LU R4, [R1+0x2490] ;  /* 0x0024900001047983 */ /* 0x020f620000300800 */
[----:B--2---:R-:W2:Y:S01]  /*62820*/  LDL.LU R5, [R1+0x248c] ;  /* 0x00248c0001057983 */ /* 0x004ea20000300800 */
[----:B------:R-:W2:Y:S03]  /*62830*/  LDL.LU R6, [R1+0x2488] ;  /* 0x0024880001067983 */ /* 0x000ea60000300800 */
[----:B------:R0:W-:Y:S01]  /*62840*/  STS.U16 [R23+0x45a00], R7 ;  /* 0x045a000717007388 */ /* 0x0001e20000000400 */
[----:B------:R1:W-:Y:S02]  /*62850*/  STS.U16 [R23+0x45c00], R8 ;  /* 0x045c000817007388 */ /* 0x0003e40000000400 */
[----:B------:R1:W-:Y:S01]  /*62860*/  STS.U16 [R23+0x45e00], R20 ;  /* 0x045e001417007388 */ /* 0x0003e20000000400 */
[----:B0-----:R-:W2:Y:S01]  /*62870*/  LDL.LU R7, [R1+0x2484] ;  /* 0x0024840001077983 */ /* 0x001ea20000300800 */
[----:B-1----:R-:W2:Y:S02]  /*62880*/  LDL.LU R8, [R1+0x2480] ;  /* 0x0024800001087983 */ /* 0x002ea40000300800 */
[----:B------:R-:W2:Y:S02]  /*62890*/  LDL.LU R20, [R1+0x247c] ;  /* 0x00247c0001147983 */ /* 0x000ea40000300800 */
[----:B--2---:R0:W-:Y:S04]  /*628a0*/  STS.U16 [R23+0x46000], R20 ;  /* 0x0460001417007388 */ /* 0x0041e80000000400 */
[----:B0-----:R-:W2:Y:S01]  /*628b0*/  LDL R20, [R1+0xb34] ;  /* 0x000b340001147983 */ /* 0x001ea20000100800 */
[----:B------:R0:W-:Y:S02]  /*628c0*/  STS.U16 [R23+0x46200], R9 ;  /* 0x0462000917007388 */ /* 0x0001e40000000400 */
[----:B------:R1:W-:Y:S02]  /*628d0*/  STS.U16 [R23+0x46400], R10 ;  /* 0x0464000a17007388 */ /* 0x0003e40000000400 */
[----:B------:R3:W-:Y:S01]  /*628e0*/  STS.U16 [R23+0x46600], R11 ;  /* 0x0466000b17007388 */ /* 0x0007e20000000400 */
[----:B------:R4:W-:Y:S01]  /*628f0*/  STS.U16 [R23+0x46800], R12 ;  /* 0x0468000c17007388 */ /* 0x0009e20000000400 */
[----:B------:R5:W-:Y:S02]  /*62900*/  STS.U16 [R23+0x46a00], R13 ;  /* 0x046a000d17007388 */ /* 0x000be40000000400 */
[----:B------:R5:W-:Y:S01]  /*62910*/  STS.U16 [R23+0x46c00], R14 ;  /* 0x046c000e17007388 */ /* 0x000be20000000400 */
[----:B0-----:R-:W2:Y:S01]  /*62920*/  LDL.LU R9, [R1+0x2478] ;  /* 0x0024780001097983 */ /* 0x001ea20000300800 */
[----:B-1----:R-:W2:Y:S02]  /*62930*/  LDL.LU R10, [R1+0x2474] ;  /* 0x00247400010a7983 */ /* 0x002ea40000300800 */
[----:B---3--:R-:W3:Y:S02]  /*62940*/  LDL.LU R11, [R1+0x2470] ;  /* 0x00247000010b7983 */ /* 0x008ee40000300800 */
[----:B----4-:R-:W4:Y:S01]  /*62950*/  LDL.LU R12, [R1+0x246c] ;  /* 0x00246c00010c7983 */ /* 0x010f220000300800 */
[----:B-----5:R-:W5:Y:S01]  /*62960*/  LDL.LU R13, [R1+0x2468] ;  /* 0x00246800010d7983 */ /* 0x020f620000300800 */
[----:B------:R-:W3:Y:S03]  /*62970*/  LDL.LU R14, [R1+0x2464] ;  /* 0x00246400010e7983 */ /* 0x000ee60000300800 */
[----:B------:R0:W-:Y:S01]  /*62980*/  STS.U16 [R23+0x46e00], R15 ;  /* 0x046e000f17007388 */ /* 0x0001e20000000400 */
[----:B------:R1:W-:Y:S02]  /*62990*/  STS.U16 [R23+0x47000], R16 ;  /* 0x0470001017007388 */ /* 0x0003e40000000400 */
[----:B------:R1:W-:Y:S02]  /*629a0*/  STS.U16 [R23+0x47200], R17 ;  /* 0x0472001117007388 */ /* 0x0003e40000000400 */
[----:B------:R1:W-:Y:S01]  /*629b0*/  STS.U16 [R23+0x47400], R18 ;  /* 0x0474001217007388 */ /* 0x0003e20000000400 */
[----:B------:R1:W-:Y:S01]  /*629c0*/  STS.U16 [R23+0x47600], R19 ;  /* 0x0476001317007388 */ /* 0x0003e20000000400 */
[----:B------:R1:W-:Y:S03]  /*629d0*/  STS.U16 [R23+0x47800], R28 ;  /* 0x0478001c17007388 */ /* 0x0003e60000000400 */
[----:B0-----:R-:W3:Y:S01]  /*629e0*/  LDL.LU R15, [R1+0x2460] ;  /* 0x00246000010f7983 */ /* 0x001ee20000300800 */
[----:B-1----:R-:W3:Y:S03]  /*629f0*/  LDL.LU R16, [R1+0x245c] ;  /* 0x00245c0001107983 */ /* 0x002ee60000300800 */
[----:B------:R-:W3:Y:S01]  /*62a00*/  LDL.LU R17, [R1+0x2458] ;  /* 0x0024580001117983 */ /* 0x000ee20000300800 */
[----:B------:R-:W3:Y:S03]  /*62a10*/  LDL.LU R18, [R1+0x2454] ;  /* 0x0024540001127983 */ /* 0x000ee60000300800 */
[----:B------:R-:W3:Y:S01]  /*62a20*/  LDL.LU R19, [R1+0x2450] ;  /* 0x0024500001137983 */ /* 0x000ee20000300800 */
[----:B------:R-:W3:Y:S03]  /*62a30*/  LDL.LU R28, [R1+0x244c] ;  /* 0x00244c00011c7983 */ /* 0x000ee60000300800 */
[----:B------:R0:W-:Y:S01]  /*62a40*/  STS.U16 [R23+0x47a00], R29 ;  /* 0x047a001d17007388 */ /* 0x0001e20000000400 */
[----:B------:R1:W-:Y:S02]  /*62a50*/  STS.U16 [R23+0x47c00], R22 ;  /* 0x047c001617007388 */ /* 0x0003e40000000400 */
[----:B------:R1:W-:Y:S01]  /*62a60*/  STS.U16 [R23+0x47e00], R24 ;  /* 0x047e001817007388 */ /* 0x0003e20000000400 */
[----:B0-----:R-:W3:Y:S01]  /*62a70*/  LDL.LU R29, [R1+0x2448] ;  /* 0x00244800011d7983 */ /* 0x001ee20000300800 */
[----:B-1----:R-:W3:Y:S02]  /*62a80*/  LDL.LU R22, [R1+0x2444] ;  /* 0x0024440001167983 */ /* 0x002ee40000300800 */
[----:B------:R-:W3:Y:S02]  /*62a90*/  LDL.LU R23, [R1+0x2440] ;  /* 0x0024400001177983 */ /* 0x000ee40000300800 */
[----:B------:R-:W3:Y:S01]  /*62aa0*/  LDL.LU R24, [R1+0x243c] ;  /* 0x00243c0001187983 */ /* 0x000ee20000300800 */
[----:B--2---:R0:W-:Y:S01]  /*62ab0*/  STS [R20+0x48000], R25 ;  /* 0x0480001914007388 */ /* 0x0041e20000000800 */
[----:B------:R1:W-:Y:S02]  /*62ac0*/  STS [R20+0x48200], R26 ;  /* 0x0482001a14007388 */ /* 0x0003e40000000800 */
[----:B------:R2:W-:Y:S02]  /*62ad0*/  STS [R20+0x48400], R27 ;  /* 0x0484001b14007388 */ /* 0x0005e40000000800 */
[----:B------:R2:W-:Y:S01]  /*62ae0*/  STS [R20+0x48600], R21 ;  /* 0x0486001514007388 */ /* 0x0005e20000000800 */
[----:B0-----:R-:W3:Y:S01]  /*62af0*/  LDL.LU R25, [R1+0x2438] ;  /* 0x0024380001197983 */ /* 0x001ee20000300800 */
[----:B-1----:R-:W3:Y:S02]  /*62b00*/  LDL.LU R26, [R1+0x2434] ;  /* 0x00243400011a7983 */ /* 0x002ee40000300800 */
[----:B--2---:R-:W2:Y:S02]  /*62b10*/  LDL.LU R27, [R1+0x2430] ;  /* 0x00243000011b7983 */ /* 0x004ea40000300800 */
[----:B------:R-:W2:Y:S02]  /*62b20*/  LDL.LU R21, [R1+0x242c] ;  /* 0x00242c0001157983 */ /* 0x000ea40000300800 */
[----:B--2---:R0:W-:Y:S01]  /*62b30*/  STS [R20+0x48800], R21 ;  /* 0x0488001514007388 */ /* 0x0041e20000000800 */
[----:B------:R-:W-:Y:S02]  /*62b40*/  STS [R20+0x48a00], R27 ;  /* 0x048a001b14007388 */ /* 0x000fe40000000800 */
[----:B---3--:R-:W-:Y:S02]  /*62b50*/  STS [R20+0x48c00], R26 ;  /* 0x048c001a14007388 */ /* 0x008fe40000000800 */
[----:B------:R-:W-:Y:S01]  /*62b60*/  STS [R20+0x48e00], R25 ;  /* 0x048e001914007388 */ /* 0x000fe20000000800 */
[----:B------:R-:W-:Y:S01]  /*62b70*/  STS [R20+0x49000], R24 ;  /* 0x0490001814007388 */ /* 0x000fe20000000800 */
[----:B------:R-:W-:Y:S02]  /*62b80*/  STS [R20+0x49200], R23 ;  /* 0x0492001714007388 */ /* 0x000fe40000000800 */
[----:B------:R-:W-:Y:S02]  /*62b90*/  STS [R20+0x49400], R22 ;  /* 0x0494001614007388 */ /* 0x000fe40000000800 */
[----:B------:R1:W-:Y:S01]  /*62ba0*/  STS [R20+0x49600], R29 ;  /* 0x0496001d14007388 */ /* 0x0003e20000000800 */
[----:B------:R-:W-:Y:S04]  /*62bb0*/  STS [R20+0x49800], R28 ;  /* 0x0498001c14007388 */ /* 0x000fe80000000800 */
[----:B0-----:R-:W2:Y:S01]  /*62bc0*/  LDL.LU R21, [R1+0x2428] ;  /* 0x0024280001157983 */ /* 0x001ea20000300800 */
[----:B------:R0:W-:Y:S03]  /*62bd0*/  STS [R20+0x49a00], R19 ;  /* 0x049a001314007388 */ /* 0x0001e60000000800 */
[----:B-1----:R-:W3:Y:S04]  /*62be0*/  LDL R29, [R1+0xb40] ;  /* 0x000b4000011d7983 */ /* 0x002ee80000100800 */
[----:B0-----:R-:W2:Y:S01]  /*62bf0*/  LDL R19, [R1+0xe5c] ;  /* 0x000e5c0001137983 */ /* 0x001ea20000100800 */
[----:B------:R-:W-:Y:S02]  /*62c00*/  STS [R20+0x49c00], R18 ;  /* 0x049c001214007388 */ /* 0x000fe40000000800 */
[----:B------:R-:W-:Y:S02]  /*62c10*/  STS [R20+0x49e00], R17 ;  /* 0x049e001114007388 */ /* 0x000fe40000000800 */
[----:B------:R-:W-:Y:S01]  /*62c20*/  STS [R20+0x4a000], R16 ;  /* 0x04a0001014007388 */ /* 0x000fe20000000800 */
[----:B------:R-:W-:Y:S01]  /*62c30*/  STS [R20+0x4a200], R15 ;  /* 0x04a2000f14007388 */ /* 0x000fe20000000800 */
[----:B------:R-:W-:Y:S02]  /*62c40*/  STS [R20+0x4a400], R14 ;  /* 0x04a4000e14007388 */ /* 0x000fe40000000800 */
[----:B-----5:R-:W-:Y:S02]  /*62c50*/  STS [R20+0x4a600], R13 ;  /* 0x04a6000d14007388 */ /* 0x020fe40000000800 */
[----:B----4-:R-:W-:Y:S01]  /*62c60*/  STS [R20+0x4a800], R12 ;  /* 0x04a8000c14007388 */ /* 0x010fe20000000800 */
[----:B------:R-:W-:Y:S01]  /*62c70*/  STS [R20+0x4aa00], R11 ;  /* 0x04aa000b14007388 */ /* 0x000fe20000000800 */
[----:B------:R-:W-:Y:S02]  /*62c80*/  STS [R20+0x4ac00], R10 ;  /* 0x04ac000a14007388 */ /* 0x000fe40000000800 */
[----:B------:R-:W-:Y:S02]  /*62c90*/  STS [R20+0x4ae00], R9 ;  /* 0x04ae000914007388 */ /* 0x000fe40000000800 */
[----:B------:R-:W-:Y:S01]  /*62ca0*/  STS [R20+0x4b000], R8 ;  /* 0x04b0000814007388 */ /* 0x000fe20000000800 */
[----:B------:R-:W-:Y:S01]  /*62cb0*/  STS [R20+0x4b200], R7 ;  /* 0x04b2000714007388 */ /* 0x000fe20000000800 */
[----:B------:R-:W-:Y:S02]  /*62cc0*/  STS [R20+0x4b400], R6 ;  /* 0x04b4000614007388 */ /* 0x000fe40000000800 */
[----:B------:R-:W-:Y:S02]  /*62cd0*/  STS [R20+0x4b600], R5 ;  /* 0x04b6000514007388 */ /* 0x000fe40000000800 */
[----:B------:R-:W-:Y:S01]  /*62ce0*/  STS [R20+0x4b800], R4 ;  /* 0x04b8000414007388 */ /* 0x000fe20000000800 */
[----:B------:R-:W-:Y:S01]  /*62cf0*/  STS [R20+0x4ba00], R3 ;  /* 0x04ba000314007388 */ /* 0x000fe20000000800 */
[----:B------:R-:W-:Y:S02]  /*62d00*/  STS [R20+0x4bc00], R2 ;  /* 0x04bc000214007388 */ /* 0x000fe40000000800 */
[----:B------:R-:W-:Y:S02]  /*62d10*/  STS [R20+0x4be00], R0 ;  /* 0x04be000014007388 */ /* 0x000fe40000000800 */
[----:B------:R-:W-:Y:S06]  /*62d20*/  BAR.SYNC.DEFER_BLOCKING 0x0 ;  /* 0x0000000000007b1d */ /* 0x000fec0000010000 */
[----:B---3--:R-:W-:Y:S04]  /*62d30*/  LDSM.16.M88.4 R12, [R29+0x48000] ;  /* 0x048000001d0c783b */ /* 0x008fe80000000200 */
[----:B--2---:R-:W0:Y:S04]  /*62d40*/  LDSM.16.M88.4 R4, [R19+0x40000] ;  /* 0x040000001304783b */ /* 0x004e280000000200 */
[----:B------:R-:W-:Y:S04]  /*62d50*/  LDSM.16.M88.4 R8, [R19+0x43000] ;  /* 0x043000001308783b */ /* 0x000fe80000000200 */
[----:B------:R-:W-:Y:S04]  /*62d60*/  LDSM.16.M88.4 R24, [R19+0x41000] ;  /* 0x041000001318783b */ /* 0x000fe80000000200 */
[----:B0-----:R-:W-:Y:S01]  /*62d70*/  STL.64 [R1+0x60], R4 ;  /* 0x0000600401007387 */ /* 0x001fe20000100a00 */
[----:B------:R-:W-:-:S02]  /*62d80*/  IMAD.MOV.U32 R2, RZ, RZ, R4 ;  /* 0x000000ffff027224 */ /* 0x000fc400078e0004 */
[----:B------:R-:W-:Y:S01]  /*62d90*/  STL.64 [R1+0x68], R6 ;  /* 0x0000680601007387 */ /* 0x000fe20000100a00 */
[----:B------:R-:W-:Y:S02]  /*62da0*/  MOV R0, R5 ;  /* 0x0000000500007202 */ /* 0x000fe40000000f00 */
[----:B------:R-:W0:Y:S04]  /*62db0*/  LDSM.16.M88.4 R4, [R19+0x42000] ;  /* 0x042000001304783b */ /* 0x000e280000000200 */
[----:B0-----:R-:W-:Y:S01]  /*62dc0*/  STL.64 [R1+0x40], R4 ;  /* 0x0000400401007387 */ /* 0x001fe20000100a00 */
[----:B------:R-:W-:Y:S02]  /*62dd0*/  STL.64 [R1+0x48], R6 ;  /* 0x0000480601007387 */ /* 0x000fe40000100a00 */
[----:B------:R-:W0:Y:S04]  /*62de0*/  LDSM.16.M88.4 R4, [R19+0x44000] ;  /* 0x044000001304783b */ /* 0x000e280000000200 */
[----:B------:R-:W-:Y:S01]  /*62df0*/  STL.64 [R1+0x30], R8 ;  /* 0x0000300801007387 */ /* 0x000fe20000100a00 */
[----:B------:R-:W-:Y:S02]  /*62e00*/  STL.64 [R1+0x38], R10 ;  /* 0x0000380a01007387 */ /* 0x000fe40000100a00 */
[----:B------:R-:W-:Y:S02]  /*62e10*/  LDSM.16.M88.4 R8, [R29+0x48800] ;  /* 0x048800001d08783b */ /* 0x000fe40000000200 */
[----:B0-----:R-:W-:Y:S01]  /*62e20*/  STL.64 [R1+0x20], R4 ;  /* 0x0000200401007387 */ /* 0x001fe20000100a00 */
[----:B------:R-:W-:Y:S01]  /*62e30*/  MOV R20, R4 ;  /* 0x0000000400147202 */ /* 0x000fe20000000f00 */
[----:B------:R-:W-:Y:S02]  /*62e40*/  STL.64 [R1+0x28], R6 ;  /* 0x0000280601007387 */ /* 0x000fe40000100a00 */
[----:B------:R-:W-:-:S02]  /*62e50*/  IMAD.MOV.U32 R28, RZ, RZ, R5 ;  /* 0x000000ffff1c7224 */ /* 0x000fc400078e0005 */
[----:B------:R-:W0:Y:S04]  /*62e60*/  LDSM.16.M88.4 R4, [R19+0x45000] ;  /* 0x045000001304783b */ /* 0x000e280000000200 */
[----:B------:R-:W-:Y:S01]  /*62e70*/  STL.64 [R1+0x50], R24 ;  /* 0x0000501801007387 */ /* 0x000fe20000100a00 */
[----:B------:R-:W-:Y:S02]  /*62e80*/  STL.64 [R1+0x58], R26 ;  /* 0x0000581a01007387 */ /* 0x000fe40000100a00 */
[----:B------:R-:W-:Y:S02]  /*62e90*/  STL.64 [R1+0x2410], R24 ;  /* 0x0024101801007387 */ /* 0x000fe40000100a00 */
[----:B0-----:R-:W-:Y:S01]  /*62ea0*/  IMAD.MOV.U32 R23, RZ, RZ, R4 ;  /* 0x000000ffff177224 */ /* 0x001fe200078e0004 */
[----:B------:R-:W-:Y:S01]  /*62eb0*/  MOV R22, R5 ;  /* 0x0000000500167202 */ /* 0x000fe20000000f00 */
[----:B------:R-:W-:Y:S01]  /*62ec0*/  STL.64 [R1+0x10], R4 ;  /* 0x0000100401007387 */ /* 0x000fe20000100a00 */
[----:B------:R-:W-:Y:S02]  /*62ed0*/  STL.64 [R1+0x18], R6 ;  /* 0x0000180601007387 */ /* 0x000fe40000100a00 */
[----:B------:R-:W0:Y:S01]  /*62ee0*/  LDSM.16.M88.4 R4, [R19+0x46000] ;  /* 0x046000001304783b */ /* 0x000e220000000200 */
[----:B------:R-:W-:Y:S03]  /*62ef0*/  STL.64 [R1+0x2408], R22 ;  /* 0x0024081601007387 */ /* 0x000fe60000100a00 */
[----:B------:R1:W-:Y:S02]  /*62f00*/  STL.64 [R1+0x2400], R20 ;  /* 0x0024001401007387 */ /* 0x0003e40000100a00 */
[----:B-1----:R-:W2:Y:S01]  /*62f10*/  LDL.LU R20, [R1+0x80] ;  /* 0x0000800001147983 */ /* 0x002ea20000300800 */
[----:B------:R-:W2:Y:S02]  /*62f20*/  LDL.LU R21, [R1+0x84] ;  /* 0x0000840001157983 */ /* 0x000ea40000300800 */
[----:B------:R-:W3:Y:S02]  /*62f30*/  LDL.LU R22, [R1+0x88] ;  /* 0x0000880001167983 */ /* 0x000ee40000300800 */
[----:B------:R-:W3:Y:S01]  /*62f40*/  LDL.LU R23, [R1+0x8c] ;  /* 0x00008c0001177983 */ /* 0x000ee20000300800 */
[----:B------:R-:W-:-:S02]  /*62f50*/  MOV R24, R2 ;  /* 0x0000000200187202 */ /* 0x000fc40000000f00 */
[----:B------:R-:W-:Y:S02]  /*62f60*/  MOV R25, R0 ;  /* 0x0000000000197202 */ /* 0x000fe40000000f00 */
[----:B0-----:R-:W-:Y:S01]  /*62f70*/  MOV R2, R4 ;  /* 0x0000000400027202 */ /* 0x001fe20000000f00 */
[----:B------:R-:W-:Y:S01]  /*62f80*/  IMAD.MOV.U32 R0, RZ, RZ, R5 ;  /* 0x000000ffff007224 */ /* 0x000fe200078e0005 */
[----:B---3--:R-:W-:Y:S01]  /*62f90*/  STL.64 [R1+0x2420], R22 ;  /* 0x0024201601007387 */ /* 0x008fe20000100a00 */
[----:B--2---:R0:W-:Y:S03]  /*62fa0*/  STL.64 [R1+0x2418], R20 ;  /* 0x0024181401007387 */ /* 0x0041e60000100a00 */
[----:B0-----:R-:W2:Y:S01]  /*62fb0*/  LDL.LU R20, [R1+0x90] ;  /* 0x0000900001147983 */ /* 0x001ea20000300800 */
[----:B------:R-:W2:Y:S02]  /*62fc0*/  LDL.LU R21, [R1+0x94] ;  /* 0x0000940001157983 */ /* 0x000ea40000300800 */
[----:B------:R-:W2:Y:S02]  /*62fd0*/  LDL.LU R22, [R1+0x98] ;  /* 0x0000980001167983 */ /* 0x000ea40000300800 */
[----:B------:R-:W2:Y:S01]  /*62fe0*/  LDL.LU R23, [R1+0x9c] ;  /* 0x00009c0001177983 */ /* 0x000ea20000300800 */
[----:B------:R-:W-:Y:S01]  /*62ff0*/  STL.64 [R1], R4 ;  /* 0x0000000401007387 */ /* 0x000fe20000100a00 */
[----:B------:R-:W-:Y:S02]  /*63000*/  STL.64 [R1+0x8], R6 ;  /* 0x0000080601007387 */ /* 0x000fe40000100a00 */
[----:B------:R-:W0:Y:S02]  /*63010*/  LDSM.16.M88.4 R4, [R19+0x47000] ;  /* 0x047000001304783b */ /* 0x000e240000000200 */
[----:B------:R-:W1:Y:S04]  /*63020*/  LDSM.16.M88.4 R16, [R29+0x48400] ;  /* 0x048400001d10783b */ /* 0x000e680000000200 */
[----:B0-----:R-:W-:Y:S01]  /*63030*/  STL [R1+0x1c2c], R6 ;  /* 0x001c2c0601007387 */ /* 0x001fe20000100800 */
[----:B------:R-:W-:Y:S02]  /*63040*/  STL [R1+0x1c28], R7 ;  /* 0x001c280701007387 */ /* 0x000fe40000100800 */
[----:B------:R0:W-:Y:S02]  /*63050*/  STL.64 [R1+0x2390], R4 ;  /* 0x0023900401007387 */ /* 0x0001e40000100a00 */
[----:B0-----:R-:W3:Y:S01]  /*63060*/  LDL.64 R4, [R1+0x30] ;  /* 0x0000300001047983 */ /* 0x001ee20000100a00 */
[----:B-1----:R-:W-:Y:S02]  /*63070*/  STL.64 [R1+0x2388], R18 ;  /* 0x0023881201007387 */ /* 0x002fe40000100a00 */
[----:B------:R0:W-:Y:S02]  /*63080*/  STL.64 [R1+0x2380], R16 ;  /* 0x0023801001007387 */ /* 0x0001e40000100a00 */
[----:B0-----:R-:W4:Y:S01]  /*63090*/  LDL.64 R16, [R1+0x40] ;  /* 0x0000400001107983 */ /* 0x001f220000100a00 */
[----:B------:R-:W-:Y:S02]  /*630a0*/  STL.64 [R1+0x2310], R10 ;  /* 0x0023100a01007387 */ /* 0x000fe40000100a00 */
[----:B------:R0:W-:Y:S02]  /*630b0*/  STL.64 [R1+0x2308], R8 ;  /* 0x0023080801007387 */ /* 0x0001e40000100a00 */
[----:B0-----:R-:W4:Y:S01]  /*630c0*/  LDL.LU R8, [R1+0x70] ;  /* 0x0000700001087983 */ /* 0x001f220000300800 */
[----:B------:R-:W4:Y:S02]  /*630d0*/  LDL.LU R9, [R1+0x74] ;  /* 0x0000740001097983 */ /* 0x000f240000300800 */
[----:B------:R-:W4:Y:S02]  /*630e0*/  LDL.LU R10, [R1+0x78] ;  /* 0x00007800010a7983 */ /* 0x000f240000300800 */
[----:B------:R-:W4:Y:S01]  /*630f0*/  LDL.LU R11, [R1+0x7c] ;  /* 0x00007c00010b7983 */ /* 0x000f220000300800 */
[C---:B--2---:R-:W-:Y:S01]  /*63100*/  HMMA.16816.F32.BF16 R24, R12.reuse, R24, R20 ;  /* 0x000000180c18723c */ /* 0x044fe20000041814 */
[----:B------:R-:W2:Y:S01]  /*63110*/  LDL.LU.64 R22, [R1+0x2420] ;  /* 0x0024200001167983 */ /* 0x000ea20000300a00 */
[----:B------:R-:W2:Y:S11]  /*63120*/  LDL.LU.64 R20, [R1+0x2418] ;  /* 0x0024180001147983 */ /* 0x000eb60000300a00 */
[----:B------:R-:W-:Y:S10]  /*63130*/  @!UPT UIADD3 URZ, URZ, URZ, URZ ;  /* 0x0000003f3f3ff290 */ /* 0x000ff4000fffe03f */
[----:B------:R0:W-:Y:S01]  /*63140*/  STL.64 [R1+0xb20], R24 ;  /* 0x000b201801007387 */ /* 0x0001e20000100a00 */
[----:B------:R2:W-:Y:S03]  /*63150*/  STL.64 [R1+0xb28], R26 ;  /* 0x000b281a01007387 */ /* 0x0005e60000100a00 */
[----:B0-----:R-:W2:Y:S02]  /*63160*/  LDL.LU.64 R24, [R1+0x2410] ;  /* 0x0024100001187983 */ /* 0x001ea40000300a00 */
[C---:B--2---:R-:W-:Y:S02]  /*63170*/  HMMA.16816.F32.BF16 R24, R12.reuse, R24, R20 ;  /* 0x000000180c18723c */ /* 0x044fe40000041814 */
[----:B------:R-:W2:Y:S01]  /*63180*/  LDL.LU.64 R22, [R1+0x2408] ;  /* 0x0024080001167983 */ /* 0x000ea20000300a00 */
[----:B------:R-:W5:Y:S11]  /*63190*/  LDL.LU.64 R20, [R1+0x2400] ;  /* 0x0024000001147983 */ /* 0x000f760000300a00 */
[----:B------:R-:W-:Y:S09]  /*631a0*/  @!UPT UIADD3 URZ, URZ, URZ, URZ ;  /* 0x0000003f3f3ff290 */ /* 0x000ff2000fffe03f */
[----:B------:R-:W-:Y:S01]  /*631b0*/  STL.64 [R1+0xb10], R24 ;  /* 0x000b101801007387 */ /* 0x000fe20000100a00 */
[----:B------:R0:W-:Y:S03]  /*631c0*/  STL.64 [R1+0xb18], R26 ;  /* 0x000b181a01007387 */ /* 0x0001e60000100a00 */
[----:B0-----:R-:W2:Y:S01]  /*631d0*/  LDL.LU.64 R26, [R1+0x23f8] ;  /* 0x0023f800011a7983 */ /* 0x001ea20000300a00 */
[----:B------:R-:W2:Y:S01]  /*631e0*/  LDL.LU.64 R24, [R1+0x23f0] ;  /* 0x0023f00001187983 */ /* 0x000ea20000300a00 */
[C---:B----4-:R-:W-:Y:S01]  /*631f0*/  HMMA.16816.F32.BF16 R8, R12.reuse, R16, R8 ;  /* 0x000000100c08723c */ /* 0x050fe20000041808 */
[----:B------:R-:W-:Y:S11]  /*63200*/  MOV R3, R17 ;  /* 0x0000001100037202 */ /* 0x000ff60000000f00 */
[----:B------:R-:W-:Y:S11]  /*63210*/  @!UPT UIADD3 URZ, URZ, URZ, URZ ;  /* 0x0000003f3f3ff290 */ /* 0x000ff6000fffe03f */
[----:B------:R0:W-:Y:S02]  /*63220*/  STL.64 [R1+0xb00], R8 ;  /* 0x000b000801007387 */ /* 0x0001e40000100a00 */
[----:B0-----:R-:W-:Y:S02]  /*63230*/  MOV R8, R16 ;  /* 0x0000001000087202 */ /* 0x001fe40000000f00 */
[----:B------:R0:W-:Y:S01]  /*63240*/  STL.64 [R1+0xb08], R10 ;  /* 0x000b080a01007387 */ /* 0x0001e20000100a00 */
[----:B---3--:R-:W-:Y:S01]  /*63250*/  MOV R9, R5 ;  /* 0x0000000500097202 */ /* 0x008fe20000000f00 */
[----:B0-----:R-:W-:Y:S01]  /*63260*/  IMAD.MOV.U32 R10, RZ, RZ, R4 ;  /* 0x000000ffff0a7224 */ /* 0x001fe200078e0004 */
[----:B--2---:R-:W-:Y:S11]  /*63270*/  HMMA.16816.F32.BF16 R16, R12, R4, R24 ;  /* 0x000000040c10723c */ /* 0x004ff60000041818 */
[----:B------:R-:W-:Y:S11]  /*63280*/  @!UPT UIADD3 URZ, URZ, URZ, URZ ;  /* 0x0000003f3f3ff290 */ /* 0x000ff6000fffe03f */
[----:B------:R-:W-:Y:S01]  /*63290*/  @!UPT UIADD3 URZ, URZ, URZ, URZ ;  /* 0x0000003f3f3ff290 */ /* 0x000fe2000fffe03f */
[----:B------:R-:W-:Y:S01]  /*632a0*/  STL.64 [R1+0xaf0], R16 ;  /* 0x000af01001007387 */ /* 0x000fe20000100a00 */
[----:B------:R-:W-:Y:S02]  /*632b0*/  STL.64 [R1+0xaf8], R18 ;  /* 0x000af81201007387 */ /* 0x000fe40000100a00 */
[----:B------:R-:W2:Y:S02]  /*632c0*/  LDL.LU R4, [R1+0x410] ;  /* 0x0004100001047983 */ /* 0x000ea40000300800 */
[----:B------:R-:W2:Y:S01]  /*632d0*/  LDL.LU R5, [R1+0x414] ;  /* 0x0004140001057983 */ /* 0x000ea20000300800 */
[----:B------:R-:W3:Y:S01]  /*632e0*/  LDL.LU R6, [R1+0x418] ;  /* 0x0004180001067983 */ /* 0x000ee20000300800 */
[----:B------:R-:W3:Y:S02]  /*632f0*/  LDL.LU R7, [R1+0x41c] ;  /* 0x00041c0001077983 */ /* 0x000ee40000300800 */
[----:B------:R-:W-:Y:S01]  /*63300*/  IMAD.MOV.U32 R24, RZ, RZ, R10 ;  /* 0x000000ffff187224 */ /* 0x000fe200078e000a */
[----:B------:R-:W-:Y:S01]  /*63310*/  MOV R25, R9 ;  /* 0x0000000900197202 */ /* 0x000fe20000000f00 */
[----:B---3--:R-:W-:Y:S01]  /*63320*/  STL.64 [R1+0x23a0], R6 ;  /* 0x0023a00601007387 */ /* 0x008fe20000100a00 */
[----:B--2---:R0:W-:Y:S02]  /*63330*/  STL.64 [R1+0x2398], R4 ;  /* 0x0023980401007387 */ /* 0x0041e40000100a00 */
[----:B0-----:R-:W-:Y:S01]  /*63340*/  MOV R4, R23 ;  /* 0x0000001700047202 */ /* 0x001fe20000000f00 */
[----:B------:R-:W-:Y:S01]  /*63350*/  IMAD.MOV.U32 R5, RZ, RZ, R22 ;  /* 0x000000ffff057224 */ /* 0x000fe200078e0016 */
[----:B------:R-:W2:Y:S01]  /*63360*/  LDL.LU R23, [R1+0x23e8] ;  /* 0x0023e80001177983 */ /* 0x000ea20000300800 */
[----:B------:R-:W3:Y:S03]  /*63370*/  LDL.LU R22, [R1+0x23e4] ;  /* 0x0023e40001167983 */ /* 0x000ee60000300800 */
[----:B------:R5:W-:Y:S02]  /*63380*/  STL.64 [R1+0x23b8], R4 ;  /* 0x0023b80401007387 */ /* 0x000be40000100a00 */
[----:B-----5:R-:W-:-:S02]  /*63390*/  MOV R4, R20 ;  /* 0x0000001400047202 */ /* 0x020fc40000000f00 */
[----:B------:R-:W4:Y:S01]  /*633a0*/  LDL.LU R20, [R1+0x23e0] ;  /* 0x0023e00001147983 */ /* 0x000f220000300800 */
[----:B------:R0:W-:Y:S01]  /*633b0*/  STL.64 [R1+0x2348], R24 ;  /* 0x0023481801007387 */ /* 0x0001e20000100a00 */
[----:B------:R-:W-:Y:S02]  /*633c0*/  MOV R11, R21 ;  /* 0x00000015000b7202 */ /* 0x000fe40000000f00 */
[----:B0-----:R-:W-:Y:S02]  /*633d0*/  MOV R24, R8 ;  /* 0x0000000800187202 */ /* 0x001fe40000000f00 */
[----:B--2---:R-:W-:Y:S02]  /*633e0*/  MOV R8, R23 ;  /* 0x0000001700087202 */ /* 0x004fe40000000f00 */
[----:B---3--:R-:W-:Y:S01]  /*633f0*/  MOV R9, R22 ;  /* 0x0000001600097202 */ /* 0x008fe20000000f00 */
[----:B------:R-:W2:Y:S01]  /*63400*/  LDL.LU R23, [R1+0x23dc] ;  /* 0x0023dc0001177983 */ /* 0x000ea20000300800 */
[----:B------:R-:W3:Y:S02]  /*63410*/  LDL.LU R22, [R1+0x23d8] ;  /* 0x0023d80001167983 */ /* 0x000ee40000300800 */
[----:B----4-:R-:W-:-:S02]  /*63420*/  IMAD.MOV.U32 R10, RZ, RZ, R20 ;  /* 0x000000ffff0a7224 */ /* 0x010fc400078e0014 */
[----:B------:R-:W4:Y:S01]  /*63430*/  LDL.LU R20, [R1+0x23d4] ;  /* 0x0023d40001147983 */ /* 0x000f220000300800 */
[----:B------:R-:W5:Y:S02]  /*63440*/  LDL.LU R21, [R1+0x23d0] ;  /* 0x0023d00001157983 */ /* 0x000f640000300800 */
[----:B------:R-:W5:Y:S02]  /*63450*/  LDL.LU R16, [R1+0x160] ;  /* 0x0001600001107983 */ /* 0x000f640000300800 */
[----:B------:R-:W5:Y:S02]  /*63460*/  LDL.LU R17, [R1+0x164] ;  /* 0x0001640001117983 */ /* 0x000f640000300800 */
[----:B------:R-:W-:Y:S01]  /*63470*/  IMAD.MOV.U32 R25, RZ, RZ, R3 ;  /* 0x000000ffff197224 */ /* 0x000fe200078e0003 */
[----:B--2---:R-:W-:Y:S01]  /*63480*/  MOV R18, R23 ;  /* 0x0000001700127202 */ /* 0x004fe20000000f00 */
[----:B---3--:R-:W-:Y:S01]  /*63490*/  IMAD.MOV.U32 R19, RZ, RZ, R22 ;  /* 0x000000ffff137224 */ /* 0x008fe200078e0016 */
[----:B------:R-:W2:Y:S01]  /*634a0*/  LDL.LU R23, [R1+0x23cc] ;  /* 0x0023cc0001177983 */ /* 0x000ea20000300800 */
[----:B------:R-:W2:Y:S03]  /*634b0*/  LDL.LU R22, [R1+0x23c8] ;  /* 0x0023c80001167983 */ /* 0x000ea60000300800 */
[----:B------:R4:W-:Y:S02]  /*634c0*/  STL.64 [R1+0x23b0], R18 ;  /* 0x0023b01201007387 */ /* 0x0009e40000100a00 */
[----:B----4-:R-:W-:-:S02]  /*634d0*/  MOV R19, R20 ;  /* 0x0000001400137202 */ /* 0x010fc40000000f00 */
[----:B-----5:R-:W-:Y:S01]  /*634e0*/  MOV R18, R21 ;  /* 0x0000001500127202 */ /* 0x020fe20000000f00 */
[----:B------:R0:W-:Y:S04]  /*634f0*/  STL.64 [R1+0x23a8], R16 ;  /* 0x0023a81001007387 */ /* 0x0001e80000100a00 */
[----:B0-----:R-:W3:Y:S01]  /*63500*/  LDL.LU R16, [R1+0x420] ;  /* 0x0004200001107983 */ /* 0x001ee20000300800 */
[----:B------:R-:W3:Y:S02]  /*63510*/  LDL.LU R17, [R1+0x424] ;  /* 0x0004240001117983 */ /* 0x000ee40000300800 */
[----:B------:R-:W2:Y:S02]  /*63520*/  LDL.LU R21, [R1+0x23c4] ;  /* 0x0023c40001157983 */ /* 0x000ea40000300800 */
[----:B------:R-:W2:Y:S01]  /*63530*/  LDL.LU R20, [R1+0x23c0] ;  /* 0x0023c00001147983 */ /* 0x000ea20000300800 */
[----:B------:R-:W-:Y:S01]  /*63540*/  STL.64 [R1+0x2370], R10 ;  /* 0x0023700a01007387 */ /* 0x000fe20000100a00 */
[----:B------:R0:W-:Y:S03]  /*63550*/  STL.64 [R1+0x2368], R8 ;  /* 0x0023680801007387 */ /* 0x0001e60000100a00 */
[----:B0-----:R-:W4:Y:S01]  /*63560*/  LDL.64 R8, [R1+0x60] ;  /* 0x0000600001087983 */ /* 0x001f220000100a00 */
[----:B------:R0:W-:Y:S03]  /*63570*/  STL.64 [R1+0x2360], R24 ;  /* 0x0023601801007387 */ /* 0x0001e60000100a00 */
[----:B0-----:R-:W5:Y:S01]  /*63580*/  LDL.64 R24, [R1+0x50] ;  /* 0x0000500001187983 */ /* 0x001f620000100a00 */
[----:B------:R-:W-:-:S07]  /*63590*/  MOV R5, R28 ;  /* 0x0000001c00057202 */ /* 0x000fce0000000f00 */
[C---:B--2---:R-:W-:Y:S01]  /*635a0*/  HMMA.16816.F32.BF16 R20, R12.reuse, R4, R20 ;  /* 0x000000040c14723c */ /* 0x044fe20000041814 */
[----:B-----5:R0:W-:Y:S04]  /*635b0*/  STL.64 [R1+0x2378], R24 ;  /* 0x0023781801007387 */ /* 0x0201e80000100a00 */
[----:B0-----:R-:W2:Y:S01]  /*635c0*/  LDL.LU R24, [R1+0x150] ;  /* 0x0001500001187983 */ /* 0x001ea20000300800 */
[----:B------:R-:W2:Y:S02]  /*635d0*/  LDL.LU R25, [R1+0x154] ;  /* 0x0001540001197983 */ /* 0x000ea40000300800 */
[----:B------:R-:W2:Y:S02]  /*635e0*/  LDL.LU R26, [R1+0x158] ;  /* 0x00015800011a7983 */ /* 0x000ea40000300800 */
[----:B------:R-:W2:Y:S01]  /*635f0*/  LDL.LU R27, [R1+0x15c] ;  /* 0x00015c00011b7983 */ /* 0x000ea20000300800 */
[----:B------:R-:W3:Y:S11]  /*63600*/  LDL.LU.64 R4, [R1+0x23b8] ;  /* 0x0023b80001047983 */ /* 0x000ef60000300a00 */
[----:B------:R-:W-:Y:S01]  /*63610*/  @!UPT UIADD3 URZ, URZ, URZ, URZ ;  /* 0x0000003f3f3ff290 */ /* 0x000fe2000fffe03f */
[----:B------:R-:W-:Y:S02]  /*63620*/  STL.64 [R1+0xae0], R20 ;  /* 0x000ae01401007387 */ /* 0x000fe40000100a00 */
[----:B------:R-:W-:Y:S02]  /*63630*/  STL.64 [R1+0xae8], R22 ;  /* 0x000ae81601007387 */ /* 0x000fe40000100a00 */
[----:B------:R-:W0:Y:S04]  /*63640*/  LDSM.16.M88.4 R20, [R29+0x48c00] ;  /* 0x048c00001d14783b */ /* 0x000e280000000200 */
[----:B0-----:R-:W-:Y:S01]  /*63650*/  STL.64 [R1+0x22b8], R22 ;  /* 0x0022b81601007387 */ /* 0x001fe20000100a00 */
[----:B------:R-:W-:Y:S01]  /*63660*/  STL.64 [R1+0x22b0], R20 ;  /* 0x0022b01401007387 */ /* 0x000fe20000100a00 */
[----:B---3--:R-:W-:Y:S02]  /*63670*/  HMMA.16816.F32.BF16 R4, R12, R4, R16 ;  /* 0x000000040c04723c */ /* 0x008fe40000041810 */
[----:B------:R-:W3:Y:S01]  /*63680*/  LDL.LU.64 R18, [R1+0x23b0] ;  /* 0x0023b00001127983 */ /* 0x000ee20000300a00 */
[----:B------:R-:W3:Y:S11]  /*63690*/  LDL.LU.64 R16, [R1+0x23a8] ;  /* 0x0023a80001107983 */ /* 0x000ef60000300a00 */
[----:B------:R-:W-:Y:S09]  /*636a0*/  @!UPT UIADD3 URZ, URZ, URZ, URZ ;  /* 0x0000003f3f3ff290 */ /* 0x000ff2000fffe03f */
[----:B------:R-:W-:Y:S01]  /*636b0*/  STL.64 [R1+0xad0], R4 ;  /* 0x000ad00401007387 */ /* 0x000fe20000100a00 */
[----:B------:R0:W-:Y:S03]  /*636c0*/  STL.64 [R1+0xad8], R6 ;  /* 0x000ad80601007387 */ /* 0x0001e60000100a00 */
[----:B0-----:R-:W5:Y:S01]  /*636d0*/  LDL.LU.64 R6, [R1+0x23a0] ;  /* 0x0023a00001067983 */ /* 0x001f620000300a00 */
[----:B------:R-:W5:Y:S02]  /*636e0*/  LDL.LU.64 R4, [R1+0x2398] ;  /* 0x0023980001047983 */ /* 0x000f640000300a00 */
[----:B------:R-:W-:Y:S01]  /*636f0*/  IMAD.MOV.U32 R20, RZ, RZ, R2 ;  /* 0x000000ffff147224 */ /* 0x000fe200078e0002 */
[----:B------:R-:W-:-:S07]  /*63700*/  MOV R21, R0 ;  /* 0x0000000000157202 */ /* 0x000fce0000000f00 */
[C---:B-----5:R-:W-:Y:S11]  /*63710*/  HMMA.16816.F32.BF16 R4, R12.reuse, R20, R4 ;  /* 0x000000140c04723c */ /* 0x060ff60000041804 */
[----:B------:R-:W-:Y:S11]  /*63720*/  @!UPT UIADD3 URZ, URZ, URZ, URZ ;  /* 0x0000003f3f3ff290 */ /* 0x000ff6000fffe03f */
[----:B------:R-:W-:Y:S01]  /*63730*/  @!UPT UIADD3 URZ, URZ, URZ, URZ ;  /* 0x0000003f3f3ff290 */ /* 0x000fe2000fffe03f */
[----:B------:R0:W-:Y:S01]  /*63740*/  STL.64 [R1+0xac0], R4 ;  /* 0x000ac00401007387 */ /* 0x0001e20000100a00 */
[----:B------:R-:W-:Y:S03]  /*63750*/  STL.64 [R1+0xac8], R6 ;  /* 0x000ac80601007387 */ /* 0x000fe60000100a00 */
[----:B0-----:R-:W3:Y:S01]  /*63760*/  LDL.LU.64 R4, [R1+0x2390] ;  /* 0x0023900001047983 */ /* 0x001ee20000300a00 */
[----:B------:R0:W-:Y:S03]  /*63770*/  STL.64 [R1+0x2328], R20 ;  /* 0x0023281401007387 */ /* 0x0001e60000100a00 */
[----:B0-----:R-:W5:Y:S01]  /*63780*/  LDL.LU R20, [R1+0x110] ;  /* 0x0001100001147983 */ /* 0x001f620000300800 */
[----:B------:R-:W5:Y:S02]  /*63790*/  LDL.LU R21, [R1+0x114] ;  /* 0x0001140001157983 */ /* 0x000f640000300800 */
[----:B------:R-:W2:Y:S02]  /*637a0*/  LDL.LU R22, [R1+0x118] ;  /* 0x0001180001167983 */ /* 0x000ea40000300800 */
[----:B------:R-:W2:Y:S02]  /*637b0*/  LDL.LU R23, [R1+0x11c] ;  /* 0x00011c0001177983 */ /* 0x000ea40000300800 */
[----:B--2---:R-:W-:Y:S01]  /*637c0*/  STL.64 [R1+0x2340], R22 ;  /* 0x0023401601007387 */ /* 0x004fe20000100a00 */
[----:B-----5:R0:W-:Y:S03]  /*637d0*/  STL.64 [R1+0x2338], R20 ;  /* 0x0023381401007387 */ /* 0x0201e60000100a00 */
[----:B0-----:R-:W2:Y:S01]  /*637e0*/  LDL.LU R20, [R1+0x120] ;  /* 0x0001200001147983 */ /* 0x001ea20000300800 */
[----:B------:R-:W2:Y:S02]  /*637f0*/  LDL.LU R21, [R1+0x124] ;  /* 0x0001240001157983 */ /* 0x000ea40000300800 */
[----:B------:R-:W5:Y:S02]  /*63800*/  LDL.LU R22, [R1+0x128] ;  /* 0x0001280001167983 */ /* 0x000f640000300800 */
[----:B------:R-:W5:Y:S01]  /*63810*/  LDL.LU R23, [R1+0x12c] ;  /* 0x00012c0001177983 */ /* 0x000f620000300800 */
[----:B---3--:R-:W-:Y:S01]  /*63820*/  HMMA.16816.F32.BF16 R12, R12, R4, R16 ;  /* 0x000000040c0c723c */ /* 0x008fe20000041810 */
[----:B-----5:R-:W-:Y:S01]  /*63830*/  STL.64 [R1+0x2358], R22 ;  /* 0x0023581601007387 */ /* 0x020fe20000100a00 */
[----:B--2---:R0:W-:Y:S03]  /*63840*/  STL.64 [R1+0x2350], R20 ;  /* 0x0023501401007387 */ /* 0x0041e60000100a00 */
[----:B0-----:R-:W2:Y:S01]  /*63850*/  LDL.LU R20, [R1+0x130] ;  /* 0x0001300001147983 */ /* 0x001ea20000300800 */
[----:B------:R-:W2:Y:S02]  /*63860*/  LDL.LU R21, [R1+0x134] ;  /* 0x0001340001157983 */ /* 0x000ea40000300800 */
[----:B------:R-:W2:Y:S02]  /*63870*/  LDL.LU R22, [R1+0x138] ;  /* 0x0001380001167983 */ /* 0x000ea40000300800 */
[----:B------:R-:W2:Y:S01]  /*63880*/  LDL.LU R23, [R1+0x13c] ;  /* 0x00013c0001177983 */ /* 0x000ea20000300800 */
[----:B------:R-:W3:Y:S01]  /*63890*/  LDL.LU.64 R18, [R1+0x2388] ;  /* 0x0023880001127983 */ /* 0x000ee20000300a00 */
[----:B------:R-:W3:Y:S11]  /*638a0*/  LDL.LU.64 R16, [R1+0x2380] ;  /* 0x0023800001107983 */ /* 0x000ef60000300a00 */
[----:B------:R0:W-:Y:S02]  /*638b0*/  STL.64 [R1+0xab0], R12 ;  /* 0x000ab00c01007387 */ /* 0x0001e40000100a00 */
[----:B------:R-:W-:Y:S01]  /*638c0*/  STL.64 [R1+0xab8], R14 ;  /* 0x000ab80e01007387 */ /* 0x000fe20000100a00 */
[----:B----4-:R-:W-:Y:S01]  /*638d0*/  MOV R2, R8 ;  /* 0x0000000800027202 */ /* 0x010fe20000000f00 */
[----:B------:R-:W-:Y:S01]  /*638e0*/  IMAD.MOV.U32 R0, RZ, RZ, R9 ;  /* 0x000000ffff007224 */ /* 0x000fe200078e0009 */
[----:B0-----:R-:W4:Y:S01]  /*638f0*/  LDL.64 R12, [R1+0x20] ;  /* 0x00002000010c7983 */ /* 0x001f220000100a00 */
[C---:B---3--:R-:W-:Y:S11]  /*63900*/  HMMA.16816.F32.BF16 R24, R16.reuse, R8, R24 ;  /* 0x000000081018723c */ /* 0x048ff60000041818 */
[----:B------:R-:W-:Y:S11]  /*63910*/  @!UPT UIADD3 URZ, URZ, URZ, URZ ;  /* 0x0000003f3f3ff290 */ /* 0x000ff6000fffe03f */
[----:B------:R-:W-:Y:S01]  /*63920*/  @!UPT UIADD3 URZ, URZ, URZ, URZ ;  /* 0x0000003f3f3ff290 */ /* 0x000fe2000fffe03f */
[----:B------:R0:W-:Y:S01]  /*63930*/  STL.64 [R1+0xaa0], R24 ;  /* 0x000aa01801007387 */ /* 0x0001e20000100a00 */
[----:B------:R-:W-:Y:S03]  /*63940*/  STL.64 [R1+0xaa8], R26 ;  /* 0x000aa81a01007387 */ /* 0x000fe60000100a00 */
[----:B0-----:R-:W3:Y:S01]  /*63950*/  LDL.LU.64 R24, [R1+0x2378] ;  /* 0x0023780001187983 */ /* 0x001ee20000300a00 */
[----:B------:R-:W3:Y:S02]  /*63960*/  LDL.LU.64 R10, [R1+0x2370] ;  /* 0x00237000010a7983 */ /* 0x000ee40000300a00 */
[----:B------:R-:W3:Y:S02]  /*63970*/  LDL.LU.64 R8, [R1+0x2368] ;  /* 0x0023680001087983 */ /* 0x000ee40000300a00 */
[C---:B---3--:R-:W-:Y:S01]  /*63980*/  HMMA.16816.F32.BF16 R8, R16.reuse, R24, R8 ;  /* 0x000000181008723c */ /* 0x048fe20000041808 */
[----:B------:R-:W-:Y:S11]  /*63990*/  MOV R3, R25 ;  /* 0x0000001900037202 */ /* 0x000ff60000000f00 */
[----:B------:R-:W-:Y:S11]  /*639a0*/  @!UPT UIADD3 URZ, URZ, URZ, URZ ;  /* 0x0000003f3f3ff290 */ /* 0x000ff6000fffe03f */
[----:B------:R0:W-:Y:S01]  /*639b0*/  STL.64 [R1+0xa90], R8 ;  /* 0x000a900801007387 */ /* 0x0001e20000100a00 */
[----:B------:R-:W-:Y:S01]  /*639c0*/  STL.64 [R1+0xa98], R10 ;  /* 0x000a980a01007387 */ /* 0x000fe20000100a00 */
[----:B0-----:R-:W-:Y:S02]  /*639d0*/  MOV R8, R24 ;  /* 0x0000001800087202 */ /* 0x001fe40000000f00 */
[----:B------:R-:W2:Y:S02]  /*639e0*/  LDL.LU.64 R24, [R1+0x2360] ;  /* 0x0023600001187983 */ /* 0x000ea40000300a00 */
[C---:B--2---:R-:W-:Y:S02]  /*639f0*/  HMMA.16816.F32.BF16 R24, R16.reuse, R24, R20 ;  /* 0x000000181018723c */ /* 0x044fe40000041814 */
[----:B------:R-:W2:Y:S01]  /*63a00*/  LDL.LU.64 R22, [R1+0x2358] ;  /* 0x0023580001167983 */ /* 0x000ea20000300a00 */
[----:B------:R-:W2:Y:S11]  /*63a10*/  LDL.LU.64 R20, [R1+0x2350] ;  /* 0x0023500001147983 */ /* 0x000eb60000300a00 */
[----:B------:R-:W-:Y:S09]  /*63a20*/  @!UPT UIADD3 URZ, URZ, URZ, URZ ;  /* 0x0000003f3f3ff290 */ /* 0x000ff2000fffe03f */
[----:B------:R0:W-:Y:S01]  /*63a30*/  STL.64 [R1+0xa80], R24 ;  /* 0x000a801801007387 */ /* 0x0001e20000100a00 */
[----:B------:R-:W-:Y:S03]  /*63a40*/  STL.64 [R1+0xa88], R26 ;  /* 0x000a881a01007387 */ /* 0x000fe60000100a00 */
[----:B0-----:R-:W2:Y:S02]  /*63a50*/  LDL.LU.64 R24, [R1+0x2348] ;  /* 0x0023480001187983 */ /* 0x001ea40000300a00 */
[C---:B--2---:R-:W-:Y:S11]  /*63a60*/  HMMA.16816.F32.BF16 R20, R16.reuse, R24, R20 ;  /* 0x000000181014723c */ /* 0x044ff60000041814 */
[----:B------:R-:W-:Y:S11]  /*63a70*/  @!UPT UIADD3 URZ, URZ, URZ, URZ ;  /* 0x0000003f3f3ff290 */ /* 0x000ff6000fffe03f */
[----:B------:R-:W-:Y:S01]  /*63a80*/  @!UPT UIADD3 URZ, URZ, URZ, URZ ;  /* 0x0000003f3f3ff290 */ /* 0x000fe2000fffe03f */
[----:B------:R0:W-:Y:S01]  /*63a90*/  STL.64 [R1+0xa70], R20 ;  /* 0x000a701401007387 */ /* 0x0001e20000100a00 */
[----:B------:R-:W-:Y:S01]  /*63aa0*/  IMAD.MOV.U32 R6, RZ, RZ, R22 ;  /* 0x000000ffff067224 */ /* 0x000fe200078e0016 */
[----:B------:R-:W-:Y:S02]  /*63ab0*/  MOV R7, R23 ;  /* 0x0000001700077202 */ /* 0x000fe40000000f00 */
[----:B------:R-:W4:Y:S04]  /*63ac0*/  LDL.LU.64 R22, [R1+0x2340] ;  /* 0x0023400001167983 */ /* 0x000f280000300a00 */
[----:B0-----:R-:W4:Y:S01]  /*63ad0*/  LDL.LU.64 R20, [R1+0x2338] ;  /* 0x0023380001147983 */ /* 0x001f220000300a00 */
[----:B------:R0:W-:Y:S02]  /*63ae0*/  STL.64 [R1+0x22d0], R24 ;  /* 0x0022d01801007387 */ /* 0x0001e40000100a00 */
[----:B------:R-:W-:Y:S02]  /*63af0*/  STL [R1+0x1c34], R7 ;  /* 0x001c340701007387 */ /* 0x000fe40000100800 */
[----:B------:R-:W-:Y:S01]  /*63b00*/  STL [R1+0x1c30], R6 ;  /* 0x001c300601007387 */ /* 0x000fe20000100800 */
[----:B------:R4:W-:Y:S04]  /*63b10*/  STL.64 [R1+0x2330], R4 ;  /* 0x0023300401007387 */ /* 0x0009e80000100a00 */
[----:B0-----:R-:W2:Y:S01]  /*63b20*/  LDL.64 R24, [R1+0x40] ;  /* 0x0000400001187983 */ /* 0x001ea20000100a00 */
[----:B----4-:R-:W-:Y:S03]  /*63b30*/  HMMA.16816.F32.BF16 R4, R16, R12, R20 ;  /* 0x0000000c1004723c */ /* 0x010fe60000041814 */
[----:B--2---:R0:W-:Y:S11]  /*63b40*/  STL.64 [R1+0x22d8], R24 ;  /* 0x0022d81801007387 */ /* 0x0041f60000100a00 */
[----:B------:R-:W-:Y:S09]  /*63b50*/  @!UPT UIADD3 URZ, URZ, URZ, URZ ;  /* 0x0000003f3f3ff290 */ /* 0x000ff2000fffe03f */
[----:B------:R1:W-:Y:S01]  /*63b60*/  STL.64 [R1+0xa60], R4 ;  /* 0x000a600401007387 */ /* 0x0003e20000100a00 */
[----:B------:R-:W-:Y:S02]  /*63b70*/  STL.64 [R1+0xa68], R6 ;  /* 0x000a680601007387 */ /* 0x000fe40000100a00 */
[----:B------:R-:W2:Y:S02]  /*63b80*/  LDL.LU R20, [R1+0x100] ;  /* 0x0001000001147983 */ /* 0x000ea40000300800 */
[----:B------:R-:W2:Y:S01]  /*63b90*/  LDL.LU R21, [R1+0x104] ;  /* 0x0001040001157983 */ /* 0x000ea20000300800 */
[----:B------:R-:W2:Y:S01]  /*63ba0*/  LDL.LU R22, [R1+0x108] ;  /* 0x0001080001167983 */ /* 0x000ea20000300800 */
[----:B------:R-:W2:Y:S01]  /*63bb0*/  LDL.LU R23, [R1+0x10c] ;  /* 0x00010c0001177983 */ /* 0x000ea20000300800 */
[----:B0-----:R-:W-:Y:S02]  /*63bc0*/  MOV R24, R8 ;  /* 0x0000000800187202 */ /* 0x001fe40000000f00 */
[----:B-1----:R-:W2:Y:S01]  /*63bd0*/  LDL.64 R4, [R1+0x10] ;  /* 0x0000100001047983 */ /* 0x002ea20000100a00 */
[----:B------:R-:W3:Y:S02]  /*63be0*/  LDL.LU R8, [R1+0xe0] ;  /* 0x0000e00001087983 */ /* 0x000ee40000300800 */
[----:B------:R-:W3:Y:S02]  /*63bf0*/  LDL.LU R9, [R1+0xe4] ;  /* 0x0000e40001097983 */ /* 0x000ee40000300800 */
[----:B------:R-:W4:Y:S01]  /*63c00*/  LDL.LU R10, [R1+0xe8] ;  /* 0x0000e800010a7983 */ /* 0x000f220000300800 */
[----:B------:R-:W4:Y:S01]  /*63c10*/  LDL.LU R11, [R1+0xec] ;  /* 0x0000ec00010b7983 */ /* 0x000f220000300800 */
[----:B------:R-:W-:-:S03]  /*63c20*/  IMAD.MOV.U32 R25, RZ, RZ, R3 ;  /* 0x000000ffff197224 */ /* 0x000fc600078e0003 */
[----:B----4-:R-:W-:Y:S01]  /*63c30*/  STL.64 [R1+0x2320], R10 ;  /* 0x0023200a01007387 */ /* 0x010fe20000100a00 */
[----:B---3--:R0:W-:Y:S03]  /*63c40*/  STL.64 [R1+0x2318], R8 ;  /* 0x0023180801007387 */ /* 0x0081e60000100a00 */
[----:B0-----:R-:W3:Y:S01]  /*63c50*/  LDL.LU R8, [R1+0xf0] ;  /* 0x0000f00001087983 */ /* 0x001ee20000300800 */
[----:B------:R-:W3:Y:S02]  /*63c60*/  LDL.LU R9, [R1+0xf4] ;  /* 0x0000f40001097983 */ /* 0x000ee40000300800 */
[----:B------:R-:W3:Y:S02]  /*63c70*/  LDL.LU R10, [R1+0xf8] ;  /* 0x0000f800010a7983 */ /* 0x000ee40000300800 */
[----:B------:R-:W3:Y:S01]  /*63c80*/  LDL.LU R11, [R1+0xfc] ;  /* 0x0000fc00010b7983 */ /* 0x000ee20000300800 */
[----:B------:R-:W-:Y:S01]  /*63c90*/  STL.64 [R1+0x22f0], R24 ;  /* 0x0022f01801007387 */ /* 0x000fe20000100a00 */
[----:B------:R0:W-:Y:S03]  /*63ca0*/  STL.64 [R1+0x22c8], R12 ;  /* 0x0022c80c01007387 */ /* 0x0001e60000100a00 */
[----:B0-----:R-:W4:Y:S01]  /*63cb0*/  LDL.LU R12, [R1+0xa0] ;  /* 0x0000a000010c7983 */ /* 0x001f220000300800 */
[----:B------:R-:W4:Y:S02]  /*63cc0*/  LDL.LU R13, [R1+0xa4] ;  /* 0x0000a400010d7983 */ /* 0x000f240000300800 */
[----:B------:R-:W5:Y:S02]  /*63cd0*/  LDL.LU R14, [R1+0xa8] ;  /* 0x0000a800010e7983 */ /* 0x000f640000300800 */
[----:B------:R-:W5:Y:S01]  /*63ce0*/  LDL.LU R15, [R1+0xac] ;  /* 0x0000ac00010f7983 */ /* 0x000f620000300800 */
[----:B--2---:R-:W-:Y:S01]  /*63cf0*/  HMMA.16816.F32.BF16 R20, R16, R4, R20 ;  /* 0x000000041014723c */ /* 0x004fe20000041814 */
[----:B-----5:R-:W-:Y:S01]  /*63d00*/  STL.64 [R1+0x22e8], R14 ;  /* 0x0022e80e01007387 */ /* 0x020fe20000100a00 */
[----:B----4-:R0:W-:Y:S03]  /*63d10*/  STL.64 [R1+0x22e0], R12 ;  /* 0x0022e00c01007387 */ /* 0x0101e60000100a00 */
[----:B0-----:R-:W2:Y:S01]  /*63d20*/  LDL.LU R12, [R1+0xc0] ;  /* 0x0000c000010c7983 */ /* 0x001ea20000300800 */
[----:B------:R-:W2:Y:S02]  /*63d30*/  LDL.LU R13, [R1+0xc4] ;  /* 0x0000c400010d7983 */ /* 0x000ea40000300800 */
[----:B------:R-:W4:Y:S02]  /*63d40*/  LDL.LU R14, [R1+0xc8] ;  /* 0x0000c800010e7983 */ /* 0x000f240000300800 */
[----:B------:R-:W4:Y:S01]  /*63d50*/  LDL.LU R15, [R1+0xcc] ;  /* 0x0000cc00010f7983 */ /* 0x000f220000300800 */
[----:B------:R-:W-:-:S02]  /*63d60*/  MOV R24, R2 ;  /* 0x0000000200187202 */ /* 0x000fc40000000f00 */
[----:B------:R-:W-:Y:S01]  /*63d70*/  MOV R25, R0 ;  /* 0x0000000000197202 */ /* 0x000fe20000000f00 */
[----:B------:R-:W-:Y:S01]  /*63d80*/  IMAD.MOV.U32 R2, RZ, RZ, R4 ;  /* 0x000000ffff027224 */ /* 0x000fe200078e0004 */
[----:B------:R-:W-:Y:S01]  /*63d90*/  MOV R0, R5 ;  /* 0x0000000500007202 */ /* 0x000fe20000000f00 */
[----:B----4-:R-:W-:Y:S01]  /*63da0*/  STL.64 [R1+0x2300], R14 ;  /* 0x0023000e01007387 */ /* 0x010fe20000100a00 */
[----:B--2---:R0:W-:Y:S03]  /*63db0*/  STL.64 [R1+0x22f8], R12 ;  /* 0x0022f80c01007387 */ /* 0x0041e60000100a00 */
[----:B0-----:R-:W2:Y:S01]  /*63dc0*/  LDL.LU R12, [R1+0xd0] ;  /* 0x0000d000010c7983 */ /* 0x001ea20000300800 */
[----:B------:R-:W2:Y:S02]  /*63dd0*/  LDL.LU R13, [R1+0xd4] ;  /* 0x0000d400010d7983 */ /* 0x000ea40000300800 */
[----:B------:R-:W2:Y:S02]  /*63de0*/  LDL.LU R14, [R1+0xd8] ;  /* 0x0000d800010e7983 */ /* 0x000ea40000300800 */
[----:B------:R-:W2:Y:S01]  /*63df0*/  LDL.LU R15, [R1+0xdc] ;  /* 0x0000dc00010f7983 */ /* 0x000ea20000300800 */
[----:B------:R-:W4:Y:S01]  /*63e00*/  LDL.LU.64 R4, [R1+0x2330] ;  /* 0x0023300001047983 */ /* 0x000f220000300a00 */
[----:B------:R0:W-:Y:S03]  /*63e10*/  STL.64 [R1+0xa50], R20 ;  /* 0x000a501401007387 */ /* 0x0001e60000100a00 */
[----:B0-----:R-:W3:Y:S01]  /*63e20*/  LDL.LU.64 R20, [R1+0x2328] ;  /* 0x0023280001147983 */ /* 0x001ee20000300a00 */
[----:B------:R-:W-:Y:S01]  /*63e30*/  IMAD.MOV.U32 R6, RZ, RZ, R23 ;  /* 0x000000ffff067224 */ /* 0x000fe200078e0017 */
[----:B------:R-:W-:-:S04]  /*63e40*/  MOV R7, R22 ;  /* 0x0000001600077202 */ /* 0x000fc80000000f00 */
[----:B------:R-:W-:Y:S01]  /*63e50*/  STL [R1+0x1c3c], R6 ;  /* 0x001c3c0601007387 */ /* 0x000fe20000100800 */
[----:B------:R-:W-:Y:S01]  /*63e60*/  STL [R1+0x1c38], R7 ;  /* 0x001c380701007387 */ /* 0x000fe20000100800 */
[C---:B---3--:R-:W-:Y:S02]  /*63e70*/  HMMA.16816.F32.BF16 R20, R16.reuse, R20, R8 ;  /* 0x000000141014723c */ /* 0x048fe40000041808 */
[----:B------:R-:W4:Y:S01]  /*63e80*/  LDL.LU.64 R10, [R1+0x2320] ;  /* 0x00232000010a7983 */ /* 0x000f220000300a00 */
[----:B------:R-:W4:Y:S11]  /*63e90*/  LDL.LU.64 R8, [R1+0x2318] ;  /* 0x0023180001087983 */ /* 0x000f360000300a00 */
[----:B------:R-:W-:Y:S09]  /*63ea0*/  @!UPT UIADD3 URZ, URZ, URZ, URZ ;  /* 0x0000003f3f3ff290 */ /* 0x000ff2000fffe03f */
[----:B------:R0:W-:Y:S01]  /*63eb0*/  STL.64 [R1+0xa40], R20 ;  /* 0x000a401401007387 */ /* 0x0001e20000100a00 */
[----:B------:R1:W-:Y:S03]  /*63ec0*/  STL.64 [R1+0xa48], R22 ;  /* 0x000a481601007387 */ /* 0x0003e60000100a00 */
[----:B0-----:R-:W3:Y:S01]  /*63ed0*/  LDL.LU R20, [R1+0x1f0] ;  /* 0x0001f00001147983 */ /* 0x001ee20000300800 */
[----:B------:R-:W3:Y:S02]  /*63ee0*/  LDL.LU R21, [R1+0x1f4] ;  /* 0x0001f40001157983 */ /* 0x000ee40000300800 */
[----:B-1----:R-:W3:Y:S02]  /*63ef0*/  LDL.LU R22, [R1+0x1f8] ;  /* 0x0001f80001167983 */ /* 0x002ee40000300800 */
[----:B------:R-:W3:Y:S01]  /*63f00*/  LDL.LU R23, [R1+0x1fc] ;  /* 0x0001fc0001177983 */ /* 0x000ee20000300800 */
[----:B----4-:R-:W-:Y:S01]  /*63f10*/  HMMA.16816.F32.BF16 R16, R16, R4, R8 ;  /* 0x000000041010723c */ /* 0x010fe20000041808 */
[----:B------:R-:W2:Y:S01]  /*63f20*/  LDL.LU.64 R10, [R1+0x2310] ;  /* 0x00231000010a7983 */ /* 0x000ea20000300a00 */
[----:B------:R-:W2:Y:S11]  /*63f30*/  LDL.LU.64 R8, [R1+0x2308] ;  /* 0x0023080001087983 */ /* 0x000eb60000300a00 */
[----:B------:R-:W-:Y:S10]  /*63f40*/  @!UPT UIADD3 URZ, URZ, URZ, URZ ;  /* 0x0000003f3f3ff290 */ /* 0x000ff4000fffe03f */
[----:B------:R0:W-:Y:S01]  /*63f50*/  STL.64 [R1+0xa30], R16 ;  /* 0x000a301001007387 */ /* 0x0001e20000100a00 */
[----:B------:R-:W-:Y:S02]  /*63f60*/  MOV R6, R18 ;  /* 0x0000001200067202 */ /* 0x000fe40000000f00 */
[----:B------:R-:W-:Y:S01]  /*63f70*/  MOV R7, R19 ;  /* 0x0000001300077202 */ /* 0x000fe20000000f00 */
[----:B0-----:R-:W4:Y:S01]  /*63f80*/  LDL.LU R16, [R1+0x170] ;  /* 0x0001700001107983 */ /* 0x001f220000300800 */
[----:B------:R-:W4:Y:S02]  /*63f90*/  LDL.LU R17, [R1+0x174] ;  /* 0x0001740001117983 */ /* 0x000f240000300800 */
[----:B------:R-:W4:Y:S02]  /*63fa0*/  LDL.LU R18, [R1+0x178] ;  /* 0x0001780001127983 */ /* 0x000f240000300800 */
[----:B------:R-:W4:Y:S01]  /*63fb0*/  LDL.LU R19, [R1+0x17c] ;  /* 0x00017c0001137983 */ /* 0x000f220000300800 */
[----:B------:R-:W-:Y:S01]  /*63fc0*/  STL [R1+0x1c44], R6 ;  /* 0x001c440601007387 */ /* 0x000fe20000100800 */
[----:B------:R-:W-:Y:S01]  /*63fd0*/  STL [R1+0x1c40], R7 ;  /* 0x001c400701007387 */ /* 0x000fe20000100800 */
[C---:B--2---:R-:W-:Y:S02]  /*63fe0*/  HMMA.16816.F32.BF16 R24, R8.reuse, R24, R12 ;  /* 0x000000180818723c */ /* 0x044fe4000004180c */
[----:B------:R-:W2:Y:S01]  /*63ff0*/  LDL.LU.64 R14, [R1+0x2300] ;  /* 0x00230000010e7983 */ /* 0x000ea20000300a00 */
[----:B------:R-:W2:Y:S11]  /*64000*/  LDL.LU.64 R12, [R1+0x22f8] ;  /* 0x0022f800010c7983 */ /* 0x000eb60000300a00 */
[----:B------:R-:W-:Y:S09]  /*64010*/  @!UPT UIADD3 URZ, URZ, URZ, URZ ;  /* 0x0000003f3f3ff290 */ /* 0x000ff2000fffe03f */
[----:B------:R0:W-:Y:S01]  /*64020*/  STL.64 [R1+0xa20], R24 ;  /* 0x000a201801007387 */ /* 0x0001e20000100a00 */
[----:B------:R2:W-:Y:S03]  /*64030*/  STL.64 [R1+0xa28], R26 ;  /* 0x000a281a01007387 */ /* 0x0005e60000100a00 */
[----:B0-----:R-:W2:Y:S02]  /*64040*/  LDL.LU.64 R24, [R1+0x22f0] ;  /* 0x0022f00001187983 */ /* 0x001ea40000300a00 */
[C---:B--2---:R-:W-:Y:S02]  /*64050*/  HMMA.16816.F32.BF16 R24, R8.reuse, R24, R12 ;  /* 0x000000180818723c */ /* 0x044fe4000004180c */
[----:B------:R-:W2:Y:S01]  /*64060*/  LDL.LU.64 R14, [R1+0x22e8] ;  /* 0x0022e800010e7983 */ /* 0x000ea20000300a00 */
[----:B------:R-:W2:Y:S11]  /*64070*/  LDL.LU.64 R12, [R1+0x22e0] ;  /* 0x0022e000010c7983 */ /* 0x000eb60000300a00 */
[----:B------:R-:W-:Y:S10]  /*64080*/  @!UPT UIADD3 URZ, URZ, URZ, URZ ;  /* 0x0000003f3f3ff290 */ /* 0x000ff4000fffe03f */
[----:B------:R-:W-:Y:S01]  /*64090*/  MOV R7, R25 ;  /* 0x0000001900077202 */ /* 0x000fe20000000f00 */
[----:B------:R-:W-:Y:S01]  /*640a0*/  IMAD.MOV.U32 R6, RZ, RZ, R24 ;  /* 0x000000ffff067224 */ /* 0x000fe200078e0018 */
[----:B------:R-:W-:Y:S01]  /*640b0*/  STL.64 [R1+0xa18], R26 ;  /* 0x000a181a01007387 */ /* 0x000fe20000100a00 */
[----:B------:R-:W5:Y:S02]  /*640c0*/  LDL.LU.64 R24, [R1+0x22d8] ;  /* 0x0022d80001187983 */ /* 0x000f640000300a00 */
[----:B------:R-:W-:Y:S01]  /*640d0*/  STL [R1+0x2244], R7 ;  /* 0x0022440701007387 */ /* 0x000fe20000100800 */
[----:B------:R-:W-:Y:S01]  /*640e0*/  STL [R1+0x2240], R6 ;  /* 0x0022400601007387 */ /* 0x000fe20000100800 */
[----:B------:R0:W-:Y:S03]  /*640f0*/  STL.64 [R1+0x22c0], R4 ;  /* 0x0022c00401007387 */ /* 0x0001e60000100a00 */
[----:B0-----:R-:W5:Y:S01]  /*64100*/  LDL.LU R4, [R1+0xb0] ;  /* 0x0000b00001047983 */ /* 0x001f620000300800 */
[----:B------:R-:W5:Y:S02]  /*64110*/  LDL.LU R5, [R1+0xb4] ;  /* 0x0000b40001057983 */ /* 0x000f640000300800 */
[----:B------:R-:W5:Y:S02]  /*64120*/  LDL.LU R6, [R1+0xb8] ;  /* 0x0000b80001067983 */ /* 0x000f640000300800 */
[----:B------:R-:W5:Y:S02]  /*64130*/  LDL.LU R7, [R1+0xbc] ;  /* 0x0000bc0001077983 */ /* 0x000f640000300800 */
[C---:B-----5:R-:W-:Y:S01]  /*64140*/  HMMA.16816.F32.BF16 R4, R8.reuse, R24, R4 ;  /* 0x000000180804723c */ /* 0x060fe20000041804 */
[----:B------:R-:W-:Y:S11]  /*64150*/  IMAD.MOV.U32 R3, RZ, RZ, R25 ;  /* 0x000000ffff037224 */ /* 0x000ff600078e0019 */
[----:B------:R-:W-:Y:S11]  /*64160*/  @!UPT UIADD3 URZ, URZ, URZ, URZ ;  /* 0x0000003f3f3ff290 */ /* 0x000ff6000fffe03f */
[----:B------:R0:W-:Y:S01]  /*64170*/  STL.64 [R1+0xa00], R4 ;  /* 0x000a000401007387 */ /* 0x0001e20000100a00 */
[----:B------:R-:W-:Y:S01]  /*64180*/  STL.64 [R1+0xa08], R6 ;  /* 0x000a080601007387 */ /* 0x000fe20000100a00 */
[----:B0-----:R-:W-:Y:S02]  /*64190*/  MOV R4, R24 ;  /* 0x0000001800047202 */ /* 0x001fe40000000f00 */
[----:B------:R-:W2:Y:S02]  /*641a0*/  LDL.LU.64 R24, [R1+0x22d0] ;  /* 0x0022d00001187983 */ /* 0x000ea40000300a00 */
[C---:B--2---:R-:W-:Y:S02]  /*641b0*/  HMMA.16816.F32.BF16 R24, R8.reuse, R24, R12 ;  /* 0x000000180818723c */ /* 0x044fe4000004180c */
[----:B------:R-:W4:Y:S11]  /*641c0*/  LDL.LU.64 R12, [R1+0x22c8] ;  /* 0x0022c800010c7983 */ /* 0x000f360000300a00 */
[----:B------:R-:W-:Y:S10]  /*641d0*/  @!UPT UIADD3 URZ, URZ, URZ, URZ ;  /* 0x0000003f3f3ff290 */ /* 0x000ff4000fffe03f */
[----:B------:R-:W-:Y:S01]  /*641e0*/  STL.64 [R1+0x9f0], R24 ;  /* 0x0009f01801007387 */ /* 0x000fe20000100a00 */
[----:B------:R-:W-:Y:S02]  /*641f0*/  STL.64 [R1+0x9f8], R26 ;  /* 0x0009f81a01007387 */ /* 0x000fe40000100a00 */
[----:B------:R-:W0:Y:S02]  /*64200*/  LDSM.16.M88.4 R24, [R29+0x49000] ;  /* 0x049000001d18783b */ /* 0x000e240000000200 */
[----:B0-----:R-:W-:Y:S02]  /*64210*/  STL.64 [R1+0x2238], R26 ;  /* 0x0022381a01007387 */ /* 0x001fe40000100a00 */
[----:B------:R-:W-:Y:S01]  /*64220*/  STL.64 [R1+0x2230], R24 ;  /* 0x0022301801007387 */ /* 0x000fe20000100a00 */
[----:B----4-:R-:W-:Y:S01]  /*64230*/  HMMA.16816.F32.BF16 R16, R8, R12, R16 ;  /* 0x0000000c0810723c */ /* 0x010fe20000041810 */
[----:B------:R0:W-:Y:S04]  /*64240*/  STL.64 [R1+0x2250], R12 ;  /* 0x0022500c01007387 */ /* 0x0001e80000100a00 */
[----:B0-----:R-:W2:Y:S11]  /*64250*/  LDL.64 R12, [R1+0x30] ;  /* 0x00003000010c7983 */ /* 0x001eb60000100a00 */
[----:B------:R-:W-:Y:S07]  /*64260*/  @!UPT UIADD3 URZ, URZ, URZ, URZ ;  /* 0x0000003f3f3ff290 */ /* 0x000fee000fffe03f */
[----:B------:R-:W-:Y:S01]  /*64270*/  STL.64 [R1+0x9e0], R16 ;  /* 0x0009e01001007387 */ /* 0x000fe20000100a00 */
[----:B------:R-:W-:Y:S02]  /*64280*/  STL.64 [R1+0x9e8], R18 ;  /* 0x0009e81201007387 */ /* 0x000fe40000100a00 */
[----:B------:R-:W0:Y:S01]  /*64290*/  LDSM.16.M88.4 R16, [R29+0x49400] ;  /* 0x049400001d10783b */ /* 0x000e220000000200 */
[----:B--2---:R1:W-:Y:S02]  /*642a0*/  STL.64 [R1+0x2268], R12 ;  /* 0x0022680c01007387 */ /* 0x0043e40000100a00 */
[----:B-1----:R-:W-:Y:S02]  /*642b0*/  MOV R12, R4 ;  /* 0x00000004000c7202 */ /* 0x002fe40000000f00 */
[----:B------:R-:W-:-:S05]  /*642c0*/  MOV R13, R3 ;  /* 0x00000003000d7202 */ /* 0x000fca0000000f00 */
[----:B------:R1:W-:Y:S04]  /*642d0*/  STL.64 [R1+0x2280], R12 ;  /* 0x0022800c01007387 */ /* 0x0003e80000100a00 */
[----:B-1----:R-:W2:Y:S04]  /*642e0*/  LDL.64 R12, [R1+0x50] ;  /* 0x00005000010c7983 */ /* 0x002ea80000100a00 */
[----:B--2---:R-:W-:Y:S01]  /*642f0*/  STL.64 [R1+0x2298], R12 ;  /* 0x0022980c01007387 */ /* 0x004fe20000100a00 */
[----:B0-----:R-:W-:Y:S02]  /*64300*/  STL.64 [R1+0x21a0], R18 ;  /* 0x0021a01201007387 */ /* 0x001fe40000100a00 */
[----:B------:R0:W-:Y:S02]  /*64310*/  STL.64 [R1+0x2198], R16 ;  /* 0x0021981001007387 */ /* 0x0001e40000100a00 */
[----:B0-----:R-:W-:Y:S01]  /*64320*/  IMAD.MOV.U32 R16, RZ, RZ, R2 ;  /* 0x000000ffff107224 */ /* 0x001fe200078e0002 */
[----:B------:R-:W-:-:S07]  /*64330*/  MOV R17, R0 ;  /* 0x0000000000117202 */ /* 0x000fce0000000f00 */
[C---:B---3--:R-:W-:Y:S01]  /*64340*/  HMMA.16816.F32.BF16 R4, R8.reuse, R16, R20 ;  /* 0x000000100804723c */ /* 0x048fe20000041814 */
[----:B------:R-:W2:Y:S11]  /*64350*/  LDL.LU R20, [R1+0x1d0] ;  /* 0x0001d00001147983 */ /* 0x000eb60000300800 */
[----:B------:R-:W-:Y:S11]  /*64360*/  @!UPT UIADD3 URZ, URZ, URZ, URZ ;  /* 0x0000003f3f3ff290 */ /* 0x000ff6000fffe03f */
[----:B------:R0:W-:Y:S01]  /*64370*/  STL.64 [R1+0x9d0], R4 ;  /* 0x0009d00401007387 */ /* 0x0001e20000100a00 */
[----:B------:R-:W-:Y:S02]  /*64380*/  STL.64 [R1+0x9d8], R6 ;  /* 0x0009d80601007387 */ /* 0x000fe40000100a00 */
[----:B------:R-:W2:Y:S02]  /*64390*/  LDL.LU R21, [R1+0x1d4] ;  /* 0x0001d40001157983 */ /* 0x000ea40000300800 */
[----:B------:R-:W2:Y:S01]  /*643a0*/  LDL.LU R22, [R1+0x1d8] ;  /* 0x0001d80001167983 */ /* 0x000ea20000300800 */
[----:B------:R-:W2:Y:S01]  /*643b0*/  LDL.LU R23, [R1+0x1dc] ;  /* 0x0001dc0001177983 */ /* 0x000ea20000300800 */
[----:B------:R-:W3:Y:S02]  /*643c0*/  LDL.LU R24, [R1+0x1e0] ;  /* 0x0001e00001187983 */ /* 0x000ee40000300800 */
[----:B------:R-:W3:Y:S02]  /*643d0*/  LDL.LU R25, [R1+0x1e4] ;  /* 0x0001e40001197983 */ /* 0x000ee40000300800 */
[----:B------:R-:W3:Y:S01]  /*643e0*/  LDL.LU R26, [R1+0x1e8] ;  /* 0x0001e800011a7983 */ /* 0x000ee20000300800 */
[----:B------:R-:W3:Y:S01]  /*643f0*/  LDL.LU R27, [R1+0x1ec] ;  /* 0x0001ec00011b7983 */ /* 0x000ee20000300800 */
[----:B------:R-:W4:Y:S03]  /*64400*/  LDL.64 R12, [R1+0x60] ;  /* 0x00006000010c7983 */ /* 0x000f260000100a00 */
[----:B0-----:R-:W3:Y:S01]  /*64410*/  LDL.64 R4, [R1] ;  /* 0x0000000001047983 */ /* 0x001ee20000100a00 */
        /* <DEDUP_REMOVED lines=10> */
[----:B------:R-:W5:Y:S02]  /*644c0*/  LDL.LU R19, [R1+0x19c] ;  /* 0x00019c0001137983 */ /* 0x000f640000300800 */
[----:B-----5:R-:W-:Y:S01]  /*644d0*/  STL.64 [R1+0x2278], R18 ;  /* 0x0022781201007387 */ /* 0x020fe20000100a00 */
[----:B--2---:R0:W-:Y:S03]  /*644e0*/  STL.64 [R1+0x2270], R16 ;  /* 0x0022701001007387 */ /* 0x0041e60000100a00 */
        /* <DEDUP_REMOVED lines=16> */
[----:B------:R-:W2:Y:S02]  /*645f0*/  LDL.LU R19, [R1+0x1cc] ;  /* 0x0001cc0001137983 */ /* 0x000ea40000300800 */
[----:B------:R0:W-:Y:S01]  /*64600*/  STL.64 [R1+0x9c0], R24 ;  /* 0x0009c01801007387 */ /* 0x0001e20000100a00 */
[----:B------:R-:W-:Y:S01]  /*64610*/  STL.64 [R1+0x9c8], R26 ;  /* 0x0009c81a01007387 */ /* 0x000fe20000100a00 */
[----:B0-----:R-:W-:Y:S01]  /*64620*/  MOV R25, R4 ;  /* 0x0000000400197202 */ /* 0x001fe20000000f00 */
[----:B------:R-:W-:-:S02]  /*64630*/  IMAD.MOV.U32 R24, RZ, RZ, R5 ;  /* 0x000000ffff187224 */ /* 0x000fc400078e0005 */
[----:B------:R-:W3:Y:S02]  /*64640*/  LDL.LU.64 R4, [R1+0x22c0] ;  /* 0x0022c00001047983 */ /* 0x000ee40000300a00 */
[----:B---3--:R-:W-:Y:S02]  /*64650*/  HMMA.16816.F32.BF16 R8, R8, R4, R20 ;  /* 0x000000040808723c */ /* 0x008fe40000041814 */
[----:B------:R-:W2:Y:S01]  /*64660*/  LDL.LU.64 R22, [R1+0x22b8] ;  /* 0x0022b80001167983 */ /* 0x000ea20000300a00 */
[----:B------:R-:W2:Y:S01]  /*64670*/  LDL.LU.64 R20, [R1+0x22b0] ;  /* 0x0022b00001147983 */ /* 0x000ea20000300a00 */
[----:B----4-:R-:W-:Y:S02]  /*64680*/  MOV R28, R12 ;  /* 0x0000000c001c7202 */ /* 0x010fe40000000f00 */
[----:B------:R-:W-:Y:S11]  /*64690*/  MOV R3, R13 ;  /* 0x0000000d00037202 */ /* 0x000ff60000000f00 */
[----:B------:R-:W-:Y:S06]  /*646a0*/  @!UPT UIADD3 URZ, URZ, URZ, URZ ;  /* 0x0000003f3f3ff290 */ /* 0x000fec000fffe03f */
[----:B------:R0:W-:Y:S01]  /*646b0*/  STL.64 [R1+0x9b0], R8 ;  /* 0x0009b00801007387 */ /* 0x0001e20000100a00 */
[----:B------:R1:W-:Y:S03]  /*646c0*/  STL.64 [R1+0x9b8], R10 ;  /* 0x0009b80a01007387 */ /* 0x0003e60000100a00 */
[----:B0-----:R-:W3:Y:S01]  /*646d0*/  LDL.LU R8, [R1+0x200] ;  /* 0x0002000001087983 */ /* 0x001ee20000300800 */
[----:B------:R-:W3:Y:S02]  /*646e0*/  LDL.LU R9, [R1+0x204] ;  /* 0x0002040001097983 */ /* 0x000ee40000300800 */
[----:B-1----:R-:W3:Y:S02]  /*646f0*/  LDL.LU R10, [R1+0x208] ;  /* 0x00020800010a7983 */ /* 0x002ee40000300800 */
[----:B------:R-:W3:Y:S01]  /*64700*/  LDL.LU R11, [R1+0x20c] ;  /* 0x00020c00010b7983 */ /* 0x000ee20000300800 */
[C---:B--2---:R-:W-:Y:S11]  /*64710*/  HMMA.16816.F32.BF16 R16, R20.reuse, R12, R16 ;  /* 0x0000000c1410723c */ /* 0x044ff60000041810 */
[----:B------:R-:W-:Y:S11]  /*64720*/  @!UPT UIADD3 URZ, URZ, URZ, URZ ;  /* 0x0000003f3f3ff290 */ /* 0x000ff6000fffe03f */
[----:B------:R-:W-:Y:S01]  /*64730*/  @!UPT UIADD3 URZ, URZ, URZ, URZ ;  /* 0x0000003f3f3ff290 */ /* 0x000fe2000fffe03f */
[----:B------:R-:W-:Y:S01]  /*64740*/  STL.64 [R1+0x9a0], R16 ;  /* 0x0009a01001007387 */ /* 0x000fe20000100a00 */
[----:B------:R0:W-:Y:S03]  /*64750*/  STL.64 [R1+0x9a8], R18 ;  /* 0x0009a81201007387 */ /* 0x0001e60000100a00 */
[----:B0-----:R-:W2:Y:S01]  /*64760*/  LDL.LU.64 R18, [R1+0x22a8] ;  /* 0x0022a80001127983 */ /* 0x001ea20000300a00 */
[----:B------:R-:W2:Y:S02]  /*64770*/  LDL.LU.64 R16, [R1+0x22a0] ;  /* 0x0022a00001107983 */ /* 0x000ea40000300a00 */
[----:B------:R-:W2:Y:S02]  /*64780*/  LDL.LU.64 R12, [R1+0x2298] ;  /* 0x00229800010c7983 */ /* 0x000ea40000300a00 */
[C---:B--2---:R-:W-:Y:S01]  /*64790*/  HMMA.16816.F32.BF16 R16, R20.reuse, R12, R16 ;  /* 0x0000000c1410723c */ /* 0x044fe20000041810 */
[----:B------:R-:W-:Y:S01]  /*647a0*/  IMAD.MOV.U32 R7, RZ, RZ, R12 ;  /* 0x000000ffff077224 */ /* 0x000fe200078e000c */
[----:B------:R-:W-:Y:S11]  /*647b0*/  MOV R6, R13 ;  /* 0x0000000d00067202 */ /* 0x000ff60000000f00 */
[----:B------:R-:W-:Y:S10]  /*647c0*/  @!UPT UIADD3 URZ, URZ, URZ, URZ ;  /* 0x0000003f3f3ff290 */ /* 0x000ff4000fffe03f */
[----:B------:R-:W-:Y:S01]  /*647d0*/  STL.64 [R1+0x990], R16 ;  /* 0x0009901001007387 */ /* 0x000fe20000100a00 */
[----:B------:R0:W-:Y:S03]  /*647e0*/  STL.64 [R1+0x998], R18 ;  /* 0x0009981201007387 */ /* 0x0001e60000100a00 */
[----:B0-----:R-:W2:Y:S01]  /*647f0*/  LDL.LU.64 R18, [R1+0x2290] ;  /* 0x0022900001127983 */ /* 0x001ea20000300a00 */
[----:B------:R-:W2:Y:S02]  /*64800*/  LDL.LU.64 R16, [R1+0x2288] ;  /* 0x0022880001107983 */ /* 0x000ea40000300a00 */
[----:B------:R-:W2:Y:S02]  /*64810*/  LDL.LU.64 R12, [R1+0x2280] ;  /* 0x00228000010c7983 */ /* 0x000ea40000300a00 */
[C---:B--2---:R-:W-:Y:S01]  /*64820*/  HMMA.16816.F32.BF16 R12, R20.reuse, R12, R16 ;  /* 0x0000000c140c723c */ /* 0x044fe20000041810 */
[----:B------:R-:W2:Y:S01]  /*64830*/  LDL.LU.64 R18, [R1+0x2278] ;  /* 0x0022780001127983 */ /* 0x000ea20000300a00 */
[----:B------:R-:W2:Y:S11]  /*64840*/  LDL.LU.64 R16, [R1+0x2270] ;  /* 0x0022700001107983 */ /* 0x000eb60000300a00 */
[----:B------:R-:W-:Y:S10]  /*64850*/  @!UPT UIADD3 URZ, URZ, URZ, URZ ;  /* 0x0000003f3f3ff290 */ /* 0x000ff4000fffe03f */
[----:B------:R0:W-:Y:S01]  /*64860*/  STL.64 [R1+0x980], R12 ;  /* 0x0009800c01007387 */ /* 0x0001e20000100a00 */
[----:B------:R-:W-:Y:S03]  /*64870*/  STL.64 [R1+0x988], R14 ;  /* 0x0009880e01007387 */ /* 0x000fe60000100a00 */
[----:B0-----:R-:W2:Y:S02]  /*64880*/  LDL.LU.64 R12, [R1+0x2268] ;  /* 0x00226800010c7983 */ /* 0x001ea40000300a00 */
[C---:B--2---:R-:W-:Y:S01]  /*64890*/  HMMA.16816.F32.BF16 R16, R20.reuse, R12, R16 ;  /* 0x0000000c1410723c */ /* 0x044fe20000041810 */
[----:B------:R-:W-:Y:S01]  /*648a0*/  MOV R2, R12 ;  /* 0x0000000c00027202 */ /* 0x000fe20000000f00 */
[----:B------:R-:W-:Y:S11]  /*648b0*/  IMAD.MOV.U32 R0, RZ, RZ, R13 ;  /* 0x000000ffff007224 */ /* 0x000ff600078e000d */
[----:B------:R-:W-:Y:S10]  /*648c0*/  @!UPT UIADD3 URZ, URZ, URZ, URZ ;  /* 0x0000003f3f3ff290 */ /* 0x000ff4000fffe03f */
[----:B------:R-:W-:Y:S01]  /*648d0*/  STL.64 [R1+0x970], R16 ;  /* 0x0009701001007387 */ /* 0x000fe20000100a00 */
[----:B------:R0:W-:Y:S03]  /*648e0*/  STL.64 [R1+0x978], R18 ;  /* 0x0009781201007387 */ /* 0x0001e60000100a00 */
[----:B0-----:R-:W2:Y:S01]  /*648f0*/  LDL.LU.64 R18, [R1+0x2260] ;  /* 0x0022600001127983 */ /* 0x001ea20000300a00 */
[----:B------:R-:W2:Y:S02]  /*64900*/  LDL.LU.64 R16, [R1+0x2258] ;  /* 0x0022580001107983 */ /* 0x000ea40000300a00 */
[----:B------:R-:W2:Y:S02]  /*64910*/  LDL.LU.64 R12, [R1+0x2250] ;  /* 0x00225000010c7983 */ /* 0x000ea40000300a00 */
[----:B--2---:R-:W-:Y:S11]  /*64920*/  HMMA.16816.F32.BF16 R16, R20, R12, R16 ;  /* 0x0000000c1410723c */ /* 0x004ff60000041810 */
[----:B------:R-:W-:Y:S11]  /*64930*/  @!UPT UIADD3 URZ, URZ, URZ, URZ ;  /* 0x0000003f3f3ff290 */ /* 0x000ff6000fffe03f */
[----:B------:R-:W-:Y:S01]  /*64940*/  @!UPT UIADD3 URZ, URZ, URZ, URZ ;  /* 0x0000003f3f3ff290 */ /* 0x000fe2000fffe03f */
[----:B------:R0:W-:Y:S01]  /*64950*/  STL.64 [R1+0x960], R16 ;  /* 0x0009601001007387 */ /* 0x0001e20000100a00 */
[----:B------:R1:W-:Y:S03]  /*64960*/  STL.64 [R1+0x968], R18 ;  /* 0x0009681201007387 */ /* 0x0003e60000100a00 */
[----:B0-----:R-:W3:Y:S01]  /*64970*/  LDL.LU.64 R16, [R1+0x2248] ;  /* 0x0022480001107983 */ /* 0x001ee20000300a00 */
[----:B-1----:R-:W-:Y:S02]  /*64980*/  MOV R19, R12 ;  /* 0x0000000c00137202 */ /* 0x002fe40000000f00 */
[----:B------:R-:W-:Y:S02]  /*64990*/  MOV R18, R13 ;  /* 0x0000000d00127202 */ /* 0x000fe40000000f00 */
[----:B------:R-:W0:Y:S04]  /*649a0*/  LDSM.16.M88.4 R12, [R29+0x49800] ;  /* 0x049800001d0c783b */ /* 0x000e280000000200 */
[----:B0-----:R-:W-:Y:S01]  /*649b0*/  STL.64 [R1+0x2130], R14 ;  /* 0x0021300e01007387 */ /* 0x001fe20000100a00 */
[----:B------:R0:W-:Y:S02]  /*649c0*/  STL.64 [R1+0x2128], R12 ;  /* 0x0021280c01007387 */ /* 0x0001e40000100a00 */
[----:B0-----:R-:W-:Y:S01]  /*649d0*/  IMAD.MOV.U32 R12, RZ, RZ, R19 ;  /* 0x000000ffff0c7224 */ /* 0x001fe200078e0013 */
[----:B------:R-:W-:-:S05]  /*649e0*/  MOV R13, R18 ;  /* 0x00000012000d7202 */ /* 0x000fca0000000f00 */
[----:B------:R3:W-:Y:S02]  /*649f0*/  STL.64 [R1+0x21e8], R12 ;  /* 0x0021e80c01007387 */ /* 0x0007e40000100a00 */
[----:B---3--:R-:W-:Y:S02]  /*64a00*/  HMMA.16816.F32.BF16 R12, R20, R16, R8 ;  /* 0x00000010140c723c */ /* 0x008fe40000041808 */
[----:B------:R-:W0:Y:S04]  /*64a10*/  LDSM.16.M88.4 R8, [R29+0x49c00] ;  /* 0x049c00001d08783b */ /* 0x000e280000000200 */
[----:B0-----:R-:W-:Y:S11]  /*64a20*/  STL.64 [R1+0x2098], R10 ;  /* 0x0020980a01007387 */ /* 0x001ff60000100a00 */
[----:B------:R-:W-:Y:S06]  /*64a30*/  @!UPT UIADD3 URZ, URZ, URZ, URZ ;  /* 0x0000003f3f3ff290 */ /* 0x000fec000fffe03f */
[----:B------:R-:W-:Y:S02]  /*64a40*/  STL.64 [R1+0x950], R12 ;  /* 0x0009500c01007387 */ /* 0x000fe40000100a00 */
[----:B------:R-:W-:Y:S02]  /*64a50*/  STL.64 [R1+0x958], R14 ;  /* 0x0009580e01007387 */ /* 0x000fe40000100a00 */
[----:B------:R0:W-:Y:S02]  /*64a60*/  STL.64 [R1+0x2090], R8 ;  /* 0x0020900801007387 */ /* 0x0001e40000100a00 */
        /* <DEDUP_REMOVED lines=9> */
[----:B------:R-:W3:Y:S01]  /*64b00*/  LDL.LU R11, [R1+0x22c] ;  /* 0x00022c00010b7983 */ /* 0x000ee20000300800 */
[----:B------:R-:W4:Y:S01]  /*64b10*/  LDL.LU R16, [R1+0x260] ;  /* 0x0002600001107983 */ /* 0x000f220000300800 */
[----:B------:R-:W4:Y:S02]  /*64b20*/  LDL.LU R17, [R1+0x264] ;  /* 0x0002640001117983 */ /* 0x000f240000300800 */
[----:B------:R-:W5:Y:S02]  /*64b30*/  LDL.LU R18, [R1+0x268] ;  /* 0x0002680001127983 */ /* 0x000f640000300800 */
[----:B------:R-:W5:Y:S02]  /*64b40*/  LDL.LU R19, [R1+0x26c] ;  /* 0x00026c0001137983 */ /* 0x000f640000300800 */
[----:B-----5:R-:W-:Y:S01]  /*64b50*/  STL.64 [R1+0x21b0], R18 ;  /* 0x0021b01201007387 */ /* 0x020fe20000100a00 */
[----:B----4-:R0:W-:Y:S02]  /*64b60*/  STL.64 [R1+0x21a8], R16 ;  /* 0x0021a81001007387 */ /* 0x0101e40000100a00 */
[----:B0-----:R-:W-:Y:S01]  /*64b70*/  IMAD.MOV.U32 R17, RZ, RZ, R24 ;  /* 0x000000ffff117224 */ /* 0x001fe200078e0018 */
[----:B------:R-:W-:Y:S01]  /*64b80*/  MOV R16, R25 ;  /* 0x0000001900107202 */ /* 0x000fe20000000f00 */
[----:B------:R-:W4:Y:S01]  /*64b90*/  LDL.LU R24, [R1+0x2f0] ;  /* 0x0002f00001187983 */ /* 0x000f220000300800 */
[----:B------:R-:W4:Y:S02]  /*64ba0*/  LDL.LU R25, [R1+0x2f4] ;  /* 0x0002f40001197983 */ /* 0x000f240000300800 */
[----:B------:R-:W4:Y:S02]  /*64bb0*/  LDL.LU R26, [R1+0x2f8] ;  /* 0x0002f800011a7983 */ /* 0x000f240000300800 */
[----:B------:R-:W4:Y:S01]  /*64bc0*/  LDL.LU R27, [R1+0x2fc] ;  /* 0x0002fc00011b7983 */ /* 0x000f220000300800 */
[----:B------:R-:W5:Y:S01]  /*64bd0*/  LDL.LU R12, [R1+0x2a0] ;  /* 0x0002a000010c7983 */ /* 0x000f620000300800 */
        /* <DEDUP_REMOVED lines=10> */
[----:B--2---:R0:W-:Y:S02]  /*64c80*/  STL.64 [R1+0x2200], R12 ;  /* 0x0022000c01007387 */ /* 0x0041e40000100a00 */
[----:B0-----:R-:W-:-:S02]  /*64c90*/  MOV R12, R7 ;  /* 0x00000007000c7202 */ /* 0x001fc40000000f00 */
[----:B------:R-:W-:Y:S01]  /*64ca0*/  MOV R13, R6 ;  /* 0x00000006000d7202 */ /* 0x000fe20000000f00 */
[----:B------:R-:W2:Y:S01]  /*64cb0*/  LDL.LU R7, [R1+0x2244] ;  /* 0x0022440001077983 */ /* 0x000ea20000300800 */
[----:B------:R-:W2:Y:S03]  /*64cc0*/  LDL.LU R6, [R1+0x2240] ;  /* 0x0022400001067983 */ /* 0x000ea60000300800 */
[----:B------:R-:W-:Y:S01]  /*64cd0*/  STL.64 [R1+0x2218], R12 ;  /* 0x0022180c01007387 */ /* 0x000fe20000100a00 */
[----:B---3--:R-:W-:Y:S02]  /*64ce0*/  STL.64 [R1+0x2168], R10 ;  /* 0x0021680a01007387 */ /* 0x008fe40000100a00 */
[----:B------:R0:W-:Y:S02]  /*64cf0*/  STL.64 [R1+0x2160], R8 ;  /* 0x0021600801007387 */ /* 0x0001e40000100a00 */
[----:B0-----:R-:W3:Y:S01]  /*64d00*/  LDL.64 R8, [R1+0x40] ;  /* 0x0000400001087983 */ /* 0x001ee20000100a00 */
[C---:B----4-:R-:W-:Y:S03]  /*64d10*/  HMMA.16816.F32.BF16 R24, R20.reuse, R16, R24 ;  /* 0x000000101418723c */ /* 0x050fe60000041818 */
[----:B---3--:R0:W-:Y:S04]  /*64d20*/  STL.64 [R1+0x2210], R8 ;  /* 0x0022100801007387 */ /* 0x0081e80000100a00 */
        /* <DEDUP_REMOVED lines=12> */
[----:B0-----:R-:W3:Y:S01]  /*64df0*/  LDL.LU.64 R26, [R1+0x2238] ;  /* 0x00223800011a7983 */ /* 0x001ee20000300a00 */
[----:B------:R-:W3:Y:S02]  /*64e00*/  LDL.LU.64 R24, [R1+0x2230] ;  /* 0x0022300001187983 */ /* 0x000ee40000300a00 */
[----:B------:R0:W-:Y:S02]  /*64e10*/  STL.64 [R1+0x21c8], R16 ;  /* 0x0021c81001007387 */ /* 0x0001e40000100a00 */
[----:B0-----:R-:W4:Y:S04]  /*64e20*/  LDL.64 R16, [R1+0x10] ;  /* 0x0000100001107983 */ /* 0x001f280000100a00 */
[----:B----4-:R0:W-:Y:S04]  /*64e30*/  STL.64 [R1+0x21e0], R16 ;  /* 0x0021e01001007387 */ /* 0x0101e80000100a00 */
[----:B0-----:R-:W4:Y:S01]  /*64e40*/  LDL.LU R16, [R1+0x2e0] ;  /* 0x0002e00001107983 */ /* 0x001f220000300800 */
[----:B------:R-:W4:Y:S02]  /*64e50*/  LDL.LU R17, [R1+0x2e4] ;  /* 0x0002e40001117983 */ /* 0x000f240000300800 */
[----:B------:R-:W4:Y:S02]  /*64e60*/  LDL.LU R18, [R1+0x2e8] ;  /* 0x0002e80001127983 */ /* 0x000f240000300800 */
[----:B------:R-:W4:Y:S02]  /*64e70*/  LDL.LU R19, [R1+0x2ec] ;  /* 0x0002ec0001137983 */ /* 0x000f240000300800 */
[----:B----4-:R-:W-:Y:S01]  /*64e80*/  HMMA.16816.F32.BF16 R20, R20, R4, R16 ;  /* 0x000000041414723c */ /* 0x010fe20000041810 */
[----:B------:R-:W4:Y:S11]  /*64e90*/  LDL.LU R16, [R1+0x290] ;  /* 0x0002900001107983 */ /* 0x000f360000300800 */
[----:B------:R-:W-:Y:S11]  /*64ea0*/  @!UPT UIADD3 URZ, URZ, URZ, URZ ;  /* 0x0000003f3f3ff290 */ /* 0x000ff6000fffe03f */
[----:B------:R-:W-:Y:S01]  /*64eb0*/  STL.64 [R1+0x930], R20 ;  /* 0x0009301401007387 */ /* 0x000fe20000100a00 */
[----:B------:R-:W-:Y:S02]  /*64ec0*/  STL.64 [R1+0x938], R22 ;  /* 0x0009381601007387 */ /* 0x000fe40000100a00 */
[----:B------:R-:W4:Y:S02]  /*64ed0*/  LDL.LU R17, [R1+0x294] ;  /* 0x0002940001117983 */ /* 0x000f240000300800 */
[----:B------:R-:W4:Y:S01]  /*64ee0*/  LDL.LU R18, [R1+0x298] ;  /* 0x0002980001127983 */ /* 0x000f220000300800 */
[----:B------:R-:W4:Y:S01]  /*64ef0*/  LDL.LU R19, [R1+0x29c] ;  /* 0x00029c0001137983 */ /* 0x000f220000300800 */
[----:B--2---:R-:W-:Y:S02]  /*64f00*/  STL.64 [R1+0x21c0], R6 ;  /* 0x0021c00601007387 */ /* 0x004fe40000100a00 */
[----:B------:R0:W-:Y:S02]  /*64f10*/  STL.64 [R1+0x21b8], R4 ;  /* 0x0021b80401007387 */ /* 0x0001e40000100a00 */
[----:B0-----:R-:W2:Y:S01]  /*64f20*/  LDL.LU R4, [R1+0x270] ;  /* 0x0002700001047983 */ /* 0x001ea20000300800 */
[----:B------:R-:W2:Y:S02]  /*64f30*/  LDL.LU R5, [R1+0x274] ;  /* 0x0002740001057983 */ /* 0x000ea40000300800 */
[----:B------:R-:W5:Y:S02]  /*64f40*/  LDL.LU R6, [R1+0x278] ;  /* 0x0002780001067983 */ /* 0x000f640000300800 */
[----:B------:R-:W5:Y:S02]  /*64f50*/  LDL.LU R7, [R1+0x27c] ;  /* 0x00027c0001077983 */ /* 0x000f640000300800 */
[----:B------:R-:W-:Y:S01]  /*64f60*/  IMAD.MOV.U32 R12, RZ, RZ, R28 ;  /* 0x000000ffff0c7224 */ /* 0x000fe200078e001c */
[----:B------:R-:W-:-:S07]  /*64f70*/  MOV R13, R3 ;  /* 0x00000003000d7202 */ /* 0x000fce0000000f00 */
[C---:B---3--:R-:W-:Y:S01]  /*64f80*/  HMMA.16816.F32.BF16 R12, R24.reuse, R12, R8 ;  /* 0x0000000c180c723c */ /* 0x048fe20000041808 */
        /* <DEDUP_REMOVED lines=9> */
[----:B------:R3:W-:Y:S01]  /*65020*/  STL.64 [R1+0x928], R14 ;  /* 0x0009280e01007387 */ /* 0x0007e20000100a00 */
[----:B0-----:R-:W3:Y:S02]  /*65030*/  LDL.LU.64 R12, [R1+0x2218] ;  /* 0x00221800010c7983 */ /* 0x001ee40000300a00 */
[C---:B---3--:R-:W-:Y:S02]  /*65040*/  HMMA.16816.F32.BF16 R12, R24.reuse, R12, R8 ;  /* 0x0000000c180c723c */ /* 0x048fe40000041808 */
[----:B------:R-:W3:Y:S11]  /*65050*/  LDL.LU.64 R8, [R1+0x2210] ;  /* 0x0022100001087983 */ /* 0x000ef60000300a00 */
[----:B------:R-:W-:Y:S10]  /*65060*/  @!UPT UIADD3 URZ, URZ, URZ, URZ ;  /* 0x0000003f3f3ff290 */ /* 0x000ff4000fffe03f */
[----:B------:R-:W-:Y:S01]  /*65070*/  STL.64 [R1+0x910], R12 ;  /* 0x0009100c01007387 */ /* 0x000fe20000100a00 */
[----:B------:R0:W-:Y:S03]  /*65080*/  STL.64 [R1+0x918], R14 ;  /* 0x0009180e01007387 */ /* 0x0001e60000100a00 */
[----:B0-----:R-:W3:Y:S01]  /*65090*/  LDL.LU.64 R14, [R1+0x2208] ;  /* 0x00220800010e7983 */ /* 0x001ee20000300a00 */
[----:B------:R-:W3:Y:S02]  /*650a0*/  LDL.LU.64 R12, [R1+0x2200] ;  /* 0x00220000010c7983 */ /* 0x000ee40000300a00 */
[----:B---3--:R-:W-:Y:S11]  /*650b0*/  HMMA.16816.F32.BF16 R12, R24, R8, R12 ;  /* 0x00000008180c723c */ /* 0x008ff6000004180c */
[----:B------:R-:W-:Y:S11]  /*650c0*/  @!UPT UIADD3 URZ, URZ, URZ, URZ ;  /* 0x0000003f3f3ff290 */ /* 0x000ff6000fffe03f */
[----:B------:R-:W-:Y:S01]  /*650d0*/  @!UPT UIADD3 URZ, URZ, URZ, URZ ;  /* 0x0000003f3f3ff290 */ /* 0x000fe2000fffe03f */
[----:B------:R-:W-:Y:S01]  /*650e0*/  STL.64 [R1+0x900], R12 ;  /* 0x0009000c01007387 */ /* 0x000fe20000100a00 */
[----:B------:R0:W-:Y:S03]  /*650f0*/  STL.64 [R1+0x908], R14 ;  /* 0x0009080e01007387 */ /* 0x0001e60000100a00 */
[----:B0-----:R-:W3:Y:S01]  /*65100*/  LDL.LU.64 R14, [R1+0x21f8] ;  /* 0x0021f800010e7983 */ /* 0x001ee20000300a00 */
[----:B------:R-:W3:Y:S02]  /*65110*/  LDL.LU.64 R12, [R1+0x21f0] ;  /* 0x0021f000010c7983 */ /* 0x000ee40000300a00 */
[----:B------:R0:W-:Y:S02]  /*65120*/  STL.64 [R1+0x2170], R8 ;  /* 0x0021700801007387 */ /* 0x0001e40000100a00 */
[----:B0-----:R-:W5:Y:S01]  /*65130*/  LDL.64 R8, [R1+0x50] ;  /* 0x0000500001087983 */ /* 0x001f620000100a00 */
[----:B------:R-:W-:Y:S01]  /*65140*/  MOV R20, R2 ;  /* 0x0000000200147202 */ /* 0x000fe20000000f00 */
[----:B------:R-:W-:-:S07]  /*65150*/  IMAD.MOV.U32 R21, RZ, RZ, R0 ;  /* 0x000000ffff157224 */ /* 0x000fce00078e0000 */
[C---:B---3--:R-:W-:Y:S01]  /*65160*/  HMMA.16816.F32.BF16 R12, R24.reuse, R20, R12 ;  /* 0x00000014180c723c */ /* 0x048fe2000004180c */
[----:B-----5:R0:W-:Y:S04]  /*65170*/  STL.64 [R1+0x2180], R8 ;  /* 0x0021800801007387 */ /* 0x0201e80000100a00 */
[----:B0-----:R-:W3:Y:S11]  /*65180*/  LDL.64 R8, [R1+0x60] ;  /* 0x0000600001087983 */ /* 0x001ef60000100a00 */
[----:B------:R-:W-:Y:S07]  /*65190*/  @!UPT UIADD3 URZ, URZ, URZ, URZ ;  /* 0x0000003f3f3ff290 */ /* 0x000fee000fffe03f */
[----:B------:R0:W-:Y:S02]  /*651a0*/  STL.64 [R1+0x8e0], R12 ;  /* 0x0008e00c01007387 */ /* 0x0001e40000100a00 */
[----:B------:R-:W-:Y:S01]  /*651b0*/  STL.64 [R1+0x8e8], R14 ;  /* 0x0008e80e01007387 */ /* 0x000fe20000100a00 */
[----:B0-----:R-:W4:Y:S01]  /*651c0*/  LDL.LU.64 R12, [R1+0x21e8] ;  /* 0x0021e800010c7983 */ /* 0x001f220000300a00 */
[----:B------:R0:W-:Y:S03]  /*651d0*/  STL.64 [R1+0x2178], R20 ;  /* 0x0021781401007387 */ /* 0x0001e60000100a00 */
[----:B0-----:R-:W5:Y:S01]  /*651e0*/  LDL.LU R20, [R1+0x240] ;  /* 0x0002400001147983 */ /* 0x001f620000300800 */
[----:B------:R-:W5:Y:S02]  /*651f0*/  LDL.LU R21, [R1+0x244] ;  /* 0x0002440001157983 */ /* 0x000f640000300800 */
[----:B------:R-:W2:Y:S02]  /*65200*/  LDL.LU R22, [R1+0x248] ;  /* 0x0002480001167983 */ /* 0x000ea40000300800 */
[----:B------:R-:W2:Y:S01]  /*65210*/  LDL.LU R23, [R1+0x24c] ;  /* 0x00024c0001177983 */ /* 0x000ea20000300800 */
[C---:B----4-:R-:W-:Y:S01]  /*65220*/  HMMA.16816.F32.BF16 R16, R24.reuse, R12, R16 ;  /* 0x0000000c1810723c */ /* 0x050fe20000041810 */
[----:B--2---:R-:W-:Y:S01]  /*65230*/  STL.64 [R1+0x2190], R22 ;  /* 0x0021901601007387 */ /* 0x004fe20000100a00 */
[----:B-----5:R0:W-:Y:S03]  /*65240*/  STL.64 [R1+0x2188], R20 ;  /* 0x0021881401007387 */ /* 0x0201e60000100a00 */
[----:B0-----:R-:W2:Y:S01]  /*65250*/  LDL.LU R20, [R1+0x250] ;  /* 0x0002500001147983 */ /* 0x001ea20000300800 */
[----:B------:R-:W2:Y:S02]  /*65260*/  LDL.LU R21, [R1+0x254] ;  /* 0x0002540001157983 */ /* 0x000ea40000300800 */
[----:B------:R-:W2:Y:S02]  /*65270*/  LDL.LU R22, [R1+0x258] ;  /* 0x0002580001167983 */ /* 0x000ea40000300800 */
[----:B------:R-:W2:Y:S11]  /*65280*/  LDL.LU R23, [R1+0x25c] ;  /* 0x00025c0001177983 */ /* 0x000eb60000300800 */
[----:B------:R-:W-:Y:S02]  /*65290*/  @!UPT UIADD3 URZ, URZ, URZ, URZ ;  /* 0x0000003f3f3ff290 */ /* 0x000fe4000fffe03f */
[----:B------:R0:W-:Y:S01]  /*652a0*/  STL.64 [R1+0x8c0], R16 ;  /* 0x0008c01001007387 */ /* 0x0001e20000100a00 */
[----:B------:R-:W-:Y:S03]  /*652b0*/  STL.64 [R1+0x8c8], R18 ;  /* 0x0008c81201007387 */ /* 0x000fe60000100a00 */
[----:B0-----:R-:W4:Y:S02]  /*652c0*/  LDL.LU.64 R16, [R1+0x21e0] ;  /* 0x0021e00001107983 */ /* 0x001f240000300a00 */
[C---:B----4-:R-:W-:Y:S01]  /*652d0*/  HMMA.16816.F32.BF16 R4, R24.reuse, R16, R4 ;  /* 0x000000101804723c */ /* 0x050fe20000041804 */
[----:B------:R-:W-:Y:S02]  /*652e0*/  MOV R2, R16 ;  /* 0x0000001000027202 */ /* 0x000fe40000000f00 */
[----:B------:R-:W-:Y:S11]  /*652f0*/  MOV R0, R17 ;  /* 0x0000001100007202 */ /* 0x000ff60000000f00 */
[----:B------:R-:W-:Y:S09]  /*65300*/  @!UPT UIADD3 URZ, URZ, URZ, URZ ;  /* 0x0000003f3f3ff290 */ /* 0x000ff2000fffe03f */
[----:B------:R-:W-:Y:S01]  /*65310*/  STL.64 [R1+0x8a0], R4 ;  /* 0x0008a00401007387 */ /* 0x000fe20000100a00 */
[----:B------:R0:W-:Y:S03]  /*65320*/  STL.64 [R1+0x8a8], R6 ;  /* 0x0008a80601007387 */ /* 0x0001e60000100a00 */
[----:B0-----:R-:W4:Y:S01]  /*65330*/  LDL.LU.64 R6, [R1+0x21d8] ;  /* 0x0021d80001067983 */ /* 0x001f220000300a00 */
[----:B------:R-:W4:Y:S02]  /*65340*/  LDL.LU.64 R4, [R1+0x21d0] ;  /* 0x0021d00001047983 */ /* 0x000f240000300a00 */
[----:B------:R-:W4:Y:S02]  /*65350*/  LDL.LU.64 R16, [R1+0x21c8] ;  /* 0x0021c80001107983 */ /* 0x000f240000300a00 */
[C---:B----4-:R-:W-:Y:S01]  /*65360*/  HMMA.16816.F32.BF16 R16, R24.reuse, R16, R4 ;  /* 0x000000101810723c */ /* 0x050fe20000041804 */
[----:B------:R-:W4:Y:S01]  /*65370*/  LDL.LU.64 R6, [R1+0x21c0] ;  /* 0x0021c00001067983 */ /* 0x000f220000300a00 */
[----:B------:R-:W5:Y:S11]  /*65380*/  LDL.LU.64 R4, [R1+0x21b8] ;  /* 0x0021b80001047983 */ /* 0x000f760000300a00 */
[----:B------:R-:W-:Y:S10]  /*65390*/  @!UPT UIADD3 URZ, URZ, URZ, URZ ;  /* 0x0000003f3f3ff290 */ /* 0x000ff4000fffe03f */
[----:B------:R-:W-:Y:S01]  /*653a0*/  STL.64 [R1+0x880], R16 ;  /* 0x0008801001007387 */ /* 0x000fe20000100a00 */
[----:B------:R0:W-:Y:S03]  /*653b0*/  STL.64 [R1+0x888], R18 ;  /* 0x0008881201007387 */ /* 0x0001e60000100a00 */
[----:B0-----:R-:W5:Y:S01]  /*653c0*/  LDL.LU.64 R18, [R1+0x21b0] ;  /* 0x0021b00001127983 */ /* 0x001f620000300a00 */
[----:B------:R-:W5:Y:S02]  /*653d0*/  LDL.LU.64 R16, [R1+0x21a8] ;  /* 0x0021a80001107983 */ /* 0x000f640000300a00 */
[----:B-----5:R-:W-:Y:S01]  /*653e0*/  HMMA.16816.F32.BF16 R24, R24, R4, R16 ;  /* 0x000000041818723c */ /* 0x020fe20000041810 */
[----:B------:R-:W2:Y:S01]  /*653f0*/  LDL.LU.64 R18, [R1+0x21a0] ;  /* 0x0021a00001127983 */ /* 0x000ea20000300a00 */
[----:B------:R-:W2:Y:S02]  /*65400*/  LDL.LU.64 R16, [R1+0x2198] ;  /* 0x0021980001107983 */ /* 0x000ea40000300a00 */
[----:B----4-:R-:W-:Y:S02]  /*65410*/  STL.64 [R1+0x2140], R6 ;  /* 0x0021400601007387 */ /* 0x010fe40000100a00 */
[----:B------:R0:W-:Y:S11]  /*65420*/  STL.64 [R1+0x2138], R4 ;  /* 0x0021380401007387 */ /* 0x0001f60000100a00 */
[----:B------:R-:W-:Y:S06]  /*65430*/  @!UPT UIADD3 URZ, URZ, URZ, URZ ;  /* 0x0000003f3f3ff290 */ /* 0x000fec000fffe03f */
[----:B------:R1:W-:Y:S01]  /*65440*/  STL.64 [R1+0x850], R24 ;  /* 0x0008501801007387 */ /* 0x0003e20000100a00 */
[----:B------:R-:W-:Y:S02]  /*65450*/  STL.64 [R1+0x858], R26 ;  /* 0x0008581a01007387 */ /* 0x000fe40000100a00 */
[----:B0-----:R-:W4:Y:S02]  /*65460*/  LDL.LU R4, [R1+0x230] ;  /* 0x0002300001047983 */ /* 0x001f240000300800 */
[----:B------:R-:W4:Y:S01]  /*65470*/  LDL.LU R5, [R1+0x234] ;  /* 0x0002340001057983 */ /* 0x000f220000300800 */
[----:B------:R-:W4:Y:S01]  /*65480*/  LDL.LU R6, [R1+0x238] ;  /* 0x0002380001067983 */ /* 0x000f220000300800 */
[----:B------:R-:W4:Y:S02]  /*65490*/  LDL.LU R7, [R1+0x23c] ;  /* 0x00023c0001077983 */ /* 0x000f240000300800 */
[----:B-1----:R-:W-:Y:S01]  /*654a0*/  IMAD.MOV.U32 R24, RZ, RZ, R2 ;  /* 0x000000ffff187224 */ /* 0x002fe200078e0002 */
[----:B------:R-:W-:-:S02]  /*654b0*/  MOV R25, R0 ;  /* 0x0000000000197202 */ /* 0x000fc40000000f00 */
[----:B---3--:R-:W-:Y:S01]  /*654c0*/  MOV R2, R8 ;  /* 0x0000000800027202 */ /* 0x008fe20000000f00 */
[----:B------:R-:W-:Y:S01]  /*654d0*/  IMAD.MOV.U32 R0, RZ, RZ, R9 ;  /* 0x000000ffff007224 */ /* 0x000fe200078e0009 */
        /* <DEDUP_REMOVED lines=8> */
[----:B--2---:R-:W-:Y:S01]  /*65560*/  HMMA.16816.F32.BF16 R20, R16, R8, R20 ;  /* 0x000000081014723c */ /* 0x004fe20000041814 */
[----:B------:R-:W-:-:S02]  /*65570*/  MOV R26, R8 ;  /* 0x00000008001a7202 */ /* 0x000fc40000000f00 */
[----:B------:R-:W-:Y:S11]  /*65580*/  MOV R3, R9 ;  /* 0x0000000900037202 */ /* 0x000ff60000000f00 */
[----:B------:R-:W-:Y:S09]  /*65590*/  @!UPT UIADD3 URZ, URZ, URZ, URZ ;  /* 0x0000003f3f3ff290 */ /* 0x000ff2000fffe03f */
[----:B------:R0:W-:Y:S01]  /*655a0*/  STL.64 [R1+0x810], R20 ;  /* 0x0008101401007387 */ /* 0x0001e20000100a00 */
[----:B------:R-:W-:Y:S03]  /*655b0*/  STL.64 [R1+0x818], R22 ;  /* 0x0008181601007387 */ /* 0x000fe60000100a00 */
[----:B0-----:R-:W2:Y:S01]  /*655c0*/  LDL.LU.64 R20, [R1+0x2178] ;  /* 0x0021780001147983 */ /* 0x001ea20000300a00 */
[----:B------:R-:W4:Y:S02]  /*655d0*/  LDL.LU.64 R8, [R1+0x2170] ;  /* 0x0021700001087983 */ /* 0x000f240000300a00 */
[C---:B----4-:R-:W-:Y:S11]  /*655e0*/  HMMA.16816.F32.BF16 R4, R16.reuse, R8, R4 ;  /* 0x000000081004723c */ /* 0x050ff60000041804 */
[----:B------:R-:W-:Y:S11]  /*655f0*/  @!UPT UIADD3 URZ, URZ, URZ, URZ ;  /* 0x0000003f3f3ff290 */ /* 0x000ff6000fffe03f */
[----:B------:R-:W-:Y:S01]  /*65600*/  @!UPT UIADD3 URZ, URZ, URZ, URZ ;  /* 0x0000003f3f3ff290 */ /* 0x000fe2000fffe03f */
[----:B------:R0:W-:Y:S01]  /*65610*/  STL.64 [R1+0x7f0], R4 ;  /* 0x0007f00401007387 */ /* 0x0001e20000100a00 */
[----:B------:R-:W-:Y:S02]  /*65620*/  STL.64 [R1+0x7f8], R6 ;  /* 0x0007f80601007387 */ /* 0x000fe40000100a00 */
[----:B------:R-:W2:Y:S02]  /*65630*/  LDL.LU.64 R10, [R1+0x2168] ;  /* 0x00216800010a7983 */ /* 0x000ea40000300a00 */
[----:B0-----:R-:W-:Y:S01]  /*65640*/  IMAD.MOV.U32 R5, RZ, RZ, R8 ;  /* 0x000000ffff057224 */ /* 0x001fe200078e0008 */
[----:B------:R-:W-:Y:S02]  /*65650*/  MOV R4, R9 ;  /* 0x0000000900047202 */ /* 0x000fe40000000f00 */
[----:B------:R-:W2:Y:S02]  /*65660*/  LDL.LU.64 R8, [R1+0x2160] ;  /* 0x0021600001087983 */ /* 0x000ea40000300a00 */
[C---:B--2---:R-:W-:Y:S02]  /*65670*/  HMMA.16816.F32.BF16 R20, R16.reuse, R20, R8 ;  /* 0x000000141014723c */ /* 0x044fe40000041808 */
[----:B------:R-:W2:Y:S01]  /*65680*/  LDL.LU.64 R10, [R1+0x2158] ;  /* 0x00215800010a7983 */ /* 0x000ea20000300a00 */
[----:B------:R-:W2:Y:S05]  /*65690*/  LDL.LU.64 R8, [R1+0x2150] ;  /* 0x0021500001087983 */ /* 0x000eaa0000300a00 */
[C---:B--2---:R-:W-:Y:S01]  /*656a0*/  HMMA.16816.F32.BF16 R12, R16.reuse, R12, R8 ;  /* 0x0000000c100c723c */ /* 0x044fe20000041808 */
[----:B------:R-:W2:Y:S11]  /*656b0*/  LDL.LU R8, [R1+0x340] ;  /* 0x0003400001087983 */ /* 0x000eb60000300800 */
[----:B------:R-:W-:Y:S03]  /*656c0*/  @!UPT UIADD3 URZ, URZ, URZ, URZ ;  /* 0x0000003f3f3ff290 */ /* 0x000fe6000fffe03f */
[----:B------:R-:W-:Y:S02]  /*656d0*/  STL.64 [R1+0x7e0], R20 ;  /* 0x0007e01401007387 */ /* 0x000fe40000100a00 */
[----:B------:R-:W-:Y:S02]  /*656e0*/  STL.64 [R1+0x7e8], R22 ;  /* 0x0007e81601007387 */ /* 0x000fe40000100a00 */
[----:B------:R-:W0:Y:S04]  /*656f0*/  LDSM.16.M88.4 R20, [R29+0x4a000] ;  /* 0x04a000001d14783b */ /* 0x000e280000000200 */
[----:B------:R-:W-:Y:S01]  /*65700*/  STL.64 [R1+0x7d0], R12 ;  /* 0x0007d00c01007387 */ /* 0x000fe20000100a00 */
[----:B------:R-:W-:Y:S02]  /*65710*/  STL.64 [R1+0x7d8], R14 ;  /* 0x0007d80e01007387 */ /* 0x000fe40000100a00 */
[----:B------:R-:W2:Y:S02]  /*65720*/  LDL.LU R9, [R1+0x344] ;  /* 0x0003440001097983 */ /* 0x000ea40000300800 */
[----:B------:R-:W3:Y:S01]  /*65730*/  LDL.LU R10, [R1+0x348] ;  /* 0x00034800010a7983 */ /* 0x000ee20000300800 */
[----:B------:R-:W3:Y:S04]  /*65740*/  LDL.LU R11, [R1+0x34c] ;  /* 0x00034c00010b7983 */ /* 0x000ee80000300800 */
[----:B---3--:R-:W-:Y:S01]  /*65750*/  STL.64 [R1+0x20a8], R10 ;  /* 0x0020a80a01007387 */ /* 0x008fe20000100a00 */
[----:B--2---:R1:W-:Y:S03]  /*65760*/  STL.64 [R1+0x20a0], R8 ;  /* 0x0020a00801007387 */ /* 0x0043e60000100a00 */
[----:B-1----:R-:W2:Y:S04]  /*65770*/  LDL.64 R8, [R1] ;  /* 0x0000000001087983 */ /* 0x002ea80000100a00 */
[----:B--2---:R1:W-:Y:S04]  /*65780*/  STL.64 [R1+0x2148], R8 ;  /* 0x0021480801007387 */ /* 0x0043e80000100a00 */
        /* <DEDUP_REMOVED lines=15> */
[----:B------:R-:W4:Y:S01]  /*65880*/  LDL.LU R23, [R1+0x38c] ;  /* 0x00038c0001177983 */ /* 0x000f220000300800 */
[----:B--2---:R-:W-:Y:S01]  /*65890*/  HMMA.16816.F32.BF16 R8, R16, R24, R8 ;  /* 0x000000181008723c */ /* 0x004fe20000041808 */
[----:B----4-:R-:W-:Y:S01]  /*658a0*/  STL.64 [R1+0x20e8], R22 ;  /* 0x0020e81601007387 */ /* 0x010fe20000100a00 */
[----:B---3--:R0:W-:Y:S02]  /*658b0*/  STL.64 [R1+0x20e0], R20 ;  /* 0x0020e01401007387 */ /* 0x0081e40000100a00 */
[----:B0-----:R-:W-:Y:S01]  /*658c0*/  IMAD.MOV.U32 R21, RZ, RZ, R4 ;  /* 0x000000ffff157224 */ /* 0x001fe200078e0004 */
[----:B------:R-:W-:Y:S01]  /*658d0*/  MOV R20, R5 ;  /* 0x0000000500147202 */ /* 0x000fe20000000f00 */
[----:B------:R-:W2:Y:S01]  /*658e0*/  LDL.LU R4, [R1+0x3e0] ;  /* 0x0003e00001047983 */ /* 0x000ea20000300800 */
[----:B------:R-:W2:Y:S02]  /*658f0*/  LDL.LU R5, [R1+0x3e4] ;  /* 0x0003e40001057983 */ /* 0x000ea40000300800 */
[----:B------:R-:W2:Y:S02]  /*65900*/  LDL.LU R6, [R1+0x3e8] ;  /* 0x0003e80001067983 */ /* 0x000ea40000300800 */
[----:B------:R-:W2:Y:S01]  /*65910*/  LDL.LU R7, [R1+0x3ec] ;  /* 0x0003ec0001077983 */ /* 0x000ea20000300800 */
[----:B------:R-:W3:Y:S01]  /*65920*/  LDL.LU R12, [R1+0x3d0] ;  /* 0x0003d000010c7983 */ /* 0x000ee20000300800 */
[----:B------:R-:W3:Y:S02]  /*65930*/  LDL.LU R13, [R1+0x3d4] ;  /* 0x0003d400010d7983 */ /* 0x000ee40000300800 */
[----:B------:R-:W3:Y:S02]  /*65940*/  LDL.LU R14, [R1+0x3d8] ;  /* 0x0003d800010e7983 */ /* 0x000ee40000300800 */
[----:B------:R-:W3:Y:S01]  /*65950*/  LDL.LU R15, [R1+0x3dc] ;  /* 0x0003dc00010f7983 */ /* 0x000ee20000300800 */
[----:B------:R0:W-:Y:S02]  /*65960*/  STL.64 [R1+0x20f8], R20 ;  /* 0x0020f81401007387 */ /* 0x0001e40000100a00 */
[----:B0-----:R-:W-:-:S02]  /*65970*/  MOV R20, R26 ;  /* 0x0000001a00147202 */ /* 0x001fc40000000f00 */
[----:B------:R-:W-:-:S05]  /*65980*/  MOV R21, R3 ;  /* 0x0000000300157202 */ /* 0x000fca0000000f00 */
[----:B------:R-:W-:Y:S01]  /*65990*/  STL.64 [R1+0x2110], R20 ;  /* 0x0021101401007387 */ /* 0x000fe20000100a00 */
[----:B------:R0:W-:Y:S02]  /*659a0*/  STL.64 [R1+0x7c0], R8 ;  /* 0x0007c00801007387 */ /* 0x0001e40000100a00 */
[----:B------:R-:W-:Y:S01]  /*659b0*/  STL.64 [R1+0x7c8], R10 ;  /* 0x0007c80a01007387 */ /* 0x000fe20000100a00 */
[----:B0-----:R-:W2:Y:S01]  /*659c0*/  LDL.LU.64 R8, [R1+0x2148] ;  /* 0x0021480001087983 */ /* 0x001ea20000300a00 */
[----:B------:R0:W-:Y:S03]  /*659d0*/  STL.64 [R1+0x20c8], R24 ;  /* 0x0020c81801007387 */ /* 0x0001e60000100a00 */
[----:B0-----:R-:W4:Y:S04]  /*659e0*/  LDL.64 R24, [R1+0x20] ;  /* 0x0000200001187983 */ /* 0x001f280000100a00 */
[----:B----4-:R0:W-:Y:S04]  /*659f0*/  STL.64 [R1+0x20f0], R24 ;  /* 0x0020f01801007387 */ /* 0x0101e80000100a00 */
[----:B0-----:R-:W4:Y:S01]  /*65a00*/  LDL.LU R24, [R1+0x390] ;  /* 0x0003900001187983 */ /* 0x001f220000300800 */
[----:B------:R-:W4:Y:S02]  /*65a10*/  LDL.LU R25, [R1+0x394] ;  /* 0x0003940001197983 */ /* 0x000f240000300800 */
[----:B------:R-:W5:Y:S02]  /*65a20*/  LDL.LU R26, [R1+0x398] ;  /* 0x00039800011a7983 */ /* 0x000f640000300800 */
[----:B------:R-:W5:Y:S01]  /*65a30*/  LDL.LU R27, [R1+0x39c] ;  /* 0x00039c00011b7983 */ /* 0x000f620000300800 */
[C---:B--2---:R-:W-:Y:S01]  /*65a40*/  HMMA.16816.F32.BF16 R4, R16.reuse, R8, R4 ;  /* 0x000000081004723c */ /* 0x044fe20000041804 */
[----:B-----5:R-:W-:Y:S01]  /*65a50*/  STL.64 [R1+0x2108], R26 ;  /* 0x0021081a01007387 */ /* 0x020fe20000100a00 */
[----:B----4-:R0:W-:Y:S03]  /*65a60*/  STL.64 [R1+0x2100], R24 ;  /* 0x0021001801007387 */ /* 0x0101e60000100a00 */
[----:B0-----:R-:W2:Y:S01]  /*65a70*/  LDL.LU R24, [R1+0x3b0] ;  /* 0x0003b00001187983 */ /* 0x001ea20000300800 */
[----:B------:R-:W2:Y:S02]  /*65a80*/  LDL.LU R25, [R1+0x3b4] ;  /* 0x0003b40001197983 */ /* 0x000ea40000300800 */
[----:B------:R-:W4:Y:S02]  /*65a90*/  LDL.LU R26, [R1+0x3b8] ;  /* 0x0003b800011a7983 */ /* 0x000f240000300800 */
[----:B------:R-:W4:Y:S02]  /*65aa0*/  LDL.LU R27, [R1+0x3bc] ;  /* 0x0003bc00011b7983 */ /* 0x000f240000300800 */
[----:B----4-:R-:W-:Y:S01]  /*65ab0*/  STL.64 [R1+0x2120], R26 ;  /* 0x0021201a01007387 */ /* 0x010fe20000100a00 */
[----:B--2---:R0:W-:Y:S03]  /*65ac0*/  STL.64 [R1+0x2118], R24 ;  /* 0x0021181801007387 */ /* 0x0041e60000100a00 */
[----:B0-----:R-:W2:Y:S01]  /*65ad0*/  LDL.LU R24, [R1+0x3c0] ;  /* 0x0003c00001187983 */ /* 0x001ea20000300800 */
[----:B------:R-:W2:Y:S02]  /*65ae0*/  LDL.LU R25, [R1+0x3c4] ;  /* 0x0003c40001197983 */ /* 0x000ea40000300800 */
[----:B------:R-:W2:Y:S02]  /*65af0*/  LDL.LU R26, [R1+0x3c8] ;  /* 0x0003c800011a7983 */ /* 0x000ea40000300800 */
[----:B------:R-:W2:Y:S02]  /*65b00*/  LDL.LU R27, [R1+0x3cc] ;  /* 0x0003cc00011b7983 */ /* 0x000ea40000300800 */
[----:B------:R-:W-:Y:S01]  /*65b10*/  STL.64 [R1+0x7b0], R4 ;  /* 0x0007b00401007387 */ /* 0x000fe20000100a00 */
[----:B------:R0:W-:Y:S03]  /*65b20*/  STL.64 [R1+0x7b8], R6 ;  /* 0x0007b80601007387 */ /* 0x0001e60000100a00 */
[----:B0-----:R-:W4:Y:S01]  /*65b30*/  LDL.LU.64 R6, [R1+0x2140] ;  /* 0x0021400001067983 */ /* 0x001f220000300a00 */
[----:B------:R-:W3:Y:S02]  /*65b40*/  LDL.LU.64 R4, [R1+0x2138] ;  /* 0x0021380001047983 */ /* 0x000ee40000300a00 */
[----:B------:R0:W-:Y:S02]  /*65b50*/  STL.64 [R1+0x20c0], R8 ;  /* 0x0020c00801007387 */ /* 0x0001e40000100a00 */
[----:B0-----:R-:W5:Y:S01]  /*65b60*/  LDL.LU R8, [R1+0x360] ;  /* 0x0003600001087983 */ /* 0x001f620000300800 */
[----:B------:R-:W5:Y:S02]  /*65b70*/  LDL.LU R9, [R1+0x364] ;  /* 0x0003640001097983 */ /* 0x000f640000300800 */
[----:B------:R-:W5:Y:S02]  /*65b80*/  LDL.LU R10, [R1+0x368] ;  /* 0x00036800010a7983 */ /* 0x000f640000300800 */
[----:B------:R-:W5:Y:S01]  /*65b90*/  LDL.LU R11, [R1+0x36c] ;  /* 0x00036c00010b7983 */ /* 0x000f620000300800 */
[----:B---3--:R-:W-:Y:S01]  /*65ba0*/  HMMA.16816.F32.BF16 R16, R16, R4, R12 ;  /* 0x000000041010723c */ /* 0x008fe2000004180c */
[----:B------:R-:W2:Y:S01]  /*65bb0*/  LDL.LU.64 R14, [R1+0x2130] ;  /* 0x00213000010e7983 */ /* 0x000ea20000300a00 */
[----:B------:R-:W2:Y:S02]  /*65bc0*/  LDL.LU.64 R12, [R1+0x2128] ;  /* 0x00212800010c7983 */ /* 0x000ea40000300a00 */
[----:B------:R-:W-:Y:S01]  /*65bd0*/  IMAD.MOV.U32 R20, RZ, RZ, R2 ;  /* 0x000000ffff147224 */ /* 0x000fe200078e0002 */
[----:B------:R-:W-:Y:S01]  /*65be0*/  MOV R21, R0 ;  /* 0x0000000000157202 */ /* 0x000fe20000000f00 */
[----:B----4-:R-:W-:Y:S01]  /*65bf0*/  STL.64 [R1+0x20b8], R6 ;  /* 0x0020b80601007387 */ /* 0x010fe20000100a00 */
[----:B------:R0:W-:Y:S11]  /*65c00*/  STL.64 [R1+0x20b0], R4 ;  /* 0x0020b00401007387 */ /* 0x0001f60000100a00 */
[----:B------:R-:W-:Y:S05]  /*65c10*/  @!UPT UIADD3 URZ, URZ, URZ, URZ ;  /* 0x0000003f3f3ff290 */ /* 0x000fea000fffe03f */
[----:B------:R1:W-:Y:S01]  /*65c20*/  STL.64 [R1+0x790], R16 ;  /* 0x0007901001007387 */ /* 0x0003e20000100a00 */
[----:B------:R-:W-:Y:S02]  /*65c30*/  STL.64 [R1+0x798], R18 ;  /* 0x0007981201007387 */ /* 0x000fe40000100a00 */
[----:B0-----:R-:W3:Y:S02]  /*65c40*/  LDL.LU R4, [R1+0x350] ;  /* 0x0003500001047983 */ /* 0x001ee40000300800 */
[----:B------:R-:W3:Y:S01]  /*65c50*/  LDL.LU R5, [R1+0x354] ;  /* 0x0003540001057983 */ /* 0x000ee20000300800 */
[----:B------:R-:W3:Y:S01]  /*65c60*/  LDL.LU R6, [R1+0x358] ;  /* 0x0003580001067983 */ /* 0x000ee20000300800 */
[----:B------:R-:W3:Y:S03]  /*65c70*/  LDL.LU R7, [R1+0x35c] ;  /* 0x00035c0001077983 */ /* 0x000ee60000300800 */
[----:B-1----:R-:W4:Y:S01]  /*65c80*/  LDL.64 R16, [R1+0x30] ;  /* 0x0000300001107983 */ /* 0x002f220000100a00 */
[C---:B--2---:R-:W-:Y:S03]  /*65c90*/  HMMA.16816.F32.BF16 R20, R12.reuse, R20, R24 ;  /* 0x000000140c14723c */ /* 0x044fe60000041818 */
[----:B------:R-:W2:Y:S01]  /*65ca0*/  LDL.LU.64 R26, [R1+0x2120] ;  /* 0x00212000011a7983 */ /* 0x000ea20000300a00 */
[----:B------:R-:W2:Y:S11]  /*65cb0*/  LDL.LU.64 R24, [R1+0x2118] ;  /* 0x0021180001187983 */ /* 0x000eb60000300a00 */
[----:B------:R-:W-:Y:S08]  /*65cc0*/  @!UPT UIADD3 URZ, URZ, URZ, URZ ;  /* 0x0000003f3f3ff290 */ /* 0x000ff0000fffe03f */
[----:B------:R0:W-:Y:S01]  /*65cd0*/  STL.64 [R1+0x780], R20 ;  /* 0x0007801401007387 */ /* 0x0001e20000100a00 */
[----:B------:R2:W-:Y:S03]  /*65ce0*/  STL.64 [R1+0x788], R22 ;  /* 0x0007881601007387 */ /* 0x0005e60000100a00 */
[----:B0-----:R-:W2:Y:S02]  /*65cf0*/  LDL.LU.64 R20, [R1+0x2110] ;  /* 0x0021100001147983 */ /* 0x001ea40000300a00 */
        /* <DEDUP_REMOVED lines=8> */
[----:B------:R-:W2:Y:S11]  /*65d80*/  LDL.LU.64 R24, [R1+0x20f0] ;  /* 0x0020f00001187983 */ /* 0x000eb60000300a00 */
[----:B------:R-:W-:Y:S10]  /*65d90*/  @!UPT UIADD3 URZ, URZ, URZ, URZ ;  /* 0x0000003f3f3ff290 */ /* 0x000ff4000fffe03f */
[----:B------:R-:W-:Y:S01]  /*65da0*/  STL.64 [R1+0x740], R20 ;  /* 0x0007401401007387 */ /* 0x000fe20000100a00 */
[----:B------:R0:W-:Y:S03]  /*65db0*/  STL.64 [R1+0x748], R22 ;  /* 0x0007481601007387 */ /* 0x0001e60000100a00 */
[----:B0-----:R-:W4:Y:S01]  /*65dc0*/  LDL.LU.64 R22, [R1+0x20e8] ;  /* 0x0020e80001167983 */ /* 0x001f220000300a00 */
[----:B------:R-:W4:Y:S02]  /*65dd0*/  LDL.LU.64 R20, [R1+0x20e0] ;  /* 0x0020e00001147983 */ /* 0x000f240000300a00 */
[C---:B----4-:R-:W-:Y:S11]  /*65de0*/  HMMA.16816.F32.BF16 R20, R12.reuse, R16, R20 ;  /* 0x000000100c14723c */ /* 0x050ff60000041814 */
[----:B------:R-:W-:Y:S11]  /*65df0*/  @!UPT UIADD3 URZ, URZ, URZ, URZ ;  /* 0x0000003f3f3ff290 */ /* 0x000ff6000fffe03f */
[----:B------:R-:W-:Y:S01]  /*65e00*/  @!UPT UIADD3 URZ, URZ, URZ, URZ ;  /* 0x0000003f3f3ff290 */ /* 0x000fe2000fffe03f */
[----:B------:R-:W-:Y:S01]  /*65e10*/  STL.64 [R1+0x720], R20 ;  /* 0x0007201401007387 */ /* 0x000fe20000100a00 */
[----:B------:R0:W-:Y:S03]  /*65e20*/  STL.64 [R1+0x728], R22 ;  /* 0x0007281601007387 */ /* 0x0001e60000100a00 */
[----:B0-----:R-:W2:Y:S01]  /*65e30*/  LDL.LU.64 R22, [R1+0x20d8] ;  /* 0x0020d80001167983 */ /* 0x001ea20000300a00 */
[----:B------:R-:W2:Y:S02]  /*65e40*/  LDL.LU.64 R20, [R1+0x20d0] ;  /* 0x0020d00001147983 */ /* 0x000ea40000300a00 */
[----:B------:R0:W-:Y:S02]  /*65e50*/  STL.64 [R1+0x2070], R16 ;  /* 0x0020701001007387 */ /* 0x0001e40000100a00 */
[----:B0-----:R-:W4:Y:S04]  /*65e60*/  LDL.64 R16, [R1+0x40] ;  /* 0x0000400001107983 */ /* 0x001f280000100a00 */
[----:B----4-:R0:W-:Y:S04]  /*65e70*/  STL.64 [R1+0x2080], R16 ;  /* 0x0020801001007387 */ /* 0x0101e80000100a00 */
[----:B0-----:R-:W4:Y:S01]  /*65e80*/  LDL.64 R16, [R1+0x50] ;  /* 0x0000500001107983 */ /* 0x001f220000100a00 */
[C---:B--2---:R-:W-:Y:S03]  /*65e90*/  HMMA.16816.F32.BF16 R20, R12.reuse, R24, R20 ;  /* 0x000000180c14723c */ /* 0x044fe60000041814 */
[----:B----4-:R0:W-:Y:S04]  /*65ea0*/  STL.64 [R1+0x2088], R16 ;  /* 0x0020881001007387 */ /* 0x0101e80000100a00 */
[----:B0-----:R-:W2:Y:S11]  /*65eb0*/  LDL.64 R16, [R1+0x60] ;  /* 0x0000600001107983 */ /* 0x001eb60000100a00 */
[----:B------:R-:W-:Y:S05]  /*65ec0*/  @!UPT UIADD3 URZ, URZ, URZ, URZ ;  /* 0x0000003f3f3ff290 */ /* 0x000fea000fffe03f */
[----:B------:R0:W-:Y:S02]  /*65ed0*/  STL.64 [R1+0x700], R20 ;  /* 0x0007001401007387 */ /* 0x0001e40000100a00 */
[----:B------:R-:W-:Y:S01]  /*65ee0*/  STL.64 [R1+0x708], R22 ;  /* 0x0007081601007387 */ /* 0x000fe20000100a00 */
[----:B0-----:R-:W-:Y:S01]  /*65ef0*/  MOV R21, R24 ;  /* 0x0000001800157202 */ /* 0x001fe20000000f00 */
[----:B------:R-:W-:Y:S02]  /*65f00*/  IMAD.MOV.U32 R20, RZ, RZ, R25 ;  /* 0x000000ffff147224 */ /* 0x000fe400078e0019 */
[----:B------:R-:W5:Y:S03]  /*65f10*/  LDL.LU.64 R24, [R1+0x20c8] ;  /* 0x0020c80001187983 */ /* 0x000f660000300a00 */
[----:B------:R0:W-:Y:S02]  /*65f20*/  STL.64 [R1+0x2078], R20 ;  /* 0x0020781401007387 */ /* 0x0001e40000100a00 */
[----:B0-----:R-:W4:Y:S01]  /*65f30*/  LDL.LU R20, [R1+0x310] ;  /* 0x0003100001147983 */ /* 0x001f220000300800 */
[----:B------:R-:W4:Y:S02]  /*65f40*/  LDL.LU R21, [R1+0x314] ;  /* 0x0003140001157983 */ /* 0x000f240000300800 */
[----:B------:R-:W4:Y:S02]  /*65f50*/  LDL.LU R22, [R1+0x318] ;  /* 0x0003180001167983 */ /* 0x000f240000300800 */
[----:B------:R-:W4:Y:S01]  /*65f60*/  LDL.LU R23, [R1+0x31c] ;  /* 0x00031c0001177983 */ /* 0x000f220000300800 */
        /* <DEDUP_REMOVED lines=9> */
[----:B------:R-:W5:Y:S02]  /*66000*/  LDL.LU R26, [R1+0x308] ;  /* 0x00030800011a7983 */ /* 0x000f640000300800 */
[----:B------:R-:W5:Y:S01]  /*66010*/  LDL.LU R27, [R1+0x30c] ;  /* 0x00030c00011b7983 */ /* 0x000f620000300800 */
[C---:B---3--:R-:W-:Y:S01]  /*66020*/  HMMA.16816.F32.BF16 R4, R12.reuse, R8, R4 ;  /* 0x000000080c04723c */ /* 0x048fe20000041804 */
[----:B------:R-:W-:Y:S11]  /*66030*/  MOV R28, R9 ;  /* 0x00000009001c7202 */ /* 0x000ff60000000f00 */
[----:B------:R-:W-:Y:S11]  /*66040*/  @!UPT UIADD3 URZ, URZ, URZ, URZ ;  /* 0x0000003f3f3ff290 */ /* 0x000ff6000fffe03f */
[----:B------:R-:W-:Y:S01]  /*66050*/  STL.64 [R1+0x6c0], R4 ;  /* 0x0006c00401007387 */ /* 0x000fe20000100a00 */
[----:B------:R0:W-:Y:S03]  /*66060*/  STL.64 [R1+0x6c8], R6 ;  /* 0x0006c80601007387 */ /* 0x0001e60000100a00 */
[----:B0-----:R-:W3:Y:S01]  /*66070*/  LDL.LU.64 R6, [R1+0x20b8] ;  /* 0x0020b80001067983 */ /* 0x001ee20000300a00 */
[----:B------:R-:W2:Y:S02]  /*66080*/  LDL.LU.64 R4, [R1+0x20b0] ;  /* 0x0020b00001047983 */ /* 0x000ea40000300a00 */
[----:B------:R-:W2:Y:S02]  /*66090*/  LDL.LU.64 R10, [R1+0x20a8] ;  /* 0x0020a800010a7983 */ /* 0x000ea40000300a00 */
[----:B------:R-:W2:Y:S02]  /*660a0*/  LDL.LU.64 R8, [R1+0x20a0] ;  /* 0x0020a00001087983 */ /* 0x000ea40000300a00 */
[----:B--2---:R-:W-:Y:S01]  /*660b0*/  HMMA.16816.F32.BF16 R12, R12, R4, R8 ;  /* 0x000000040c0c723c */ /* 0x004fe20000041808 */
[----:B------:R-:W2:Y:S01]  /*660c0*/  LDL.LU.64 R10, [R1+0x2098] ;  /* 0x00209800010a7983 */ /* 0x000ea20000300a00 */
[----:B------:R-:W2:Y:S11]  /*660d0*/  LDL.LU.64 R8, [R1+0x2090] ;  /* 0x0020900001087983 */ /* 0x000eb60000300a00 */
[----:B------:R-:W-:Y:S10]  /*660e0*/  @!UPT UIADD3 URZ, URZ, URZ, URZ ;  /* 0x0000003f3f3ff290 */ /* 0x000ff4000fffe03f */
[----:B------:R0:W-:Y:S01]  /*660f0*/  STL.64 [R1+0x690], R12 ;  /* 0x0006900c01007387 */ /* 0x0001e20000100a00 */
[----:B------:R1:W-:Y:S03]  /*66100*/  STL.64 [R1+0x698], R14 ;  /* 0x0006980e01007387 */ /* 0x0003e60000100a00 */
[----:B0-----:R-:W2:Y:S01]  /*66110*/  LDL.LU R12, [R1+0x330] ;  /* 0x00033000010c7983 */ /* 0x001ea20000300800 */
[----:B------:R-:W2:Y:S02]  /*66120*/  LDL.LU R13, [R1+0x334] ;  /* 0x00033400010d7983 */ /* 0x000ea40000300800 */
[----:B-1----:R-:W2:Y:S02]  /*66130*/  LDL.LU R14, [R1+0x338] ;  /* 0x00033800010e7983 */ /* 0x002ea40000300800 */
[----:B------:R-:W2:Y:S01]  /*66140*/  LDL.LU R15, [R1+0x33c] ;  /* 0x00033c00010f7983 */ /* 0x000ea20000300800 */
[----:B---3--:R-:W-:Y:S01]  /*66150*/  STL.64 [R1+0x2048], R6 ;  /* 0x0020480601007387 */ /* 0x008fe20000100a00 */
[----:B------:R0:W-:Y:S02]  /*66160*/  STL.64 [R1+0x2040], R4 ;  /* 0x0020400401007387 */ /* 0x0001e40000100a00 */
[----:B------:R-:W-:Y:S01]  /*66170*/  IMAD.MOV.U32 R3, RZ, RZ, R17 ;  /* 0x000000ffff037224 */ /* 0x000fe200078e0011 */
[----:B0-----:R-:W3:Y:S01]  /*66180*/  LDL.LU R4, [R1+0x320] ;  /* 0x0003200001047983 */ /* 0x001ee20000300800 */
[----:B------:R-:W3:Y:S02]  /*66190*/  LDL.LU R5, [R1+0x324] ;  /* 0x0003240001057983 */ /* 0x000ee40000300800 */
[----:B------:R-:W3:Y:S02]  /*661a0*/  LDL.LU R6, [R1+0x328] ;  /* 0x0003280001067983 */ /* 0x000ee40000300800 */
[----:B------:R-:W3:Y:S01]  /*661b0*/  LDL.LU R7, [R1+0x32c] ;  /* 0x00032c0001077983 */ /* 0x000ee20000300800 */
[C---:B--2---:R-:W-:Y:S11]  /*661c0*/  HMMA.16816.F32.BF16 R12, R8.reuse, R16, R12 ;  /* 0x00000010080c723c */ /* 0x044ff6000004180c */
[----:B------:R-:W-:Y:S11]  /*661d0*/  @!UPT UIADD3 URZ, URZ, URZ, URZ ;  /* 0x0000003f3f3ff290 */ /* 0x000ff6000fffe03f */
[----:B------:R-:W-:Y:S01]  /*661e0*/  @!UPT UIADD3 URZ, URZ, URZ, URZ ;  /* 0x0000003f3f3ff290 */ /* 0x000fe2000fffe03f */
[----:B------:R-:W-:Y:S01]  /*661f0*/  STL.64 [R1+0x670], R12 ;  /* 0x0006700c01007387 */ /* 0x000fe20000100a00 */
[----:B------:R0:W-:Y:S02]  /*66200*/  STL.64 [R1+0x678], R14 ;  /* 0x0006780e01007387 */ /* 0x0001e40000100a00 */
[----:B0-----:R-:W-:Y:S02]  /*66210*/  MOV R14, R16 ;  /* 0x00000010000e7202 */ /* 0x001fe40000000f00 */
[----:B------:R-:W3:Y:S02]  /*66220*/  LDL.LU.64 R16, [R1+0x2088] ;  /* 0x0020880001107983 */ /* 0x000ee40000300a00 */
[C---:B---3--:R-:W-:Y:S11]  /*66230*/  HMMA.16816.F32.BF16 R4, R8.reuse, R16, R4 ;  /* 0x000000100804723c */ /* 0x048ff60000041804 */
[----:B------:R-:W-:Y:S11]  /*66240*/  @!UPT UIADD3 URZ, URZ, URZ, URZ ;  /* 0x0000003f3f3ff290 */ /* 0x000ff6000fffe03f */
[----:B------:R-:W-:Y:S01]  /*66250*/  @!UPT UIADD3 URZ, URZ, URZ, URZ ;  /* 0x0000003f3f3ff290 */ /* 0x000fe2000fffe03f */
[----:B------:R0:W-:Y:S01]  /*66260*/  STL.64 [R1+0x650], R4 ;  /* 0x0006500401007387 */ /* 0x0001e20000100a00 */
[----:B------:R1:W-:Y:S01]  /*66270*/  STL.64 [R1+0x658], R6 ;  /* 0x0006580601007387 */ /* 0x0003e20000100a00 */
[----:B0-----:R-:W-:Y:S02]  /*66280*/  MOV R5, R16 ;  /* 0x0000001000057202 */ /* 0x001fe40000000f00 */
[----:B------:R-:W-:Y:S02]  /*66290*/  MOV R4, R17 ;  /* 0x0000001100047202 */ /* 0x000fe40000000f00 */
[----:B------:R-:W4:Y:S02]  /*662a0*/  LDL.LU.64 R16, [R1+0x2080] ;  /* 0x0020800001107983 */ /* 0x000f240000300a00 */
[C---:B----4-:R-:W-:Y:S01]  /*662b0*/  HMMA.16816.F32.BF16 R20, R8.reuse, R16, R20 ;  /* 0x000000100814723c */ /* 0x050fe20000041814 */
[----:B-1----:R-:W-:Y:S01]  /*662c0*/  IMAD.MOV.U32 R7, RZ, RZ, R16 ;  /* 0x000000ffff077224 */ /* 0x002fe200078e0010 */
[----:B------:R-:W-:Y:S11]  /*662d0*/  MOV R6, R17 ;  /* 0x0000001100067202 */ /* 0x000ff60000000f00 */
[----:B------:R-:W-:Y:S10]  /*662e0*/  @!UPT UIADD3 URZ, URZ, URZ, URZ ;  /* 0x0000003f3f3ff290 */ /* 0x000ff4000fffe03f */
[----:B------:R0:W-:Y:S01]  /*662f0*/  STL.64 [R1+0x630], R20 ;  /* 0x0006301401007387 */ /* 0x0001e20000100a00 */
[----:B------:R-:W-:Y:S03]  /*66300*/  STL.64 [R1+0x638], R22 ;  /* 0x0006381601007387 */ /* 0x000fe60000100a00 */
[----:B0-----:R-:W2:Y:S01]  /*66310*/  LDL.LU.64 R20, [R1+0x2078] ;  /* 0x0020780001147983 */ /* 0x001ea20000300a00 */
[----:B------:R-:W5:Y:S02]  /*66320*/  LDL.LU.64 R16, [R1+0x2070] ;  /* 0x0020700001107983 */ /* 0x000f640000300a00 */
[----:B-----5:R-:W-:Y:S01]  /*66330*/  HMMA.16816.F32.BF16 R24, R8, R16, R24 ;  /* 0x000000100818723c */ /* 0x020fe20000041818 */
[----:B------:R-:W-:Y:S01]  /*66340*/  MOV R2, R16 ;  /* 0x0000001000027202 */ /* 0x000fe20000000f00 */
[----:B------:R-:W-:Y:S02]  /*66350*/  IMAD.MOV.U32 R0, RZ, RZ, R17 ;  /* 0x000000ffff007224 */ /* 0x000fe400078e0011 */
[----:B------:R-:W0:Y:S11]  /*66360*/  LDSM.16.M88.4 R16, [R29+0x4a400] ;  /* 0x04a400001d10783b */ /* 0x000e360000000200 */
[----:B------:R-:W-:Y:S08]  /*66370*/  @!UPT UIADD3 URZ, URZ, URZ, URZ ;  /* 0x0000003f3f3ff290 */ /* 0x000ff0000fffe03f */
[----:B------:R-:W-:Y:S01]  /*66380*/  STL.64 [R1+0x610], R24 ;  /* 0x0006101801007387 */ /* 0x000fe20000100a00 */
[----:B------:R-:W-:Y:S03]  /*66390*/  STL.64 [R1+0x618], R26 ;  /* 0x0006181a01007387 */ /* 0x000fe60000100a00 */
[----:B0-----:R-:W-:Y:S01]  /*663a0*/  STL.64 [R1+0x1fb8], R18 ;  /* 0x001fb81201007387 */ /* 0x001fe20000100a00 */
[----:B------:R0:W-:Y:S03]  /*663b0*/  STL.64 [R1+0x1fb0], R16 ;  /* 0x001fb01001007387 */ /* 0x0001e60000100a00 */
[----:B0-----:R-:W3:Y:S01]  /*663c0*/  LDL.LU R16, [R1+0x4b0] ;  /* 0x0004b00001107983 */ /* 0x001ee20000300800 */
[----:B------:R-:W3:Y:S02]  /*663d0*/  LDL.LU R17, [R1+0x4b4] ;  /* 0x0004b40001117983 */ /* 0x000ee40000300800 */
[----:B------:R-:W4:Y:S02]  /*663e0*/  LDL.LU R18, [R1+0x4b8] ;  /* 0x0004b80001127983 */ /* 0x000f240000300800 */
[----:B------:R-:W4:Y:S01]  /*663f0*/  LDL.LU R19, [R1+0x4bc] ;  /* 0x0004bc0001137983 */ /* 0x000f220000300800 */
[----:B------:R-:W5:Y:S01]  /*66400*/  LDL.LU R24, [R1+0x400] ;  /* 0x0004000001187983 */ /* 0x000f620000300800 */
[----:B------:R-:W5:Y:S02]  /*66410*/  LDL.LU R25, [R1+0x404] ;  /* 0x0004040001197983 */ /* 0x000f640000300800 */
[----:B------:R-:W5:Y:S02]  /*66420*/  LDL.LU R26, [R1+0x408] ;  /* 0x00040800011a7983 */ /* 0x000f640000300800 */
[----:B------:R-:W5:Y:S01]  /*66430*/  LDL.LU R27, [R1+0x40c] ;  /* 0x00040c00011b7983 */ /* 0x000f620000300800 */
[----:B----4-:R-:W-:Y:S01]  /*66440*/  STL.64 [R1+0x1fd8], R18 ;  /* 0x001fd81201007387 */ /* 0x010fe20000100a00 */
[----:B---3--:R0:W-:Y:S03]  /*66450*/  STL.64 [R1+0x1fd0], R16 ;  /* 0x001fd01001007387 */ /* 0x0081e60000100a00 */
[----:B0-----:R-:W3:Y:S01]  /*66460*/  LDL.LU R16, [R1+0x440] ;  /* 0x0004400001107983 */ /* 0x001ee20000300800 */
[----:B------:R-:W3:Y:S02]  /*66470*/  LDL.LU R17, [R1+0x444] ;  /* 0x0004440001117983 */ /* 0x000ee40000300800 */
[----:B------:R-:W4:Y:S02]  /*66480*/  LDL.LU R18, [R1+0x448] ;  /* 0x0004480001127983 */ /* 0x000f240000300800 */
[----:B------:R-:W4:Y:S01]  /*66490*/  LDL.LU R19, [R1+0x44c] ;  /* 0x00044c0001137983 */ /* 0x000f220000300800 */
[----:B--2---:R-:W-:-:S02]  /*664a0*/  MOV R13, R20 ;  /* 0x00000014000d7202 */ /* 0x004fc40000000f00 */
[----:B------:R-:W-:Y:S01]  /*664b0*/  MOV R12, R21 ;  /* 0x00000015000c7202 */ /* 0x000fe20000000f00 */
[----:B----4-:R-:W-:Y:S01]  /*664c0*/  STL.64 [R1+0x1fe8], R18 ;  /* 0x001fe81201007387 */ /* 0x010fe20000100a00 */
[----:B---3--:R0:W-:Y:S02]  /*664d0*/  STL.64 [R1+0x1fe0], R16 ;  /* 0x001fe01001007387 */ /* 0x0081e40000100a00 */
[----:B0-----:R-:W-:Y:S01]  /*664e0*/  IMAD.MOV.U32 R16, RZ, RZ, R7 ;  /* 0x000000ffff107224 */ /* 0x001fe200078e0007 */
[----:B------:R-:W-:-:S05]  /*664f0*/  MOV R17, R6 ;  /* 0x0000000600117202 */ /* 0x000fca0000000f00 */
[----:B------:R0:W-:Y:S01]  /*66500*/  STL.64 [R1+0x2000], R16 ;  /* 0x0020001001007387 */ /* 0x0001e20000100a00 */
[----:B------:R-:W2:Y:S02]  /*66510*/  LDL.LU R20, [R1+0x480] ;  /* 0x0004800001147983 */ /* 0x000ea40000300800 */
[----:B------:R-:W2:Y:S02]  /*66520*/  LDL.LU R21, [R1+0x484] ;  /* 0x0004840001157983 */ /* 0x000ea40000300800 */
[----:B------:R-:W3:Y:S01]  /*66530*/  LDL.LU R22, [R1+0x488] ;  /* 0x0004880001167983 */ /* 0x000ee20000300800 */
[----:B------:R-:W3:Y:S01]  /*66540*/  LDL.LU R23, [R1+0x48c] ;  /* 0x00048c0001177983 */ /* 0x000ee20000300800 */
[----:B0-----:R-:W-:-:S03]  /*66550*/  IMAD.MOV.U32 R17, RZ, RZ, R4 ;  /* 0x000000ffff117224 */ /* 0x001fc600078e0004 */
[----:B---3--:R-:W-:Y:S01]  /*66560*/  STL.64 [R1+0x2058], R22 ;  /* 0x0020581601007387 */ /* 0x008fe20000100a00 */
[----:B--2---:R-:W-:Y:S02]  /*66570*/  STL.64 [R1+0x2050], R20 ;  /* 0x0020501401007387 */ /* 0x004fe40000100a00 */
[----:B------:R-:W2:Y:S01]  /*66580*/  LDL R4, [R1] ;  /* 0x0000000001047983 */ /* 0x000ea20000100800 */
[----:B------:R-:W-:Y:S01]  /*66590*/  MOV R16, R5 ;  /* 0x0000000500107202 */ /* 0x000fe20000000f00 */
[----:B------:R-:W-:-:S05]  /*665a0*/  MOV R5, R28 ;  /* 0x0000001c00057202 */ /* 0x000fca0000000f00 */
[----:B--2---:R0:W-:Y:S04]  /*665b0*/  STL.64 [R1+0x2060], R4 ;  /* 0x0020600401007387 */ /* 0x0041e80000100a00 */
        /* <DEDUP_REMOVED lines=10> */
[C---:B-----5:R-:W-:Y:S01]  /*66660*/  HMMA.16816.F32.BF16 R12, R8.reuse, R12, R24 ;  /* 0x0000000c080c723c */ /* 0x060fe20000041818 */
[----:B------:R-:W2:Y:S11]  /*66670*/  LDL.LU.64 R24, [R1+0x2068] ;  /* 0x0020680001187983 */ /* 0x000eb60000300a00 */
[----:B------:R-:W-:Y:S11]  /*66680*/  @!UPT UIADD3 URZ, URZ, URZ, URZ ;  /* 0x0000003f3f3ff290 */ /* 0x000ff6000fffe03f */
[----:B------:R-:W-:Y:S01]  /*66690*/  STL.64 [R1+0x5f0], R12 ;  /* 0x0005f00c01007387 */ /* 0x000fe20000100a00 */
[----:B------:R-:W-:Y:S02]  /*666a0*/  STL.64 [R1+0x5f8], R14 ;  /* 0x0005f80e01007387 */ /* 0x000fe40000100a00 */
[----:B------:R-:W0:Y:S02]  /*666b0*/  LDSM.16.M88.4 R12, [R29+0x4a800] ;  /* 0x04a800001d0c783b */ /* 0x000e240000000200 */
[----:B0-----:R-:W-:Y:S02]  /*666c0*/  STL.64 [R1+0x1f38], R14 ;  /* 0x001f380e01007387 */ /* 0x001fe40000100a00 */
[----:B------:R0:W-:Y:S02]  /*666d0*/  STL.64 [R1+0x1f30], R12 ;  /* 0x001f300c01007387 */ /* 0x0001e40000100a00 */
[----:B0-----:R-:W4:Y:S01]  /*666e0*/  LDL.LU R12, [R1+0x430] ;  /* 0x00043000010c7983 */ /* 0x001f220000300800 */
[----:B------:R-:W4:Y:S02]  /*666f0*/  LDL.LU R13, [R1+0x434] ;  /* 0x00043400010d7983 */ /* 0x000f240000300800 */
[----:B------:R-:W5:Y:S02]  /*66700*/  LDL.LU R14, [R1+0x438] ;  /* 0x00043800010e7983 */ /* 0x000f640000300800 */
[----:B------:R-:W5:Y:S02]  /*66710*/  LDL.LU R15, [R1+0x43c] ;  /* 0x00043c00010f7983 */ /* 0x000f640000300800 */
[----:B-----5:R-:W-:Y:S01]  /*66720*/  STL.64 [R1+0x1ff8], R14 ;  /* 0x001ff80e01007387 */ /* 0x020fe20000100a00 */
[----:B----4-:R0:W-:Y:S03]  /*66730*/  STL.64 [R1+0x1ff0], R12 ;  /* 0x001ff00c01007387 */ /* 0x0101e60000100a00 */
        /* <DEDUP_REMOVED lines=17> */
[----:B------:R0:W-:Y:S01]  /*66850*/  STL.64 [R1+0x4a0], R4 ;  /* 0x0004a00401007387 */ /* 0x0001e20000100a00 */
[----:B------:R3:W-:Y:S03]  /*66860*/  STL.64 [R1+0x4a8], R6 ;  /* 0x0004a80601007387 */ /* 0x0007e60000100a00 */
[----:B0-----:R-:W3:Y:S02]  /*66870*/  LDL.LU.64 R4, [R1+0x2060] ;  /* 0x0020600001047983 */ /* 0x001ee40000300a00 */
[C---:B---3--:R-:W-:Y:S02]  /*66880*/  HMMA.16816.F32.BF16 R4, R8.reuse, R4, R20 ;  /* 0x000000040804723c */ /* 0x048fe40000041814 */
[----:B------:R-:W3:Y:S01]  /*66890*/  LDL.LU.64 R22, [R1+0x2058] ;  /* 0x0020580001167983 */ /* 0x000ee20000300a00 */
[----:B------:R-:W3:Y:S11]  /*668a0*/  LDL.LU.64 R20, [R1+0x2050] ;  /* 0x0020500001147983 */ /* 0x000ef60000300a00 */
[----:B------:R-:W-:Y:S09]  /*668b0*/  @!UPT UIADD3 URZ, URZ, URZ, URZ ;  /* 0x0000003f3f3ff290 */ /* 0x000ff2000fffe03f */
[----:B------:R-:W-:Y:S01]  /*668c0*/  STL.64 [R1+0x490], R4 ;  /* 0x0004900401007387 */ /* 0x000fe20000100a00 */
[----:B------:R0:W-:Y:S03]  /*668d0*/  STL.64 [R1+0x498], R6 ;  /* 0x0004980601007387 */ /* 0x0001e60000100a00 */
[----:B0-----:R-:W4:Y:S01]  /*668e0*/  LDL.LU.64 R6, [R1+0x2048] ;  /* 0x0020480001067983 */ /* 0x001f220000300a00 */
[----:B------:R-:W3:Y:S02]  /*668f0*/  LDL.LU.64 R4, [R1+0x2040] ;  /* 0x0020400001047983 */ /* 0x000ee40000300a00 */
[----:B------:R-:W-:Y:S01]  /*66900*/  IMAD.MOV.U32 R17, RZ, RZ, R3 ;  /* 0x000000ffff117224 */ /* 0x000fe200078e0003 */
[----:B---3--:R-:W-:Y:S01]  /*66910*/  HMMA.16816.F32.BF16 R8, R8, R4, R20 ;  /* 0x000000040808723c */ /* 0x008fe20000041814 */
[----:B------:R-:W2:Y:S01]  /*66920*/  LDL.LU.64 R22, [R1+0x2038] ;  /* 0x0020380001167983 */ /* 0x000ea20000300a00 */
[----:B------:R-:W2:Y:S11]  /*66930*/  LDL.LU.64 R20, [R1+0x2030] ;  /* 0x0020300001147983 */ /* 0x000eb60000300a00 */
[----:B------:R-:W-:Y:S10]  /*66940*/  @!UPT UIADD3 URZ, URZ, URZ, URZ ;  /* 0x0000003f3f3ff290 */ /* 0x000ff4000fffe03f */
[----:B------:R0:W-:Y:S01]  /*66950*/  STL.64 [R1+0x480], R8 ;  /* 0x0004800801007387 */ /* 0x0001e20000100a00 */
[----:B------:R-:W-:Y:S03]  /*66960*/  STL.64 [R1+0x488], R10 ;  /* 0x0004880a01007387 */ /* 0x000fe60000100a00 */
[----:B0-----:R-:W3:Y:S01]  /*66970*/  LDL.64 R8, [R1+0x20] ;  /* 0x0000200001087983 */ /* 0x001ee20000100a00 */
[----:B----4-:R-:W-:Y:S02]  /*66980*/  STL.64 [R1+0x1fc8], R6 ;  /* 0x001fc80601007387 */ /* 0x010fe40000100a00 */
[----:B------:R-:W-:Y:S01]  /*66990*/  STL.64 [R1+0x1fc0], R4 ;  /* 0x001fc00401007387 */ /* 0x000fe20000100a00 */
        /* <DEDUP_REMOVED lines=14> */
[----:B--2---:R-:W-:Y:S02]  /*66a80*/  HMMA.16816.F32.BF16 R16, R20, R16, R12 ;  /* 0x000000101410723c */ /* 0x004fe4000004180c */
[----:B------:R-:W3:Y:S01]  /*66a90*/  LDL.LU.64 R14, [R1+0x1ff8] ;  /* 0x001ff800010e7983 */ /* 0x000ee20000300a00 */
[----:B------:R-:W3:Y:S11]  /*66aa0*/  LDL.LU.64 R12, [R1+0x1ff0] ;  /* 0x001ff000010c7983 */ /* 0x000ef60000300a00 */
[----:B------:R-:W-:Y:S09]  /*66ab0*/  @!UPT UIADD3 URZ, URZ, URZ, URZ ;  /* 0x0000003f3f3ff290 */ /* 0x000ff2000fffe03f */
[----:B------:R-:W-:Y:S01]  /*66ac0*/  STL.64 [R1+0x450], R16 ;  /* 0x0004501001007387 */ /* 0x000fe20000100a00 */
[----:B------:R0:W-:Y:S03]  /*66ad0*/  STL.64 [R1+0x458], R18 ;  /* 0x0004581201007387 */ /* 0x0001e60000100a00 */
[----:B0-----:R-:W2:Y:S01]  /*66ae0*/  LDL.LU.64 R18, [R1+0x1fe8] ;  /* 0x001fe80001127983 */ /* 0x001ea20000300a00 */
[----:B------:R-:W2:Y:S01]  /*66af0*/  LDL.LU.64 R16, [R1+0x1fe0] ;  /* 0x001fe00001107983 */ /* 0x000ea20000300a00 */
[----:B------:R-:W-:Y:S02]  /*66b00*/  MOV R4, R2 ;  /* 0x0000000200047202 */ /* 0x000fe40000000f00 */
[----:B------:R-:W-:-:S07]  /*66b10*/  MOV R5, R0 ;  /* 0x0000000000057202 */ /* 0x000fce0000000f00 */
[C---:B--2---:R-:W-:Y:S01]  /*66b20*/  HMMA.16816.F32.BF16 R4, R20.reuse, R4, R16 ;  /* 0x000000041404723c */ /* 0x044fe20000041810 */
[----:B------:R-:W2:Y:S01]  /*66b30*/  LDL.LU.64 R18, [R1+0x1fd8] ;  /* 0x001fd80001127983 */ /* 0x000ea20000300a00 */
[----:B------:R-:W2:Y:S11]  /*66b40*/  LDL.LU.64 R16, [R1+0x1fd0] ;  /* 0x001fd00001107983 */ /* 0x000eb60000300a00 */
[----:B------:R-:W-:Y:S10]  /*66b50*/  @!UPT UIADD3 URZ, URZ, URZ, URZ ;  /* 0x0000003f3f3ff290 */ /* 0x000ff4000fffe03f */
[----:B------:R-:W-:Y:S01]  /*66b60*/  STL.64 [R1+0x440], R4 ;  /* 0x0004400401007387 */ /* 0x000fe20000100a00 */
[----:B------:R3:W-:Y:S02]  /*66b70*/  STL.64 [R1+0x448], R6 ;  /* 0x0004480601007387 */ /* 0x0007e40000100a00 */
[----:B---3--:R-:W-:Y:S07]  /*66b80*/  HMMA.16816.F32.BF16 R4, R20, R8, R12 ;  /* 0x000000081404723c */ /* 0x008fee000004180c */
[----:B------:R-:W-:Y:S01]  /*66b90*/  IMAD.MOV.U32 R13, RZ, RZ, R8 ;  /* 0x000000ffff0d7224 */ /* 0x000fe200078e0008 */
[----:B------:R-:W-:-:S02]  /*66ba0*/  MOV R12, R9 ;  /* 0x00000009000c7202 */ /* 0x000fc40000000f00 */
[----:B------:R-:W0:Y:S11]  /*66bb0*/  LDSM.16.M88.4 R8, [R29+0x4ac00] ;  /* 0x04ac00001d08783b */ /* 0x000e360000000200 */
[----:B------:R-:W-:Y:S02]  /*66bc0*/  @!UPT UIADD3 URZ, URZ, URZ, URZ ;  /* 0x0000003f3f3ff290 */ /* 0x000fe4000fffe03f */
[----:B------:R-:W-:Y:S01]  /*66bd0*/  STL.64 [R1+0x430], R4 ;  /* 0x0004300401007387 */ /* 0x000fe20000100a00 */
[----:B------:R-:W-:Y:S02]  /*66be0*/  STL.64 [R1+0x438], R6 ;  /* 0x0004380601007387 */ /* 0x000fe40000100a00 */
[----:B------:R-:W-:Y:S01]  /*66bf0*/  STL.64 [R1+0x1f80], R12 ;  /* 0x001f800c01007387 */ /* 0x000fe20000100a00 */
[----:B0-----:R-:W-:Y:S01]  /*66c00*/  STL.64 [R1+0x1eb8], R10 ;  /* 0x001eb80a01007387 */ /* 0x001fe20000100a00 */
[----:B------:R0:W-:Y:S03]  /*66c10*/  STL.64 [R1+0x1eb0], R8 ;  /* 0x001eb00801007387 */ /* 0x0001e60000100a00 */
[----:B0-----:R-:W3:Y:S01]  /*66c20*/  LDL.LU R8, [R1+0x5c0] ;  /* 0x0005c00001087983 */ /* 0x001ee20000300800 */
[C---:B--2---:R-:W-:Y:S03]  /*66c30*/  HMMA.16816.F32.BF16 R4, R20.reuse, R24, R16 ;  /* 0x000000181404723c */ /* 0x044fe60000041810 */
[----:B------:R-:W0:Y:S11]  /*66c40*/  LDSM.16.M88.4 R24, [R29+0x4b000] ;  /* 0x04b000001d18783b */ /* 0x000e360000000200 */
[----:B------:R-:W-:Y:S09]  /*66c50*/  @!UPT UIADD3 URZ, URZ, URZ, URZ ;  /* 0x0000003f3f3ff290 */ /* 0x000ff2000fffe03f */
[----:B------:R1:W-:Y:S01]  /*66c60*/  STL.64 [R1+0x420], R4 ;  /* 0x0004200401007387 */ /* 0x0003e20000100a00 */
[----:B------:R-:W-:Y:S02]  /*66c70*/  STL.64 [R1+0x428], R6 ;  /* 0x0004280601007387 */ /* 0x000fe40000100a00 */
[----:B------:R-:W3:Y:S02]  /*66c80*/  LDL.LU R9, [R1+0x5c4] ;  /* 0x0005c40001097983 */ /* 0x000ee40000300800 */
[----:B------:R-:W2:Y:S01]  /*66c90*/  LDL.LU R10, [R1+0x5c8] ;  /* 0x0005c800010a7983 */ /* 0x000ea20000300800 */
[----:B------:R-:W2:Y:S01]  /*66ca0*/  LDL.LU R11, [R1+0x5cc] ;  /* 0x0005cc00010b7983 */ /* 0x000ea20000300800 */
[----:B------:R-:W4:Y:S02]  /*66cb0*/  LDL.LU R12, [R1+0x500] ;  /* 0x00050000010c7983 */ /* 0x000f240000300800 */
[----:B------:R-:W4:Y:S02]  /*66cc0*/  LDL.LU R13, [R1+0x504] ;  /* 0x00050400010d7983 */ /* 0x000f240000300800 */
[----:B------:R-:W5:Y:S01]  /*66cd0*/  LDL.LU R14, [R1+0x508] ;  /* 0x00050800010e7983 */ /* 0x000f620000300800 */
[----:B------:R-:W5:Y:S04]  /*66ce0*/  LDL.LU R15, [R1+0x50c] ;  /* 0x00050c00010f7983 */ /* 0x000f680000300800 */
[----:B-1----:R-:W2:Y:S01]  /*66cf0*/  LDL.64 R4, [R1] ;  /* 0x0000000001047983 */ /* 0x002ea20000100a00 */
[----:B------:R-:W2:Y:S02]  /*66d00*/  LDL.LU R16, [R1+0x4e0] ;  /* 0x0004e00001107983 */ /* 0x000ea40000300800 */
[----:B------:R-:W2:Y:S02]  /*66d10*/  LDL.LU R17, [R1+0x4e4] ;  /* 0x0004e40001117983 */ /* 0x000ea40000300800 */
[----:B------:R-:W2:Y:S01]  /*66d20*/  LDL.LU R18, [R1+0x4e8] ;  /* 0x0004e80001127983 */ /* 0x000ea20000300800 */
[----:B------:R-:W2:Y:S04]  /*66d30*/  LDL.LU R19, [R1+0x4ec] ;  /* 0x0004ec0001137983 */ /* 0x000ea80000300800 */
[----:B-----5:R-:W-:Y:S01]  /*66d40*/  STL.64 [R1+0x1f90], R14 ;  /* 0x001f900e01007387 */ /* 0x020fe20000100a00 */
[----:B----4-:R1:W-:Y:S03]  /*66d50*/  STL.64 [R1+0x1f88], R12 ;  /* 0x001f880c01007387 */ /* 0x0103e60000100a00 */
[----:B-1----:R-:W4:Y:S01]  /*66d60*/  LDL.LU R12, [R1+0x4c0] ;  /* 0x0004c000010c7983 */ /* 0x002f220000300800 */
[----:B------:R-:W4:Y:S02]  /*66d70*/  LDL.LU R13, [R1+0x4c4] ;  /* 0x0004c400010d7983 */ /* 0x000f240000300800 */
[----:B------:R-:W5:Y:S02]  /*66d80*/  LDL.LU R14, [R1+0x4c8] ;  /* 0x0004c800010e7983 */ /* 0x000f640000300800 */
[----:B------:R-:W5:Y:S02]  /*66d90*/  LDL.LU R15, [R1+0x4cc] ;  /* 0x0004cc00010f7983 */ /* 0x000f640000300800 */
[----:B-----5:R-:W-:Y:S01]  /*66da0*/  STL.64 [R1+0x1fa0], R14 ;  /* 0x001fa00e01007387 */ /* 0x020fe20000100a00 */
[----:B----4-:R1:W-:Y:S03]  /*66db0*/  STL.64 [R1+0x1f98], R12 ;  /* 0x001f980c01007387 */ /* 0x0103e60000100a00 */
[----:B-1----:R-:W4:Y:S01]  /*66dc0*/  LDL.64 R12, [R1+0x60] ;  /* 0x00006000010c7983 */ /* 0x002f220000100a00 */
[----:B--2---:R-:W-:Y:S02]  /*66dd0*/  STL.64 [R1+0x1ec8], R10 ;  /* 0x001ec80a01007387 */ /* 0x004fe40000100a00 */
[----:B---3--:R1:W-:Y:S02]  /*66de0*/  STL.64 [R1+0x1ec0], R8 ;  /* 0x001ec00801007387 */ /* 0x0083e40000100a00 */
[----:B-1----:R-:W2:Y:S04]  /*66df0*/  LDL.64 R8, [R1+0x10] ;  /* 0x0000100001087983 */ /* 0x002ea80000100a00 */
        /* <DEDUP_REMOVED lines=9> */
[----:B------:R-:W5:Y:S02]  /*66e90*/  LDL.LU R26, [R1+0x5a8] ;  /* 0x0005a800011a7983 */ /* 0x000f640000300800 */
[----:B------:R-:W5:Y:S02]  /*66ea0*/  LDL.LU R27, [R1+0x5ac] ;  /* 0x0005ac00011b7983 */ /* 0x000f640000300800 */
[----:B-----5:R-:W-:Y:S01]  /*66eb0*/  STL.64 [R1+0x1ee8], R26 ;  /* 0x001ee81a01007387 */ /* 0x020fe20000100a00 */
[----:B---3--:R0:W-:Y:S03]  /*66ec0*/  STL.64 [R1+0x1ee0], R24 ;  /* 0x001ee01801007387 */ /* 0x0081e60000100a00 */
[----:B0-----:R-:W3:Y:S01]  /*66ed0*/  LDL.64 R24, [R1+0x30] ;  /* 0x0000300001187983 */ /* 0x001ee20000100a00 */
[----:B--2---:R-:W-:Y:S03]  /*66ee0*/  HMMA.16816.F32.BF16 R8, R20, R4, R8 ;  /* 0x000000041408723c */ /* 0x004fe60000041808 */
[----:B---3--:R0:W-:Y:S04]  /*66ef0*/  STL.64 [R1+0x1fa8], R24 ;  /* 0x001fa81801007387 */ /* 0x0081e80000100a00 */
[----:B0-----:R-:W2:Y:S01]  /*66f00*/  LDL.LU R24, [R1+0x4d0] ;  /* 0x0004d00001187983 */ /* 0x001ea20000300800 */
[----:B------:R-:W2:Y:S02]  /*66f10*/  LDL.LU R25, [R1+0x4d4] ;  /* 0x0004d40001197983 */ /* 0x000ea40000300800 */
[----:B------:R-:W2:Y:S02]  /*66f20*/  LDL.LU R26, [R1+0x4d8] ;  /* 0x0004d800011a7983 */ /* 0x000ea40000300800 */
[----:B------:R-:W2:Y:S11]  /*66f30*/  LDL.LU R27, [R1+0x4dc] ;  /* 0x0004dc00011b7983 */ /* 0x000eb60000300800 */
[----:B------:R0:W-:Y:S01]  /*66f40*/  STL.64 [R1+0x410], R8 ;  /* 0x0004100801007387 */ /* 0x0001e20000100a00 */
[----:B------:R4:W-:Y:S02]  /*66f50*/  STL.64 [R1+0x418], R10 ;  /* 0x0004180a01007387 */ /* 0x0009e40000100a00 */
[----:B------:R-:W3:Y:S01]  /*66f60*/  LDL.LU.64 R6, [R1+0x1fc8] ;  /* 0x001fc80001067983 */ /* 0x000ee20000300a00 */
[----:B0-----:R-:W-:Y:S01]  /*66f70*/  MOV R9, R4 ;  /* 0x0000000400097202 */ /* 0x001fe20000000f00 */
[----:B------:R-:W-:-:S02]  /*66f80*/  IMAD.MOV.U32 R8, RZ, RZ, R5 ;  /* 0x000000ffff087224 */ /* 0x000fc400078e0005 */
[----:B------:R-:W5:Y:S02]  /*66f90*/  LDL.LU.64 R4, [R1+0x1fc0] ;  /* 0x001fc00001047983 */ /* 0x000f640000300a00 */
[----:B-----5:R-:W-:Y:S02]  /*66fa0*/  HMMA.16816.F32.BF16 R20, R20, R4, R16 ;  /* 0x000000041414723c */ /* 0x020fe40000041810 */
[----:B------:R-:W2:Y:S01]  /*66fb0*/  LDL.LU.64 R18, [R1+0x1fb8] ;  /* 0x001fb80001127983 */ /* 0x000ea20000300a00 */
[----:B------:R-:W2:Y:S02]  /*66fc0*/  LDL.LU.64 R16, [R1+0x1fb0] ;  /* 0x001fb00001107983 */ /* 0x000ea40000300a00 */
[----:B---3--:R-:W-:Y:S02]  /*66fd0*/  STL.64 [R1+0x1f48], R6 ;  /* 0x001f480601007387 */ /* 0x008fe40000100a00 */
[----:B------:R0:W-:Y:S01]  /*66fe0*/  STL.64 [R1+0x1f40], R4 ;  /* 0x001f400401007387 */ /* 0x0001e20000100a00 */
[----:B----4-:R-:W-:-:S02]  /*66ff0*/  MOV R10, R12 ;  /* 0x0000000c000a7202 */ /* 0x010fc40000000f00 */
[----:B------:R-:W-:Y:S11]  /*67000*/  MOV R3, R13 ;  /* 0x0000000d00037202 */ /* 0x000ff60000000f00 */
[----:B------:R-:W-:Y:S02]  /*67010*/  @!UPT UIADD3 URZ, URZ, URZ, URZ ;  /* 0x0000003f3f3ff290 */ /* 0x000fe4000fffe03f */
[----:B------:R1:W-:Y:S01]  /*67020*/  STL.64 [R1+0x400], R20 ;  /* 0x0004001401007387 */ /* 0x0003e20000100a00 */
[----:B------:R-:W-:Y:S02]  /*67030*/  STL.64 [R1+0x408], R22 ;  /* 0x0004081601007387 */ /* 0x000fe40000100a00 */
[----:B0-----:R-:W3:Y:S02]  /*67040*/  LDL.LU R4, [R1+0x510] ;  /* 0x0005100001047983 */ /* 0x001ee40000300800 */
[----:B------:R-:W3:Y:S01]  /*67050*/  LDL.LU R5, [R1+0x514] ;  /* 0x0005140001057983 */ /* 0x000ee20000300800 */
[----:B------:R-:W3:Y:S01]  /*67060*/  LDL.LU R6, [R1+0x518] ;  /* 0x0005180001067983 */ /* 0x000ee20000300800 */
[----:B------:R-:W3:Y:S03]  /*67070*/  LDL.LU R7, [R1+0x51c] ;  /* 0x00051c0001077983 */ /* 0x000ee60000300800 */
[----:B-1----:R-:W4:Y:S01]  /*67080*/  LDL.64 R20, [R1+0x50] ;  /* 0x0000500001147983 */ /* 0x002f220000100a00 */
[C---:B--2---:R-:W-:Y:S11]  /*67090*/  HMMA.16816.F32.BF16 R24, R16.reuse, R12, R24 ;  /* 0x0000000c1018723c */ /* 0x044ff60000041818 */
[----:B------:R-:W-:Y:S11]  /*670a0*/  @!UPT UIADD3 URZ, URZ, URZ, URZ ;  /* 0x0000003f3f3ff290 */ /* 0x000ff6000fffe03f */
[----:B------:R-:W-:Y:S01]  /*670b0*/  @!UPT UIADD3 URZ, URZ, URZ, URZ ;  /* 0x0000003f3f3ff290 */ /* 0x000fe2000fffe03f */
[----:B------:R0:W-:Y:S01]  /*670c0*/  STL.64 [R1+0x3f0], R24 ;  /* 0x0003f01801007387 */ /* 0x0001e20000100a00 */
[----:B------:R-:W-:Y:S03]  /*670d0*/  STL.64 [R1+0x3f8], R26 ;  /* 0x0003f81a01007387 */ /* 0x000fe60000100a00 */
[----:B0-----:R-:W3:Y:S01]  /*670e0*/  LDL.LU.64 R24, [R1+0x1fa8] ;  /* 0x001fa80001187983 */ /* 0x001ee20000300a00 */
[----:B------:R-:W4:Y:S02]  /*670f0*/  LDL.LU.64 R14, [R1+0x1fa0] ;  /* 0x001fa000010e7983 */ /* 0x000f240000300a00 */
        /* <DEDUP_REMOVED lines=9> */
[----:B0-----:R-:W2:Y:S02]  /*67190*/  LDL.64 R20, [R1+0x40] ;  /* 0x0000400001147983 */ /* 0x001ea40000100a00 */
[----:B--2---:R-:W-:Y:S01]  /*671a0*/  HMMA.16816.F32.BF16 R12, R16, R20, R12 ;  /* 0x00000014100c723c */ /* 0x004fe2000004180c */
[----:B------:R-:W-:Y:S01]  /*671b0*/  IMAD.MOV.U32 R2, RZ, RZ, R20 ;  /* 0x000000ffff027224 */ /* 0x000fe200078e0014 */
[----:B------:R-:W-:-:S06]  /*671c0*/  MOV R0, R21 ;  /* 0x0000001500007202 */ /* 0x000fcc0000000f00 */
[----:B---3--:R-:W-:Y:S07]  /*671d0*/  HMMA.16816.F32.BF16 R20, R16, R24, R4 ;  /* 0x000000181014723c */ /* 0x008fee0000041804 */
[----:B------:R-:W-:Y:S01]  /*671e0*/  MOV R4, R9 ;  /* 0x0000000900047202 */ /* 0x000fe20000000f00 */
[----:B------:R-:W-:-:S07]  /*671f0*/  IMAD.MOV.U32 R5, RZ, RZ, R8 ;  /* 0x000000ffff057224 */ /* 0x000fce00078e0008 */
[----:B------:R0:W-:Y:S01]  /*67200*/  STL.64 [R1+0x220], R12 ;  /* 0x0002200c01007387 */ /* 0x0001e20000100a00 */
[----:B------:R-:W-:Y:S03]  /*67210*/  STL.64 [R1+0x228], R14 ;  /* 0x0002280e01007387 */ /* 0x000fe60000100a00 */
[----:B0-----:R-:W2:Y:S04]  /*67220*/  LDL.LU.64 R12, [R1+0x1f80] ;  /* 0x001f8000010c7983 */ /* 0x001ea80000300a00 */
[----:B------:R-:W-:Y:S02]  /*67230*/  STL.64 [R1+0x210], R20 ;  /* 0x0002101401007387 */ /* 0x000fe40000100a00 */
[----:B------:R-:W-:Y:S02]  /*67240*/  STL.64 [R1+0x218], R22 ;  /* 0x0002181601007387 */ /* 0x000fe40000100a00 */
[----:B------:R0:W-:Y:S02]  /*67250*/  STL.64 [R1+0x1f60], R4 ;  /* 0x001f600401007387 */ /* 0x0001e40000100a00 */
[----:B0-----:R-:W3:Y:S01]  /*67260*/  LDL.LU R4, [R1+0x530] ;  /* 0x0005300001047983 */ /* 0x001ee20000300800 */
[----:B------:R-:W3:Y:S02]  /*67270*/  LDL.LU R5, [R1+0x534] ;  /* 0x0005340001057983 */ /* 0x000ee40000300800 */
[----:B------:R-:W4:Y:S02]  /*67280*/  LDL.LU R6, [R1+0x538] ;  /* 0x0005380001067983 */ /* 0x000f240000300800 */
[----:B------:R-:W4:Y:S01]  /*67290*/  LDL.LU R7, [R1+0x53c] ;  /* 0x00053c0001077983 */ /* 0x000f220000300800 */
[----:B--2---:R-:W-:-:S02]  /*672a0*/  MOV R9, R12 ;  /* 0x0000000c00097202 */ /* 0x004fc40000000f00 */
[----:B------:R-:W-:Y:S01]  /*672b0*/  MOV R8, R13 ;  /* 0x0000000d00087202 */ /* 0x000fe20000000f00 */
        /* <DEDUP_REMOVED lines=16> */
[----:B------:R0:W-:Y:S02]  /*673c0*/  STL.64 [R1+0x1ef8], R24 ;  /* 0x001ef81801007387 */ /* 0x0001e40000100a00 */
[----:B0-----:R-:W-:Y:S01]  /*673d0*/  MOV R24, R2 ;  /* 0x0000000200187202 */ /* 0x001fe20000000f00 */
[----:B------:R-:W-:-:S05]  /*673e0*/  IMAD.MOV.U32 R25, RZ, RZ, R0 ;  /* 0x000000ffff197224 */ /* 0x000fca00078e0000 */
[----:B------:R0:W-:Y:S04]  /*673f0*/  STL.64 [R1+0x1f10], R24 ;  /* 0x001f101801007387 */ /* 0x0001e80000100a00 */
[----:B0-----:R-:W4:Y:S01]  /*67400*/  LDL.LU R24, [R1+0x570] ;  /* 0x0005700001187983 */ /* 0x001f220000300800 */
[----:B------:R-:W4:Y:S02]  /*67410*/  LDL.LU R25, [R1+0x574] ;  /* 0x0005740001197983 */ /* 0x000f240000300800 */
[----:B------:R-:W5:Y:S02]  /*67420*/  LDL.LU R26, [R1+0x578] ;  /* 0x00057800011a7983 */ /* 0x000f640000300800 */
[----:B------:R-:W5:Y:S02]  /*67430*/  LDL.LU R27, [R1+0x57c] ;  /* 0x00057c00011b7983 */ /* 0x000f640000300800 */
[----:B------:R-:W-:-:S02]  /*67440*/  IMAD.MOV.U32 R20, RZ, RZ, R10 ;  /* 0x000000ffff147224 */ /* 0x000fc400078e000a */
[C---:B--2---:R-:W-:Y:S01]  /*67450*/  HMMA.16816.F32.BF16 R8, R16.reuse, R8, R4 ;  /* 0x000000081008723c */ /* 0x044fe20000041804 */
[----:B-----5:R-:W-:Y:S01]  /*67460*/  STL.64 [R1+0x1f28], R26 ;  /* 0x001f281a01007387 */ /* 0x020fe20000100a00 */
[----:B----4-:R0:W-:Y:S03]  /*67470*/  STL.64 [R1+0x1f20], R24 ;  /* 0x001f201801007387 */ /* 0x0101e60000100a00 */
[----:B0-----:R-:W2:Y:S01]  /*67480*/  LDL.LU R24, [R1+0x560] ;  /* 0x0005600001187983 */ /* 0x001ea20000300800 */
[----:B------:R-:W2:Y:S02]  /*67490*/  LDL.LU R25, [R1+0x564] ;  /* 0x0005640001197983 */ /* 0x000ea40000300800 */
[----:B------:R-:W2:Y:S02]  /*674a0*/  LDL.LU R26, [R1+0x568] ;  /* 0x00056800011a7983 */ /* 0x000ea40000300800 */
[----:B------:R-:W2:Y:S01]  /*674b0*/  LDL.LU R27, [R1+0x56c] ;  /* 0x00056c00011b7983 */ /* 0x000ea20000300800 */
[----:B------:R-:W4:Y:S01]  /*674c0*/  LDL.LU.64 R6, [R1+0x1f78] ;  /* 0x001f780001067983 */ /* 0x000f220000300a00 */
[----:B------:R-:W4:Y:S11]  /*674d0*/  LDL.LU.64 R4, [R1+0x1f70] ;  /* 0x001f700001047983 */ /* 0x000f360000300a00 */
[----:B------:R0:W-:Y:S02]  /*674e0*/  STL.64 [R1+0x200], R8 ;  /* 0x0002000801007387 */ /* 0x0001e40000100a00 */
[----:B------:R-:W-:Y:S01]  /*674f0*/  STL.64 [R1+0x208], R10 ;  /* 0x0002080a01007387 */ /* 0x000fe20000100a00 */
[----:B0-----:R-:W4:Y:S02]  /*67500*/  LDL.LU.64 R8, [R1+0x1f68] ;  /* 0x001f680001087983 */ /* 0x001f240000300a00 */
[C---:B----4-:R-:W-:Y:S11]  /*67510*/  HMMA.16816.F32.BF16 R4, R16.reuse, R8, R4 ;  /* 0x000000081004723c */ /* 0x050ff60000041804 */
[----:B------:R-:W-:Y:S11]  /*67520*/  @!UPT UIADD3 URZ, URZ, URZ, URZ ;  /* 0x0000003f3f3ff290 */ /* 0x000ff6000fffe03f */
[----:B------:R-:W-:Y:S01]  /*67530*/  @!UPT UIADD3 URZ, URZ, URZ, URZ ;  /* 0x0000003f3f3ff290 */ /* 0x000fe2000fffe03f */
[----:B------:R0:W-:Y:S01]  /*67540*/  STL.64 [R1+0x1f0], R4 ;  /* 0x0001f00401007387 */ /* 0x0001e20000100a00 */
[----:B------:R-:W-:Y:S03]  /*67550*/  STL.64 [R1+0x1f8], R6 ;  /* 0x0001f80601007387 */ /* 0x000fe60000100a00 */
[----:B0-----:R-:W3:Y:S01]  /*67560*/  LDL.LU.64 R4, [R1+0x1f60] ;  /* 0x001f600001047983 */ /* 0x001ee20000300a00 */
[----:B------:R0:W-:Y:S03]  /*67570*/  STL.64 [R1+0x1ef0], R8 ;  /* 0x001ef00801007387 */ /* 0x0001e60000100a00 */
[----:B0-----:R-:W4:Y:S01]  /*67580*/  LDL.LU R8, [R1+0x590] ;  /* 0x0005900001087983 */ /* 0x001f220000300800 */
[----:B------:R-:W4:Y:S02]  /*67590*/  LDL.LU R9, [R1+0x594] ;  /* 0x0005940001097983 */ /* 0x000f240000300800 */
[----:B------:R-:W5:Y:S02]  /*675a0*/  LDL.LU R10, [R1+0x598] ;  /* 0x00059800010a7983 */ /* 0x000f640000300800 */
[----:B------:R-:W5:Y:S01]  /*675b0*/  LDL.LU R11, [R1+0x59c] ;  /* 0x00059c00010b7983 */ /* 0x000f620000300800 */
[C---:B---3--:R-:W-:Y:S01]  /*675c0*/  HMMA.16816.F32.BF16 R4, R16.reuse, R4, R12 ;  /* 0x000000041004723c */ /* 0x048fe2000004180c */
[----:B-----5:R-:W-:Y:S01]  /*675d0*/  STL.64 [R1+0x1f08], R10 ;  /* 0x001f080a01007387 */ /* 0x020fe20000100a00 */
[----:B----4-:R0:W-:Y:S03]  /*675e0*/  STL.64 [R1+0x1f00], R8 ;  /* 0x001f000801007387 */ /* 0x0101e60000100a00 */
[----:B0-----:R-:W3:Y:S01]  /*675f0*/  LDL.LU R8, [R1+0x580] ;  /* 0x0005800001087983 */ /* 0x001ee20000300800 */
[----:B------:R-:W3:Y:S02]  /*67600*/  LDL.LU R9, [R1+0x584] ;  /* 0x0005840001097983 */ /* 0x000ee40000300800 */
[----:B------:R-:W3:Y:S02]  /*67610*/  LDL.LU R10, [R1+0x588] ;  /* 0x00058800010a7983 */ /* 0x000ee40000300800 */
[----:B------:R-:W3:Y:S01]  /*67620*/  LDL.LU R11, [R1+0x58c] ;  /* 0x00058c00010b7983 */ /* 0x000ee20000300800 */
[----:B------:R-:W4:Y:S01]  /*67630*/  LDL.LU.64 R14, [R1+0x1f58] ;  /* 0x001f5800010e7983 */ /* 0x000f220000300a00 */
[----:B------:R-:W4:Y:S11]  /*67640*/  LDL.LU.64 R12, [R1+0x1f50] ;  /* 0x001f5000010c7983 */ /* 0x000f360000300a00 */
[----:B------:R-:W-:Y:S02]  /*67650*/  STL.64 [R1+0x1e0], R4 ;  /* 0x0001e00401007387 */ /* 0x000fe40000100a00 */
[----:B------:R0:W-:Y:S02]  /*67660*/  STL.64 [R1+0x1e8], R6 ;  /* 0x0001e80601007387 */ /* 0x0001e40000100a00 */
[----:B0-----:R-:W5:Y:S01]  /*67670*/  LDL.LU.64 R6, [R1+0x1f48] ;  /* 0x001f480001067983 */ /* 0x001f620000300a00 */
[----:B------:R-:W4:Y:S01]  /*67680*/  LDL.LU.64 R4, [R1+0x1f40] ;  /* 0x001f400001047983 */ /* 0x000f220000300a00 */
[----:B------:R-:W-:Y:S01]  /*67690*/  MOV R21, R3 ;  /* 0x0000000300157202 */ /* 0x000fe20000000f00 */
[----:B----4-:R-:W-:Y:S01]  /*676a0*/  HMMA.16816.F32.BF16 R16, R16, R4, R12 ;  /* 0x000000041010723c */ /* 0x010fe2000004180c */
[----:B------:R-:W2:Y:S01]  /*676b0*/  LDL.LU.64 R14, [R1+0x1f38] ;  /* 0x001f3800010e7983 */ /* 0x000ea20000300a00 */
[----:B------:R-:W2:Y:S11]  /*676c0*/  LDL.LU.64 R12, [R1+0x1f30] ;  /* 0x001f3000010c7983 */ /* 0x000eb60000300a00 */
[----:B------:R-:W-:Y:S10]  /*676d0*/  @!UPT UIADD3 URZ, URZ, URZ, URZ ;  /* 0x0000003f3f3ff290 */ /* 0x000ff4000fffe03f */
[----:B------:R0:W-:Y:S01]  /*676e0*/  STL.64 [R1+0x1b0], R16 ;  /* 0x0001b01001007387 */ /* 0x0001e20000100a00 */
[----:B------:R-:W-:Y:S03]  /*676f0*/  STL.64 [R1+0x1b8], R18 ;  /* 0x0001b81201007387 */ /* 0x000fe60000100a00 */
[----:B0-----:R-:W4:Y:S01]  /*67700*/  LDL.64 R16, [R1+0x20] ;  /* 0x0000200001107983 */ /* 0x001f220000100a00 */
[----:B-----5:R-:W-:Y:S02]  /*67710*/  STL.64 [R1+0x1ed8], R6 ;  /* 0x001ed80601007387 */ /* 0x020fe40000100a00 */
[----:B------:R0:W-:Y:S02]  /*67720*/  STL.64 [R1+0x1ed0], R4 ;  /* 0x001ed00401007387 */ /* 0x0001e40000100a00 */
[----:B0-----:R-:W5:Y:S01]  /*67730*/  LDL.LU R4, [R1+0x5b0] ;  /* 0x0005b00001047983 */ /* 0x001f620000300800 */
[----:B------:R-:W5:Y:S02]  /*67740*/  LDL.LU R5, [R1+0x5b4] ;  /* 0x0005b40001057983 */ /* 0x000f640000300800 */
[----:B------:R-:W5:Y:S02]  /*67750*/  LDL.LU R6, [R1+0x5b8] ;  /* 0x0005b80001067983 */ /* 0x000f640000300800 */
[----:B------:R-:W5:Y:S01]  /*67760*/  LDL.LU R7, [R1+0x5bc] ;  /* 0x0005bc0001077983 */ /* 0x000f620000300800 */
[C---:B--2---:R-:W-:Y:S01]  /*67770*/  HMMA.16816.F32.BF16 R20, R12.reuse, R20, R24 ;  /* 0x000000140c14723c */ /* 0x044fe20000041818 */
[----:B------:R-:W2:Y:S01]  /*67780*/  LDL.LU.64 R26, [R1+0x1f28] ;  /* 0x001f2800011a7983 */ /* 0x000ea20000300a00 */
[----:B------:R-:W2:Y:S11]  /*67790*/  LDL.LU.64 R24, [R1+0x1f20] ;  /* 0x001f200001187983 */ /* 0x000eb60000300a00 */
[----:B------:R-:W-:Y:S10]  /*677a0*/  @!UPT UIADD3 URZ, URZ, URZ, URZ ;  /* 0x0000003f3f3ff290 */ /* 0x000ff4000fffe03f */
[----:B------:R0:W-:Y:S01]  /*677b0*/  STL.64 [R1+0x1a0], R20 ;  /* 0x0001a01401007387 */ /* 0x0001e20000100a00 */
[----:B------:R-:W-:Y:S03]  /*677c0*/  STL.64 [R1+0x1a8], R22 ;  /* 0x0001a81601007387 */ /* 0x000fe60000100a00 */
[----:B0-----:R-:W2:Y:S02]  /*677d0*/  LDL.LU.64 R20, [R1+0x1f18] ;  /* 0x001f180001147983 */ /* 0x001ea40000300a00 */
[C---:B--2---:R-:W-:Y:S11]  /*677e0*/  HMMA.16816.F32.BF16 R24, R12.reuse, R20, R24 ;  /* 0x000000140c18723c */ /* 0x044ff60000041818 */
[----:B------:R-:W-:Y:S11]  /*677f0*/  @!UPT UIADD3 URZ, URZ, URZ, URZ ;  /* 0x0000003f3f3ff290 */ /* 0x000ff6000fffe03f */
[----:B------:R-:W-:Y:S01]  /*67800*/  @!UPT UIADD3 URZ, URZ, URZ, URZ ;  /* 0x0000003f3f3ff290 */ /* 0x000fe2000fffe03f */
[----:B------:R0:W-:Y:S01]  /*67810*/  STL.64 [R1+0x190], R24 ;  /* 0x0001901801007387 */ /* 0x0001e20000100a00 */
[----:B------:R3:W-:Y:S03]  /*67820*/  STL.64 [R1+0x198], R26 ;  /* 0x0001981a01007387 */ /* 0x0007e60000100a00 */
[----:B0-----:R-:W3:Y:S02]  /*67830*/  LDL.LU.64 R24, [R1+0x1f10] ;  /* 0x001f100001187983 */ /* 0x001ee40000300a00 */
[C---:B---3--:R-:W-:Y:S02]  /*67840*/  HMMA.16816.F32.BF16 R24, R12.reuse, R24, R8 ;  /* 0x000000180c18723c */ /* 0x048fe40000041808 */
[----:B------:R-:W2:Y:S01]  /*67850*/  LDL.LU.64 R10, [R1+0x1f08] ;  /* 0x001f0800010a7983 */ /* 0x000ea20000300a00 */
[----:B------:R-:W2:Y:S11]  /*67860*/  LDL.LU.64 R8, [R1+0x1f00] ;  /* 0x001f000001087983 */ /* 0x000eb60000300a00 */
[----:B------:R-:W-:Y:S09]  /*67870*/  @!UPT UIADD3 URZ, URZ, URZ, URZ ;  /* 0x0000003f3f3ff290 */ /* 0x000ff2000fffe03f */
[----:B------:R0:W-:Y:S01]  /*67880*/  STL.64 [R1+0x180], R24 ;  /* 0x0001801801007387 */ /* 0x0001e20000100a00 */
[----:B------:R-:W-:Y:S03]  /*67890*/  STL.64 [R1+0x188], R26 ;  /* 0x0001881a01007387 */ /* 0x000fe60000100a00 */
[----:B0-----:R-:W2:Y:S02]  /*678a0*/  LDL.LU.64 R24, [R1+0x1ef8] ;  /* 0x001ef80001187983 */ /* 0x001ea40000300a00 */
[C---:B--2---:R-:W-:Y:S01]  /*678b0*/  HMMA.16816.F32.BF16 R8, R12.reuse, R24, R8 ;  /* 0x000000180c08723c */ /* 0x044fe20000041808 */
[----:B------:R-:W-:Y:S02]  /*678c0*/  MOV R2, R24 ;  /* 0x0000001800027202 */ /* 0x000fe40000000f00 */
[----:B------:R-:W-:Y:S11]  /*678d0*/  MOV R0, R25 ;  /* 0x0000001900007202 */ /* 0x000ff60000000f00 */
[----:B------:R-:W-:Y:S09]  /*678e0*/  @!UPT UIADD3 URZ, URZ, URZ, URZ ;  /* 0x0000003f3f3ff290 */ /* 0x000ff2000fffe03f */
[----:B------:R0:W-:Y:S01]  /*678f0*/  STL.64 [R1+0x170], R8 ;  /* 0x0001700801007387 */ /* 0x0001e20000100a00 */
[----:B------:R-:W-:Y:S03]  /*67900*/  STL.64 [R1+0x178], R10 ;  /* 0x0001780a01007387 */ /* 0x000fe60000100a00 */
[----:B0-----:R-:W5:Y:S01]  /*67910*/  LDL.LU.64 R8, [R1+0x1ef0] ;  /* 0x001ef00001087983 */ /* 0x001f620000300a00 */
[----:B------:R-:W2:Y:S02]  /*67920*/  LDL.LU.64 R26, [R1+0x1ee8] ;  /* 0x001ee800011a7983 */ /* 0x000ea40000300a00 */
[----:B------:R-:W2:Y:S01]  /*67930*/  LDL.LU.64 R24, [R1+0x1ee0] ;  /* 0x001ee00001187983 */ /* 0x000ea20000300a00 */
[----:B----4-:R-:W-:Y:S01]  /*67940*/  MOV R23, R17 ;  /* 0x0000001100177202 */ /* 0x010fe20000000f00 */
[C---:B--2---:R-:W-:Y:S08]  /*67950*/  HMMA.16816.F32.BF16 R24, R12.reuse, R16, R24 ;  /* 0x000000100c18723c */ /* 0x044ff00000041818 */
[----:B-----5:R-:W-:Y:S11]  /*67960*/  HMMA.16816.F32.BF16 R4, R12, R8, R4 ;  /* 0x000000080c04723c */ /* 0x020ff60000041804 */
[----:B------:R-:W-:Y:S04]  /*67970*/  @!UPT UIADD3 URZ, URZ, URZ, URZ ;  /* 0x0000003f3f3ff290 */ /* 0x000fe8000fffe03f */
[----:B------:R0:W-:Y:S02]  /*67980*/  STL.64 [R1+0x1d0], R24 ;  /* 0x0001d01801007387 */ /* 0x0001e40000100a00 */
[----:B0-----:R-:W-:Y:S02]  /*67990*/  IMAD.MOV.U32 R24, RZ, RZ, R16 ;  /* 0x000000ffff187224 */ /* 0x001fe400078e0010 */
[----:B------:R-:W0:Y:S04]  /*679a0*/  LDSM.16.M88.4 R16, [R29+0x4b400] ;  /* 0x04b400001d10783b */ /* 0x000e280000000200 */
[----:B------:R-:W-:Y:S01]  /*679b0*/  STL.64 [R1+0x1d8], R26 ;  /* 0x0001d81a01007387 */ /* 0x000fe20000100a00 */
[----:B------:R-:W-:Y:S01]  /*679c0*/  MOV R22, R8 ;  /* 0x0000000800167202 */ /* 0x000fe20000000f00 */
[----:B------:R-:W-:-:S02]  /*679d0*/  IMAD.MOV.U32 R3, RZ, RZ, R9 ;  /* 0x000000ffff037224 */ /* 0x000fc400078e0009 */
[----:B0-----:R-:W-:Y:S01]  /*679e0*/  STL.64 [R1+0x1dd0], R18 ;  /* 0x001dd01201007387 */ /* 0x001fe20000100a00 */
[----:B------:R0:W-:Y:S03]  /*679f0*/  STL.64 [R1+0x1dc8], R16 ;  /* 0x001dc81001007387 */ /* 0x0001e60000100a00 */
[----:B0-----:R-:W2:Y:S01]  /*67a00*/  LDL.64 R16, [R1] ;  /* 0x0000000001107983 */ /* 0x001ea20000100a00 */
[----:B------:R-:W-:Y:S02]  /*67a10*/  STL.64 [R1+0x2c0], R4 ;  /* 0x0002c00401007387 */ /* 0x000fe40000100a00 */
[----:B------:R0:W-:Y:S02]  /*67a20*/  STL.64 [R1+0x2c8], R6 ;  /* 0x0002c80601007387 */ /* 0x0001e40000100a00 */
[----:B0-----:R-:W3:Y:S01]  /*67a30*/  LDL.LU.64 R6, [R1+0x1ed8] ;  /* 0x001ed80001067983 */ /* 0x001ee20000300a00 */
[----:B------:R-:W4:Y:S02]  /*67a40*/  LDL.LU.64 R4, [R1+0x1ed0] ;  /* 0x001ed00001047983 */ /* 0x000f240000300a00 */
[----:B------:R-:W2:Y:S02]  /*67a50*/  LDL.LU.64 R10, [R1+0x1ec8] ;  /* 0x001ec800010a7983 */ /* 0x000ea40000300a00 */
[----:B------:R-:W2:Y:S01]  /*67a60*/  LDL.LU.64 R8, [R1+0x1ec0] ;  /* 0x001ec00001087983 */ /* 0x000ea20000300a00 */
[----:B------:R-:W-:Y:S01]  /*67a70*/  STL [R1+0x1e98], R22 ;  /* 0x001e981601007387 */ /* 0x000fe20000100800 */
[----:B------:R-:W-:Y:S01]  /*67a80*/  STL.64 [R1+0x1e90], R20 ;  /* 0x001e901401007387 */ /* 0x000fe20000100a00 */
[----:B--2---:R-:W-:Y:S11]  /*67a90*/  HMMA.16816.F32.BF16 R8, R12, R16, R8 ;  /* 0x000000100c08723c */ /* 0x004ff60000041808 */
[----:B------:R-:W-:Y:S11]  /*67aa0*/  @!UPT UIADD3 URZ, URZ, URZ, URZ ;  /* 0x0000003f3f3ff290 */ /* 0x000ff6000fffe03f */
[----:B------:R-:W-:Y:S01]  /*67ab0*/  @!UPT UIADD3 URZ, URZ, URZ, URZ ;  /* 0x0000003f3f3ff290 */ /* 0x000fe2000fffe03f */
[----:B------:R-:W-:Y:S01]  /*67ac0*/  STL.64 [R1+0x360], R8 ;  /* 0x0003600801007387 */ /* 0x000fe20000100a00 */
[----:B------:R0:W-:Y:S03]  /*67ad0*/  STL.64 [R1+0x368], R10 ;  /* 0x0003680a01007387 */ /* 0x0001e60000100a00 */
[----:B0-----:R-:W2:Y:S01]  /*67ae0*/  LDL.LU.64 R10, [R1+0x1eb8] ;  /* 0x001eb800010a7983 */ /* 0x001ea20000300a00 */
[----:B------:R-:W2:Y:S02]  /*67af0*/  LDL.LU.64 R8, [R1+0x1eb0] ;  /* 0x001eb00001087983 */ /* 0x000ea40000300a00 */
[----:B------:R0:W-:Y:S02]  /*67b00*/  STL.64 [R1+0x1e58], R16 ;  /* 0x001e581001007387 */ /* 0x0001e40000100a00 */
[----:B------:R-:W2:Y:S01]  /*67b10*/  LDL.64 R20, [R1+0x60] ;  /* 0x0000600001147983 */ /* 0x000ea20000100a00 */
[----:B0-----:R-:W-:-:S02]  /*67b20*/  MOV R16, R24 ;  /* 0x0000001800107202 */ /* 0x001fc40000000f00 */
[----:B------:R-:W5:Y:S01]  /*67b30*/  LDL.LU R24, [R1+0x600] ;  /* 0x0006000001187983 */ /* 0x000f620000300800 */
[----:B------:R-:W5:Y:S02]  /*67b40*/  LDL.LU R25, [R1+0x604] ;  /* 0x0006040001197983 */ /* 0x000f640000300800 */
[----:B------:R-:W2:Y:S02]  /*67b50*/  LDL.LU R26, [R1+0x608] ;  /* 0x00060800011a7983 */ /* 0x000ea40000300800 */
[----:B------:R-:W2:Y:S01]  /*67b60*/  LDL.LU R27, [R1+0x60c] ;  /* 0x00060c00011b7983 */ /* 0x000ea20000300800 */
[----:B------:R-:W-:Y:S01]  /*67b70*/  MOV R17, R23 ;  /* 0x0000001700117202 */ /* 0x000fe20000000f00 */
[----:B--2---:R-:W-:Y:S01]  /*67b80*/  STL.64 [R1+0x1ea8], R26 ;  /* 0x001ea81a01007387 */ /* 0x004fe20000100a00 */
[----:B-----5:R0:W-:Y:S03]  /*67b90*/  STL.64 [R1+0x1ea0], R24 ;  /* 0x001ea01801007387 */ /* 0x0201e60000100a00 */
[----:B0-----:R-:W2:Y:S01]  /*67ba0*/  LDL.LU R24, [R1+0x5e0] ;  /* 0x0005e00001187983 */ /* 0x001ea20000300800 */
[----:B------:R-:W2:Y:S02]  /*67bb0*/  LDL.LU R25, [R1+0x5e4] ;  /* 0x0005e40001197983 */ /* 0x000ea40000300800 */
[----:B------:R-:W2:Y:S02]  /*67bc0*/  LDL.LU R26, [R1+0x5e8] ;  /* 0x0005e800011a7983 */ /* 0x000ea40000300800 */
[----:B------:R-:W2:Y:S01]  /*67bd0*/  LDL.LU R27, [R1+0x5ec] ;  /* 0x0005ec00011b7983 */ /* 0x000ea20000300800 */
[----:B------:R0:W-:Y:S04]  /*67be0*/  STL.64 [R1+0x1e70], R16 ;  /* 0x001e701001007387 */ /* 0x0001e80000100a00 */
[----:B0-----:R-:W4:Y:S01]  /*67bf0*/  LDL.LU R16, [R1+0x5d0] ;  /* 0x0005d00001107983 */ /* 0x001f220000300800 */
[----:B------:R-:W4:Y:S02]  /*67c00*/  LDL.LU R17, [R1+0x5d4] ;  /* 0x0005d40001117983 */ /* 0x000f240000300800 */
[----:B------:R-:W4:Y:S02]  /*67c10*/  LDL.LU R18, [R1+0x5d8] ;  /* 0x0005d80001127983 */ /* 0x000f240000300800 */
[----:B------:R-:W4:Y:S02]  /*67c20*/  LDL.LU R19, [R1+0x5dc] ;  /* 0x0005dc0001137983 */ /* 0x000f240000300800 */
[----:B----4-:R-:W-:Y:S07]  /*67c30*/  HMMA.16816.F32.BF16 R12, R12, R4, R16 ;  /* 0x000000040c0c723c */ /* 0x010fee0000041810 */
[----:B------:R-:W-:Y:S01]  /*67c40*/  IMAD.MOV.U32 R16, RZ, RZ, R2 ;  /* 0x000000ffff107224 */ /* 0x000fe200078e0002 */
[----:B------:R-:W-:Y:S11]  /*67c50*/  MOV R17, R0 ;  /* 0x0000000000117202 */ /* 0x000ff60000000f00 */
[----:B------:R-:W-:Y:S04]  /*67c60*/  @!UPT UIADD3 URZ, URZ, URZ, URZ ;  /* 0x0000003f3f3ff290 */ /* 0x000fe8000fffe03f */
[----:B------:R-:W-:Y:S01]  /*67c70*/  STL.64 [R1+0x350], R12 ;  /* 0x0003500c01007387 */ /* 0x000fe20000100a00 */
[----:B------:R-:W-:Y:S02]  /*67c80*/  STL.64 [R1+0x358], R14 ;  /* 0x0003580e01007387 */ /* 0x000fe40000100a00 */
[----:B------:R0:W-:Y:S02]  /*67c90*/  STL.64 [R1+0x1e88], R16 ;  /* 0x001e881001007387 */ /* 0x0001e40000100a00 */
[----:B0-----:R-:W4:Y:S01]  /*67ca0*/  LDL.LU R16, [R1+0x620] ;  /* 0x0006200001107983 */ /* 0x001f220000300800 */
[----:B------:R-:W4:Y:S02]  /*67cb0*/  LDL.LU R17, [R1+0x624] ;  /* 0x0006240001117983 */ /* 0x000f240000300800 */
[----:B------:R-:W4:Y:S02]  /*67cc0*/  LDL.LU R18, [R1+0x628] ;  /* 0x0006280001127983 */ /* 0x000f240000300800 */
[----:B------:R-:W4:Y:S01]  /*67cd0*/  LDL.LU R19, [R1+0x62c] ;  /* 0x00062c0001137983 */ /* 0x000f220000300800 */
[----:B---3--:R-:W-:Y:S01]  /*67ce0*/  STL.64 [R1+0x1e50], R6 ;  /* 0x001e500601007387 */ /* 0x008fe20000100a00 */
[----:B------:R0:W-:Y:S03]  /*67cf0*/  STL.64 [R1+0x1e48], R4 ;  /* 0x001e480401007387 */ /* 0x0001e60000100a00 */
[----:B0-----:R-:W3:Y:S01]  /*67d00*/  LDL.LU R4, [R1+0x6a0] ;  /* 0x0006a00001047983 */ /* 0x001ee20000300800 */
[----:B------:R-:W3:Y:S02]  /*67d10*/  LDL.LU R5, [R1+0x6a4] ;  /* 0x0006a40001057983 */ /* 0x000ee40000300800 */
[----:B------:R-:W5:Y:S02]  /*67d20*/  LDL.LU R6, [R1+0x6a8] ;  /* 0x0006a80001067983 */ /* 0x000f640000300800 */
[----:B------:R-:W5:Y:S01]  /*67d30*/  LDL.LU R7, [R1+0x6ac] ;  /* 0x0006ac0001077983 */ /* 0x000f620000300800 */
[C---:B--2---:R-:W-:Y:S01]  /*67d40*/  HMMA.16816.F32.BF16 R24, R8.reuse, R20, R24 ;  /* 0x000000140818723c */ /* 0x044fe20000041818 */
[----:B-----5:R-:W-:Y:S01]  /*67d50*/  STL.64 [R1+0x1e68], R6 ;  /* 0x001e680601007387 */ /* 0x020fe20000100a00 */
[----:B---3--:R0:W-:Y:S03]  /*67d60*/  STL.64 [R1+0x1e60], R4 ;  /* 0x001e600401007387 */ /* 0x0081e60000100a00 */
[----:B0-----:R-:W2:Y:S01]  /*67d70*/  LDL.LU R4, [R1+0x660] ;  /* 0x0006600001047983 */ /* 0x001ea20000300800 */
[----:B------:R-:W2:Y:S02]  /*67d80*/  LDL.LU R5, [R1+0x664] ;  /* 0x0006640001057983 */ /* 0x000ea40000300800 */
[----:B------:R-:W3:Y:S02]  /*67d90*/  LDL.LU R6, [R1+0x668] ;  /* 0x0006680001067983 */ /* 0x000ee40000300800 */
[----:B------:R-:W3:Y:S01]  /*67da0*/  LDL.LU R7, [R1+0x66c] ;  /* 0x00066c0001077983 */ /* 0x000ee20000300800 */
[----:B------:R-:W-:Y:S01]  /*67db0*/  MOV R2, R20 ;  /* 0x0000001400027202 */ /* 0x000fe20000000f00 */
[----:B------:R-:W-:Y:S01]  /*67dc0*/  IMAD.MOV.U32 R0, RZ, RZ, R21 ;  /* 0x000000ffff007224 */ /* 0x000fe200078e0015 */
[----:B---3--:R-:W-:Y:S01]  /*67dd0*/  STL.64 [R1+0x1e80], R6 ;  /* 0x001e800601007387 */ /* 0x008fe20000100a00 */
[----:B--2---:R0:W-:Y:S03]  /*67de0*/  STL.64 [R1+0x1e78], R4 ;  /* 0x001e780401007387 */ /* 0x0041e60000100a00 */
[----:B0-----:R-:W2:Y:S01]  /*67df0*/  LDL.LU R4, [R1+0x640] ;  /* 0x0006400001047983 */ /* 0x001ea20000300800 */
[----:B------:R-:W2:Y:S02]  /*67e00*/  LDL.LU R5, [R1+0x644] ;  /* 0x0006440001057983 */ /* 0x000ea40000300800 */
[----:B------:R-:W2:Y:S02]  /*67e10*/  LDL.LU R6, [R1+0x648] ;  /* 0x0006480001067983 */ /* 0x000ea40000300800 */
[----:B------:R-:W2:Y:S01]  /*67e20*/  LDL.LU R7, [R1+0x64c] ;  /* 0x00064c0001077983 */ /* 0x000ea20000300800 */
[----:B------:R-:W4:Y:S01]  /*67e30*/  LDL.64 R12, [R1+0x40] ;  /* 0x00004000010c7983 */ /* 0x000f220000100a00 */
[----:B------:R-:W-:Y:S02]  /*67e40*/  STL.64 [R1+0x3e0], R24 ;  /* 0x0003e01801007387 */ /* 0x000fe40000100a00 */
[----:B------:R0:W-:Y:S02]  /*67e50*/  STL.64 [R1+0x3e8], R26 ;  /* 0x0003e81a01007387 */ /* 0x0001e40000100a00 */
[----:B0-----:R-:W3:Y:S01]  /*67e60*/  LDL.LU.64 R26, [R1+0x1ea8] ;  /* 0x001ea800011a7983 */ /* 0x001ee20000300a00 */
[----:B------:R-:W3:Y:S02]  /*67e70*/  LDL.LU.64 R24, [R1+0x1ea0] ;  /* 0x001ea00001187983 */ /* 0x000ee40000300a00 */
[----:B------:R-:W5:Y:S02]  /*67e80*/  LDL.LU R22, [R1+0x1e98] ;  /* 0x001e980001167983 */ /* 0x000f640000300800 */
[----:B------:R-:W3:Y:S01]  /*67e90*/  LDL.LU.64 R20, [R1+0x1e90] ;  /* 0x001e900001147983 */ /* 0x000ee20000300a00 */
[C---:B----4-:R-:W-:Y:S08]  /*67ea0*/  HMMA.16816.F32.BF16 R16, R8.reuse, R12, R16 ;  /* 0x0000000c0810723c */ /* 0x050ff00000041810 */
[C---:B---3--:R-:W-:Y:S11]  /*67eb0*/  HMMA.16816.F32.BF16 R24, R8.reuse, R20, R24 ;  /* 0x000000140818723c */ /* 0x048ff60000041818 */
[----:B------:R-:W-:Y:S11]  /*67ec0*/  @!UPT UIADD3 URZ, URZ, URZ, URZ ;  /* 0x0000003f3f3ff290 */ /* 0x000ff6000fffe03f */
[----:B------:R-:W-:Y:S01]  /*67ed0*/  @!UPT UIADD3 URZ, URZ, URZ, URZ ;  /* 0x0000003f3f3ff290 */ /* 0x000fe2000fffe03f */
[----:B------:R0:W-:Y:S01]  /*67ee0*/  STL.64 [R1+0x3d0], R24 ;  /* 0x0003d01801007387 */ /* 0x0001e20000100a00 */
[----:B------:R1:W-:Y:S03]  /*67ef0*/  STL.64 [R1+0x3d8], R26 ;  /* 0x0003d81a01007387 */ /* 0x0003e60000100a00 */
[----:B0-----:R-:W3:Y:S01]  /*67f00*/  LDL.LU R24, [R1+0x6b0] ;  /* 0x0006b00001187983 */ /* 0x001ee20000300800 */
[----:B------:R-:W3:Y:S02]  /*67f10*/  LDL.LU R25, [R1+0x6b4] ;  /* 0x0006b40001197983 */ /* 0x000ee40000300800 */
[----:B-1----:R-:W3:Y:S02]  /*67f20*/  LDL.LU R26, [R1+0x6b8] ;  /* 0x0006b800011a7983 */ /* 0x002ee40000300800 */
[----:B------:R-:W3:Y:S01]  /*67f30*/  LDL.LU R27, [R1+0x6bc] ;  /* 0x0006bc00011b7983 */ /* 0x000ee20000300800 */
[----:B------:R-:W-:Y:S01]  /*67f40*/  STL.64 [R1+0x1e20], R20 ;  /* 0x001e201401007387 */ /* 0x000fe20000100a00 */
[----:B------:R0:W-:Y:S02]  /*67f50*/  STL.64 [R1+0x3c0], R16 ;  /* 0x0003c01001007387 */ /* 0x0001e40000100a00 */
[----:B------:R-:W-:Y:S01]  /*67f60*/  STL.64 [R1+0x3c8], R18 ;  /* 0x0003c81201007387 */ /* 0x000fe20000100a00 */
[----:B0-----:R-:W2:Y:S01]  /*67f70*/  LDL.LU.64 R16, [R1+0x1e88] ;  /* 0x001e880001107983 */ /* 0x001ea20000300a00 */
[----:B------:R0:W-:Y:S03]  /*67f80*/  STL.64 [R1+0x1e18], R12 ;  /* 0x001e180c01007387 */ /* 0x0001e60000100a00 */
[----:B0-----:R-:W4:Y:S01]  /*67f90*/  LDL.LU R12, [R1+0x680] ;  /* 0x00068000010c7983 */ /* 0x001f220000300800 */
[----:B------:R-:W4:Y:S02]  /*67fa0*/  LDL.LU R13, [R1+0x684] ;  /* 0x00068400010d7983 */ /* 0x000f240000300800 */
[----:B------:R-:W4:Y:S02]  /*67fb0*/  LDL.LU R14, [R1+0x688] ;  /* 0x00068800010e7983 */ /* 0x000f240000300800 */
[----:B------:R-:W4:Y:S01]  /*67fc0*/  LDL.LU R15, [R1+0x68c] ;  /* 0x00068c00010f7983 */ /* 0x000f220000300800 */
[----:B--2---:R-:W-:Y:S01]  /*67fd0*/  HMMA.16816.F32.BF16 R16, R8, R16, R4 ;  /* 0x000000100810723c */ /* 0x004fe20000041804 */
[----:B------:R-:W2:Y:S01]  /*67fe0*/  LDL.LU.64 R6, [R1+0x1e80] ;  /* 0x001e800001067983 */ /* 0x000ea20000300a00 */
[----:B------:R-:W2:Y:S11]  /*67ff0*/  LDL.LU.64 R4, [R1+0x1e78] ;  /* 0x001e780001047983 */ /* 0x000eb60000300a00 */
[----:B------:R-:W-:Y:S10]  /*68000*/  @!UPT UIADD3 URZ, URZ, URZ, URZ ;  /* 0x0000003f3f3ff290 */ /* 0x000ff4000fffe03f */
[----:B------:R0:W-:Y:S01]  /*68010*/  STL.64 [R1+0x3b0], R16 ;  /* 0x0003b01001007387 */ /* 0x0001e20000100a00 */
[----:B------:R2:W-:Y:S03]  /*68020*/  STL.64 [R1+0x3b8], R18 ;  /* 0x0003b81201007387 */ /* 0x0005e60000100a00 */
[----:B0-----:R-:W2:Y:S01]  /*68030*/  LDL.LU.64 R16, [R1+0x1e70] ;  /* 0x001e700001107983 */ /* 0x001ea20000300a00 */
[----:B-----5:R-:W-:Y:S02]  /*68040*/  MOV R20, R22 ;  /* 0x0000001600147202 */ /* 0x020fe40000000f00 */
[----:B------:R-:W-:-:S07]  /*68050*/  MOV R21, R3 ;  /* 0x0000000300157202 */ /* 0x000fce0000000f00 */
[C---:B----4-:R-:W-:Y:S08]  /*68060*/  HMMA.16816.F32.BF16 R12, R8.reuse, R20, R12 ;  /* 0x00000014080c723c */ /* 0x050ff0000004180c */
[C---:B--2---:R-:W-:Y:S01]  /*68070*/  HMMA.16816.F32.BF16 R16, R8.reuse, R16, R4 ;  /* 0x000000100810723c */ /* 0x044fe20000041804 */
[----:B------:R-:W2:Y:S01]  /*68080*/  LDL.LU.64 R6, [R1+0x1e68] ;  /* 0x001e680001067983 */ /* 0x000ea20000300a00 */
[----:B------:R-:W2:Y:S11]  /*68090*/  LDL.LU.64 R4, [R1+0x1e60] ;  /* 0x001e600001047983 */ /* 0x000eb60000300a00 */
[----:B------:R-:W-:Y:S10]  /*680a0*/  @!UPT UIADD3 URZ, URZ, URZ, URZ ;  /* 0x0000003f3f3ff290 */ /* 0x000ff4000fffe03f */
[----:B------:R0:W-:Y:S01]  /*680b0*/  STL.64 [R1+0x390], R16 ;  /* 0x0003901001007387 */ /* 0x0001e20000100a00 */
[----:B------:R-:W-:Y:S03]  /*680c0*/  STL.64 [R1+0x398], R18 ;  /* 0x0003981201007387 */ /* 0x000fe60000100a00 */
[----:B0-----:R-:W2:Y:S01]  /*680d0*/  LDL.LU.64 R16, [R1+0x1e58] ;  /* 0x001e580001107983 */ /* 0x001ea20000300a00 */
[----:B------:R0:W-:Y:S02]  /*680e0*/  STL.64 [R1+0x380], R12 ;  /* 0x0003800c01007387 */ /* 0x0001e40000100a00 */
[----:B------:R1:W-:Y:S01]  /*680f0*/  STL.64 [R1+0x388], R14 ;  /* 0x0003880e01007387 */ /* 0x0003e20000100a00 */
[----:B0-----:R-:W4:Y:S01]  /*68100*/  LDL.LU R12, [R1+0x6f0] ;  /* 0x0006f000010c7983 */ /* 0x001f220000300800 */
[----:B------:R-:W4:Y:S02]  /*68110*/  LDL.LU R13, [R1+0x6f4] ;  /* 0x0006f400010d7983 */ /* 0x000f240000300800 */
[----:B-1----:R-:W5:Y:S02]  /*68120*/  LDL.LU R14, [R1+0x6f8] ;  /* 0x0006f800010e7983 */ /* 0x002f640000300800 */
[----:B------:R-:W5:Y:S01]  /*68130*/  LDL.LU R15, [R1+0x6fc] ;  /* 0x0006fc00010f7983 */ /* 0x000f620000300800 */
[C---:B--2---:R-:W-:Y:S01]  /*68140*/  HMMA.16816.F32.BF16 R4, R8.reuse, R16, R4 ;  /* 0x000000100804723c */ /* 0x044fe20000041804 */
[----:B-----5:R-:W-:Y:S01]  /*68150*/  STL.64 [R1+0x1e30], R14 ;  /* 0x001e300e01007387 */ /* 0x020fe20000100a00 */
[----:B----4-:R0:W-:Y:S03]  /*68160*/  STL.64 [R1+0x1e28], R12 ;  /* 0x001e280c01007387 */ /* 0x0101e60000100a00 */
[----:B0-----:R-:W2:Y:S01]  /*68170*/  LDL.LU R12, [R1+0x6d0] ;  /* 0x0006d000010c7983 */ /* 0x001ea20000300800 */
[----:B------:R-:W2:Y:S02]  /*68180*/  LDL.LU R13, [R1+0x6d4] ;  /* 0x0006d400010d7983 */ /* 0x000ea40000300800 */
[----:B------:R-:W2:Y:S02]  /*68190*/  LDL.LU R14, [R1+0x6d8] ;  /* 0x0006d800010e7983 */ /* 0x000ea40000300800 */
[----:B------:R-:W2:Y:S11]  /*681a0*/  LDL.LU R15, [R1+0x6dc] ;  /* 0x0006dc00010f7983 */ /* 0x000eb60000300800 */
[----:B------:R-:W-:Y:S02]  /*681b0*/  @!UPT UIADD3 URZ, URZ, URZ, URZ ;  /* 0x0000003f3f3ff290 */ /* 0x000fe4000fffe03f */
[----:B------:R-:W-:Y:S01]  /*681c0*/  STL.64 [R1+0x370], R4 ;  /* 0x0003700401007387 */ /* 0x000fe20000100a00 */
[----:B------:R0:W-:Y:S03]  /*681d0*/  STL.64 [R1+0x378], R6 ;  /* 0x0003780601007387 */ /* 0x0001e60000100a00 */
[----:B0-----:R-:W4:Y:S01]  /*681e0*/  LDL.LU.64 R6, [R1+0x1e50] ;  /* 0x001e500001067983 */ /* 0x001f220000300a00 */
[----:B------:R-:W3:Y:S02]  /*681f0*/  LDL.LU.64 R4, [R1+0x1e48] ;  /* 0x001e480001047983 */ /* 0x000ee40000300a00 */
[----:B------:R0:W-:Y:S02]  /*68200*/  STL.64 [R1+0x1dd8], R16 ;  /* 0x001dd81001007387 */ /* 0x0001e40000100a00 */
[----:B0-----:R-:W5:Y:S04]  /*68210*/  LDL.64 R16, [R1+0x10] ;  /* 0x0000100001107983 */ /* 0x001f680000100a00 */
[----:B-----5:R0:W-:Y:S04]  /*68220*/  STL.64 [R1+0x1df0], R16 ;  /* 0x001df01001007387 */ /* 0x0201e80000100a00 */
[----:B0-----:R-:W5:Y:S01]  /*68230*/  LDL.64 R16, [R1+0x20] ;  /* 0x0000200001107983 */ /* 0x001f620000100a00 */
[----:B---3--:R-:W-:Y:S03]  /*68240*/  HMMA.16816.F32.BF16 R8, R8, R4, R24 ;  /* 0x000000040808723c */ /* 0x008fe60000041818 */
[----:B-----5:R0:W-:Y:S04]  /*68250*/  STL.64 [R1+0x1df8], R16 ;  /* 0x001df81001007387 */ /* 0x0201e80000100a00 */
[----:B0-----:R-:W3:Y:S01]  /*68260*/  LDL.64 R16, [R1+0x30] ;  /* 0x0000300001107983 */ /* 0x001ee20000100a00 */
[----:B------:R-:W-:-:S03]  /*68270*/  IMAD.MOV.U32 R20, RZ, RZ, R2 ;  /* 0x000000ffff147224 */ /* 0x000fc600078e0002 */
[----:B---3--:R0:W-:Y:S04]  /*68280*/  STL.64 [R1+0x1e10], R16 ;  /* 0x001e101001007387 */ /* 0x0081e80000100a00 */
[----:B0-----:R-:W3:Y:S01]  /*68290*/  LDL.LU R16, [R1+0x710] ;  /* 0x0007100001107983 */ /* 0x001ee20000300800 */
[----:B------:R-:W3:Y:S02]  /*682a0*/  LDL.LU R17, [R1+0x714] ;  /* 0x0007140001117983 */ /* 0x000ee40000300800 */
[----:B------:R-:W3:Y:S02]  /*682b0*/  LDL.LU R18, [R1+0x718] ;  /* 0x0007180001127983 */ /* 0x000ee40000300800 */
[----:B------:R-:W3:Y:S01]  /*682c0*/  LDL.LU R19, [R1+0x71c] ;  /* 0x00071c0001137983 */ /* 0x000ee20000300800 */
[----:B------:R-:W2:Y:S01]  /*682d0*/  LDL.LU.64 R26, [R1+0x1e40] ;  /* 0x001e4000011a7983 */ /* 0x000ea20000300a00 */
[----:B------:R-:W2:Y:S02]  /*682e0*/  LDL.LU.64 R24, [R1+0x1e38] ;  /* 0x001e380001187983 */ /* 0x000ea40000300a00 */
[----:B----4-:R-:W-:Y:S02]  /*682f0*/  STL.64 [R1+0x1de8], R6 ;  /* 0x001de80601007387 */ /* 0x010fe40000100a00 */
[----:B------:R0:W-:Y:S01]  /*68300*/  STL.64 [R1+0x1de0], R4 ;  /* 0x001de00401007387 */ /* 0x0001e20000100a00 */
[----:B------:R-:W-:Y:S01]  /*68310*/  STL.64 [R1+0x340], R8 ;  /* 0x0003400801007387 */ /* 0x000fe20000100a00 */
[----:B------:R-:W-:Y:S03]  /*68320*/  STL.64 [R1+0x348], R10 ;  /* 0x0003480a01007387 */ /* 0x000fe60000100a00 */
[----:B0-----:R-:W4:Y:S01]  /*68330*/  LDL.LU R4, [R1+0x770] ;  /* 0x0007700001047983 */ /* 0x001f220000300800 */
[----:B------:R-:W4:Y:S02]  /*68340*/  LDL.LU R5, [R1+0x774] ;  /* 0x0007740001057983 */ /* 0x000f240000300800 */
[----:B------:R-:W5:Y:S02]  /*68350*/  LDL.LU R6, [R1+0x778] ;  /* 0x0007780001067983 */ /* 0x000f640000300800 */
[----:B------:R-:W5:Y:S01]  /*68360*/  LDL.LU R7, [R1+0x77c] ;  /* 0x00077c0001077983 */ /* 0x000f620000300800 */
[----:B------:R-:W-:-:S07]  /*68370*/  MOV R21, R0 ;  /* 0x0000000000157202 */ /* 0x000fce0000000f00 */
[C---:B--2---:R-:W-:Y:S01]  /*68380*/  HMMA.16816.F32.BF16 R20, R24.reuse, R20, R12 ;  /* 0x000000141814723c */ /* 0x044fe2000004180c */
[----:B-----5:R-:W-:Y:S01]  /*68390*/  STL.64 [R1+0x1e08], R6 ;  /* 0x001e080601007387 */ /* 0x020fe20000100a00 */
[----:B----4-:R0:W-:Y:S03]  /*683a0*/  STL.64 [R1+0x1e00], R4 ;  /* 0x001e000401007387 */ /* 0x0101e60000100a00 */
[----:B0-----:R-:W2:Y:S01]  /*683b0*/  LDL.LU R4, [R1+0x730] ;  /* 0x0007300001047983 */ /* 0x001ea20000300800 */
[----:B------:R-:W2:Y:S02]  /*683c0*/  LDL.LU R5, [R1+0x734] ;  /* 0x0007340001057983 */ /* 0x000ea40000300800 */
[----:B------:R-:W2:Y:S02]  /*683d0*/  LDL.LU R6, [R1+0x738] ;  /* 0x0007380001067983 */ /* 0x000ea40000300800 */
[----:B------:R-:W2:Y:S01]  /*683e0*/  LDL.LU R7, [R1+0x73c] ;  /* 0x00073c0001077983 */ /* 0x000ea20000300800 */
[----:B------:R-:W4:Y:S01]  /*683f0*/  LDL.LU R8, [R1+0x7a0] ;  /* 0x0007a00001087983 */ /* 0x000f220000300800 */
[----:B------:R-:W4:Y:S02]  /*68400*/  LDL.LU R9, [R1+0x7a4] ;  /* 0x0007a40001097983 */ /* 0x000f240000300800 */
[----:B------:R-:W4:Y:S02]  /*68410*/  LDL.LU R10, [R1+0x7a8] ;  /* 0x0007a800010a7983 */ /* 0x000f240000300800 */
[----:B------:R-:W4:Y:S01]  /*68420*/  LDL.LU R11, [R1+0x7ac] ;  /* 0x0007ac00010b7983 */ /* 0x000f220000300800 */
[----:B------:R-:W5:Y:S01]  /*68430*/  LDL.LU.64 R14, [R1+0x1e30] ;  /* 0x001e3000010e7983 */ /* 0x000f620000300a00 */
[----:B------:R-:W5:Y:S05]  /*68440*/  LDL.LU.64 R12, [R1+0x1e28] ;  /* 0x001e2800010c7983 */ /* 0x000f6a0000300a00 */
[----:B------:R0:W-:Y:S02]  /*68450*/  STL.64 [R1+0x330], R20 ;  /* 0x0003301401007387 */ /* 0x0001e40000100a00 */
[----:B------:R-:W-:Y:S01]  /*68460*/  STL.64 [R1+0x338], R22 ;  /* 0x0003381601007387 */ /* 0x000fe20000100a00 */
[----:B0-----:R-:W5:Y:S02]  /*68470*/  LDL.LU.64 R20, [R1+0x1e20] ;  /* 0x001e200001147983 */ /* 0x001f640000300a00 */
        /* <DEDUP_REMOVED lines=11> */
[C---:B---3--:R-:W-:Y:S11]  /*68530*/  HMMA.16816.F32.BF16 R16, R24.reuse, R12, R16 ;  /* 0x0000000c1810723c */ /* 0x048ff60000041810 */
[----:B------:R-:W-:Y:S11]  /*68540*/  @!UPT UIADD3 URZ, URZ, URZ, URZ ;  /* 0x0000003f3f3ff290 */ /* 0x000ff6000fffe03f */
[----:B------:R-:W-:Y:S01]  /*68550*/  @!UPT UIADD3 URZ, URZ, URZ, URZ ;  /* 0x0000003f3f3ff290 */ /* 0x000fe2000fffe03f */
[----:B------:R0:W-:Y:S01]  /*68560*/  STL.64 [R1+0x310], R16 ;  /* 0x0003101001007387 */ /* 0x0001e20000100a00 */
[----:B------:R-:W-:Y:S03]  /*68570*/  STL.64 [R1+0x318], R18 ;  /* 0x0003181201007387 */ /* 0x000fe60000100a00 */
[----:B0-----:R-:W2:Y:S01]  /*68580*/  LDL.LU.64 R16, [R1+0x1e10] ;  /* 0x001e100001107983 */ /* 0x001ea20000300a00 */
[----:B------:R0:W-:Y:S03]  /*68590*/  STL.64 [R1+0x1db8], R12 ;  /* 0x001db80c01007387 */ /* 0x0001e60000100a00 */
[----:B0-----:R-:W3:Y:S01]  /*685a0*/  LDL.LU R12, [R1+0x750] ;  /* 0x00075000010c7983 */ /* 0x001ee20000300800 */
[----:B------:R-:W3:Y:S02]  /*685b0*/  LDL.LU R13, [R1+0x754] ;  /* 0x00075400010d7983 */ /* 0x000ee40000300800 */
[----:B------:R-:W3:Y:S02]  /*685c0*/  LDL.LU R14, [R1+0x758] ;  /* 0x00075800010e7983 */ /* 0x000ee40000300800 */
[----:B------:R-:W3:Y:S01]  /*685d0*/  LDL.LU R15, [R1+0x75c] ;  /* 0x00075c00010f7983 */ /* 0x000ee20000300800 */
        /* <DEDUP_REMOVED lines=8> */
[----:B------:R-:W3:Y:S02]  /*68660*/  LDL.LU.64 R16, [R1+0x1df8] ;  /* 0x001df80001107983 */ /* 0x000ee40000300a00 */
[C---:B---3--:R-:W-:Y:S01]  /*68670*/  HMMA.16816.F32.BF16 R12, R24.reuse, R16, R12 ;  /* 0x00000010180c723c */ /* 0x048fe2000004180c */
[----:B------:R-:W-:Y:S11]  /*68680*/  MOV R3, R17 ;  /* 0x0000001100037202 */ /* 0x000ff60000000f00 */
[----:B------:R-:W-:Y:S11]  /*68690*/  @!UPT UIADD3 URZ, URZ, URZ, URZ ;  /* 0x0000003f3f3ff290 */ /* 0x000ff6000fffe03f */
[----:B------:R0:W-:Y:S01]  /*686a0*/  STL.64 [R1+0x2f0], R12 ;  /* 0x0002f00c01007387 */ /* 0x0001e20000100a00 */
[----:B------:R1:W-:Y:S01]  /*686b0*/  STL.64 [R1+0x2f8], R14 ;  /* 0x0002f80e01007387 */ /* 0x0003e20000100a00 */
[----:B0-----:R-:W-:Y:S02]  /*686c0*/  MOV R12, R16 ;  /* 0x00000010000c7202 */ /* 0x001fe40000000f00 */
[----:B------:R-:W2:Y:S02]  /*686d0*/  LDL.LU.64 R16, [R1+0x1df0] ;  /* 0x001df00001107983 */ /* 0x000ea40000300a00 */
[C---:B--2---:R-:W-:Y:S01]  /*686e0*/  HMMA.16816.F32.BF16 R4, R24.reuse, R16, R4 ;  /* 0x000000101804723c */ /* 0x044fe20000041804 */
[----:B-1----:R-:W-:Y:S01]  /*686f0*/  IMAD.MOV.U32 R14, RZ, RZ, R16 ;  /* 0x000000ffff0e7224 */ /* 0x002fe200078e0010 */
[----:B------:R-:W-:Y:S11]  /*68700*/  MOV R13, R17 ;  /* 0x00000011000d7202 */ /* 0x000ff60000000f00 */
[----:B------:R-:W-:Y:S10]  /*68710*/  @!UPT UIADD3 URZ, URZ, URZ, URZ ;  /* 0x0000003f3f3ff290 */ /* 0x000ff4000fffe03f */
[----:B------:R-:W-:Y:S01]  /*68720*/  STL.64 [R1+0x2e0], R4 ;  /* 0x0002e00401007387 */ /* 0x000fe20000100a00 */
[----:B------:R0:W-:Y:S03]  /*68730*/  STL.64 [R1+0x2e8], R6 ;  /* 0x0002e80601007387 */ /* 0x0001e60000100a00 */
[----:B0-----:R-:W2:Y:S01]  /*68740*/  LDL.LU.64 R6, [R1+0x1de8] ;  /* 0x001de80001067983 */ /* 0x001ea20000300a00 */
[----:B------:R-:W5:Y:S02]  /*68750*/  LDL.LU.64 R4, [R1+0x1de0] ;  /* 0x001de00001047983 */ /* 0x000f640000300a00 */
[----:B------:R-:W4:Y:S02]  /*68760*/  LDL.LU.64 R16, [R1+0x1dd8] ;  /* 0x001dd80001107983 */ /* 0x000f240000300a00 */
[----:B----4-:R-:W-:Y:S11]  /*68770*/  HMMA.16816.F32.BF16 R8, R24, R16, R8 ;  /* 0x000000101808723c */ /* 0x010ff60000041808 */
[----:B------:R-:W-:Y:S11]  /*68780*/  @!UPT UIADD3 URZ, URZ, URZ, URZ ;  /* 0x0000003f3f3ff290 */ /* 0x000ff6000fffe03f */
[----:B------:R-:W-:Y:S01]  /*68790*/  @!UPT UIADD3 URZ, URZ, URZ, URZ ;  /* 0x0000003f3f3ff290 */ /* 0x000fe2000fffe03f */
[----:B------:R-:W-:Y:S01]  /*687a0*/  STL.64 [R1+0x2d0], R8 ;  /* 0x0002d00801007387 */ /* 0x000fe20000100a00 */
[----:B------:R-:W-:Y:S02]  /*687b0*/  STL.64 [R1+0x2d8], R10 ;  /* 0x0002d80a01007387 */ /* 0x000fe40000100a00 */
[----:B------:R-:W0:Y:S01]  /*687c0*/  LDSM.16.M88.4 R8, [R29+0x4b800] ;  /* 0x04b800001d08783b */ /* 0x000e220000000200 */
[----:B------:R-:W-:-:S03]  /*687d0*/  MOV R28, R16 ;  /* 0x00000010001c7202 */ /* 0x000fc60000000f00 */
[----:B------:R-:W-:Y:S01]  /*687e0*/  IMAD.MOV.U32 R15, RZ, RZ, R17 ;  /* 0x000000ffff0f7224 */ /* 0x000fe200078e0011 */
[----:B------:R-:W3:Y:S01]  /*687f0*/  LDL.LU.64 R18, [R1+0x1dd0] ;  /* 0x001dd00001127983 */ /* 0x000ee20000300a00 */
[----:B------:R-:W3:Y:S03]  /*68800*/  LDL.LU.64 R16, [R1+0x1dc8] ;  /* 0x001dc80001107983 */ /* 0x000ee60000300a00 */
[----:B0-----:R-:W-:Y:S01]  /*68810*/  STL.64 [R1+0x1d40], R10 ;  /* 0x001d400a01007387 */ /* 0x001fe20000100a00 */
[----:B------:R0:W-:Y:S03]  /*68820*/  STL.64 [R1+0x1d38], R8 ;  /* 0x001d380801007387 */ /* 0x0001e60000100a00 */
[----:B0-----:R-:W4:Y:S01]  /*68830*/  LDL.LU R8, [R1+0x8f0] ;  /* 0x0008f00001087983 */ /* 0x001f220000300800 */
[----:B------:R-:W4:Y:S02]  /*68840*/  LDL.LU R9, [R1+0x8f4] ;  /* 0x0008f40001097983 */ /* 0x000f240000300800 */
[----:B------:R-:W2:Y:S02]  /*68850*/  LDL.LU R10, [R1+0x8f8] ;  /* 0x0008f800010a7983 */ /* 0x000ea40000300800 */
[----:B------:R-:W2:Y:S01]  /*68860*/  LDL.LU R11, [R1+0x8fc] ;  /* 0x0008fc00010b7983 */ /* 0x000ea20000300800 */
[----:B-----5:R-:W-:Y:S01]  /*68870*/  HMMA.16816.F32.BF16 R20, R24, R4, R20 ;  /* 0x000000041814723c */ /* 0x020fe20000041814 */
[----:B--2---:R-:W-:Y:S01]  /*68880*/  STL.64 [R1+0x1d50], R10 ;  /* 0x001d500a01007387 */ /* 0x004fe20000100a00 */
[----:B----4-:R0:W-:Y:S02]  /*68890*/  STL.64 [R1+0x1d48], R8 ;  /* 0x001d480801007387 */ /* 0x0101e40000100a00 */
[----:B0-----:R-:W-:-:S02]  /*688a0*/  MOV R8, R28 ;  /* 0x0000001c00087202 */ /* 0x001fc40000000f00 */
[----:B------:R-:W-:-:S05]  /*688b0*/  MOV R9, R15 ;  /* 0x0000000f00097202 */ /* 0x000fca0000000f00 */
[----:B------:R0:W-:Y:S02]  /*688c0*/  STL.64 [R1+0x1d68], R8 ;  /* 0x001d680801007387 */ /* 0x0001e40000100a00 */
[----:B0-----:R-:W-:Y:S01]  /*688d0*/  IMAD.MOV.U32 R8, RZ, RZ, R14 ;  /* 0x000000ffff087224 */ /* 0x001fe200078e000e */
[----:B------:R-:W-:-:S05]  /*688e0*/  MOV R9, R13 ;  /* 0x0000000d00097202 */ /* 0x000fca0000000f00 */
[----:B------:R0:W-:Y:S04]  /*688f0*/  STL.64 [R1+0x1d80], R8 ;  /* 0x001d800801007387 */ /* 0x0001e80000100a00 */
[----:B------:R-:W-:Y:S02]  /*68900*/  STL.64 [R1+0x2b0], R20 ;  /* 0x0002b01401007387 */ /* 0x000fe40000100a00 */
[----:B------:R-:W-:Y:S01]  /*68910*/  STL.64 [R1+0x2b8], R22 ;  /* 0x0002b81601007387 */ /* 0x000fe20000100a00 */
[----:B0-----:R-:W-:Y:S01]  /*68920*/  MOV R8, R12 ;  /* 0x0000000c00087202 */ /* 0x001fe20000000f00 */
[----:B------:R-:W-:-:S05]  /*68930*/  IMAD.MOV.U32 R9, RZ, RZ, R3 ;  /* 0x000000ffff097224 */ /* 0x000fca00078e0003 */
[----:B------:R0:W-:Y:S02]  /*68940*/  STL.64 [R1+0x1d98], R8 ;  /* 0x001d980801007387 */ /* 0x0001e40000100a00 */
[----:B0-----:R-:W-:Y:S02]  /*68950*/  MOV R8, R2 ;  /* 0x0000000200087202 */ /* 0x001fe40000000f00 */
[----:B------:R-:W-:-:S05]  /*68960*/  MOV R9, R0 ;  /* 0x0000000000097202 */ /* 0x000fca0000000f00 */
[----:B------:R0:W-:Y:S04]  /*68970*/  STL.64 [R1+0x1db0], R8 ;  /* 0x001db00801007387 */ /* 0x0001e80000100a00 */
        /* <DEDUP_REMOVED lines=8> */
[----:B------:R-:W4:Y:S01]  /*68a00*/  LDL.LU R3, [R1+0xe80] ;  /* 0x000e800001037983 */ /* 0x000f220000300800 */
[----:B------:R-:W4:Y:S02]  /*68a10*/  LDL R29, [R1+0xc04] ;  /* 0x000c0400011d7983 */ /* 0x000f240000100800 */
[----:B------:R-:W3:Y:S02]  /*68a20*/  LDL.64 R20, [R1+0x60] ;  /* 0x0000600001147983 */ /* 0x000ee40000100a00 */
[----:B------:R-:W5:Y:S01]  /*68a30*/  LDL.LU R12, [R1+0x840] ;  /* 0x00084000010c7983 */ /* 0x000f620000300800 */
[----:B------:R-:W5:Y:S01]  /*68a40*/  LDL.LU R13, [R1+0x844] ;  /* 0x00084400010d7983 */ /* 0x000f620000300800 */
[----:B------:R-:W5:Y:S02]  /*68a50*/  LDL.LU R14, [R1+0x848] ;  /* 0x00084800010e7983 */ /* 0x000f640000300800 */
[----:B------:R-:W5:Y:S02]  /*68a60*/  LDL.LU R15, [R1+0x84c] ;  /* 0x00084c00010f7983 */ /* 0x000f640000300800 */
[----:B------:R-:W-:Y:S01]  /*68a70*/  STL.64 [R1+0x1d60], R6 ;  /* 0x001d600601007387 */ /* 0x000fe20000100a00 */
[----:B------:R0:W-:Y:S04]  /*68a80*/  STL.64 [R1+0x1d58], R4 ;  /* 0x001d580401007387 */ /* 0x0001e80000100a00 */
        /* <DEDUP_REMOVED lines=16> */
[----:B---3--:R-:W-:Y:S01]  /*68b90*/  HMMA.16816.F32.BF16 R24, R16, R20, R24 ;  /* 0x000000141018723c */ /* 0x008fe20000041818 */
[----:B--2---:R-:W-:Y:S01]  /*68ba0*/  STL.64 [R1+0x1da8], R6 ;  /* 0x001da80601007387 */ /* 0x004fe20000100a00 */
[----:B------:R0:W-:Y:S03]  /*68bb0*/  STL.64 [R1+0x1da0], R4 ;  /* 0x001da00401007387 */ /* 0x0001e60000100a00 */
[----:B0-----:R-:W2:Y:S01]  /*68bc0*/  LDL.LU R4, [R1+0x870] ;  /* 0x0008700001047983 */ /* 0x001ea20000300800 */
[----:B------:R-:W2:Y:S02]  /*68bd0*/  LDL.LU R5, [R1+0x874] ;  /* 0x0008740001057983 */ /* 0x000ea40000300800 */
[----:B------:R-:W2:Y:S02]  /*68be0*/  LDL.LU R6, [R1+0x878] ;  /* 0x0008780001067983 */ /* 0x000ea40000300800 */
[----:B------:R-:W2:Y:S01]  /*68bf0*/  LDL.LU R7, [R1+0x87c] ;  /* 0x00087c0001077983 */ /* 0x000ea20000300800 */
[----:B------:R-:W3:Y:S01]  /*68c00*/  LDL R28, [R1+0xbfc] ;  /* 0x000bfc00011c7983 */ /* 0x000ee20000100800 */
[----:B------:R-:W-:-:S03]  /*68c10*/  MOV R2, R21 ;  /* 0x0000001500027202 */ /* 0x000fc60000000f00 */
[----:B---3--:R-:W-:Y:S08]  /*68c20*/  STL [R1+0x1d10], R28 ;  /* 0x001d101c01007387 */ /* 0x008ff00000100800 */
[----:B------:R0:W-:Y:S02]  /*68c30*/  STL.64 [R1+0x2a0], R24 ;  /* 0x0002a01801007387 */ /* 0x0001e40000100a00 */
[----:B------:R-:W-:Y:S02]  /*68c40*/  STL.64 [R1+0x2a8], R26 ;  /* 0x0002a81a01007387 */ /* 0x000fe40000100a00 */
[----:B0-----:R-:W-:-:S02]  /*68c50*/  IMAD.MOV.U32 R24, RZ, RZ, R20 ;  /* 0x000000ffff187224 */ /* 0x001fc400078e0014 */
[----:B------:R-:W5:Y:S02]  /*68c60*/  LDL.LU.64 R20, [R1+0x1dc0] ;  /* 0x001dc00001147983 */ /* 0x000f640000300a00 */
[C---:B-----5:R-:W-:Y:S11]  /*68c70*/  HMMA.16816.F32.BF16 R12, R16.reuse, R20, R12 ;  /* 0x00000014100c723c */ /* 0x060ff6000004180c */
[----:B------:R-:W-:Y:S11]  /*68c80*/  @!UPT UIADD3 URZ, URZ, URZ, URZ ;  /* 0x0000003f3f3ff290 */ /* 0x000ff6000fffe03f */
[----:B------:R-:W-:Y:S01]  /*68c90*/  @!UPT UIADD3 URZ, URZ, URZ, URZ ;  /* 0x0000003f3f3ff290 */ /* 0x000fe2000fffe03f */
[----:B------:R0:W-:Y:S01]  /*68ca0*/  STL.64 [R1+0x290], R12 ;  /* 0x0002900c01007387 */ /* 0x0001e20000100a00 */
[----:B------:R-:W-:Y:S03]  /*68cb0*/  STL.64 [R1+0x298], R14 ;  /* 0x0002980e01007387 */ /* 0x000fe60000100a00 */
[----:B0-----:R-:W3:Y:S02]  /*68cc0*/  LDL.LU.64 R12, [R1+0x1db8] ;  /* 0x001db800010c7983 */ /* 0x001ee40000300a00 */
[----:B---3--:R-:W-:Y:S11]  /*68cd0*/  HMMA.16816.F32.BF16 R8, R16, R12, R8 ;  /* 0x0000000c1008723c */ /* 0x008ff60000041808 */
[----:B------:R-:W-:Y:S11]  /*68ce0*/  @!UPT UIADD3 URZ, URZ, URZ, URZ ;  /* 0x0000003f3f3ff290 */ /* 0x000ff6000fffe03f */
[----:B------:R-:W-:Y:S01]  /*68cf0*/  @!UPT UIADD3 URZ, URZ, URZ, URZ ;  /* 0x0000003f3f3ff290 */ /* 0x000fe2000fffe03f */
[----:B------:R0:W-:Y:S01]  /*68d00*/  STL.64 [R1+0x280], R8 ;  /* 0x0002800801007387 */ /* 0x0001e20000100a00 */
[----:B------:R2:W-:Y:S03]  /*68d10*/  STL.64 [R1+0x288], R10 ;  /* 0x0002880a01007387 */ /* 0x0005e60000100a00 */
[----:B0-----:R-:W2:Y:S01]  /*68d20*/  LDL.LU.64 R8, [R1+0x1db0] ;  /* 0x001db00001087983 */ /* 0x001ea20000300a00 */
[----:B----4-:R-:W-:Y:S02]  /*68d30*/  FADD R0, -R29, R3 ;  /* 0x000000031d007221 */ /* 0x010fe40000000100 */
[----:B------:R-:W-:Y:S02]  /*68d40*/  IMAD.MOV.U32 R28, RZ, RZ, R13 ;  /* 0x000000ffff1c7224 */ /* 0x000fe400078e000d */
[----:B------:R-:W3:Y:S01]  /*68d50*/  LDL.LU R12, [R1+0xd20] ;  /* 0x000d2000010c7983 */ /* 0x000ee20000300800 */
[----:B------:R-:W4:Y:S01]  /*68d60*/  LDL.LU R13, [R1+0xd24] ;  /* 0x000d2400010d7983 */ /* 0x000f220000300800 */
[----:B------:R-:W-:-:S02]  /*68d70*/  FMUL R0, R0, 1.4426950216293334961 ;  /* 0x3fb8aa3b00007820 */ /* 0x000fc40000400000 */
[----:B------:R-:W5:Y:S02]  /*68d80*/  LDL.LU R14, [R1+0xd28] ;  /* 0x000d2800010e7983 */ /* 0x000f640000300800 */
[----:B------:R0:W1:Y:S02]  /*68d90*/  MUFU.EX2 R3, R0 ;  /* 0x0000000000037308 */ /* 0x0000640000000800 */
[----:B0-----:R-:W1:Y:S01]  /*68da0*/  LDL.LU R0, [R1+0xd2c] ;  /* 0x000d2c0001007983 */ /* 0x001e620000300800 */
[----:B------:R-:W3:Y:S01]  /*68db0*/  LDL R29, [R1+0xbf8] ;  /* 0x000bf800011d7983 */ /* 0x000ee20000100800 */
        /* <DEDUP_REMOVED lines=25> */
[----:B------:R-:W-:Y:S01]  /*68f50*/  STL.64 [R1+0x240], R8 ;  /* 0x0002400801007387 */ /* 0x000fe20000100a00 */
[----:B------:R0:W-:Y:S03]  /*68f60*/  STL.64 [R1+0x248], R10 ;  /* 0x0002480a01007387 */ /* 0x0001e60000100a00 */
[----:B0-----:R-:W2:Y:S01]  /*68f70*/  LDL.LU.64 R10, [R1+0x1d50] ;  /* 0x001d5000010a7983 */ /* 0x001ea20000300a00 */
[----:B------:R-:W2:Y:S02]  /*68f80*/  LDL.LU.64 R8, [R1+0x1d48] ;  /* 0x001d480001087983 */ /* 0x000ea40000300a00 */
[----:B------:R-:W3:Y:S01]  /*68f90*/  LDL.LU R26, [R1+0xe84] ;  /* 0x000e8400011a7983 */ /* 0x000ee20000300800 */
[----:B------:R-:W-:Y:S01]  /*68fa0*/  MOV R23, R21 ;  /* 0x0000001500177202 */ /* 0x000fe20000000f00 */
[----:B--2---:R-:W-:Y:S01]  /*68fb0*/  HMMA.16816.F32.BF16 R16, R16, R4, R8 ;  /* 0x000000041010723c */ /* 0x004fe20000041808 */
[----:B------:R-:W2:Y:S01]  /*68fc0*/  LDL.LU.64 R10, [R1+0x1d40] ;  /* 0x001d4000010a7983 */ /* 0x000ea20000300a00 */
[----:B------:R-:W2:Y:S02]  /*68fd0*/  LDL.LU.64 R8, [R1+0x1d38] ;  /* 0x001d380001087983 */ /* 0x000ea40000300a00 */
[----:B------:R-:W2:Y:S02]  /*68fe0*/  LDL.LU R20, [R1+0xd30] ;  /* 0x000d300001147983 */ /* 0x000ea40000300800 */
[----:B------:R-:W2:Y:S11]  /*68ff0*/  LDL.LU R21, [R1+0xd34] ;  /* 0x000d340001157983 */ /* 0x000eb60000300800 */
[----:B------:R-:W-:Y:S06]  /*69000*/  @!UPT UIADD3 URZ, URZ, URZ, URZ ;  /* 0x0000003f3f3ff290 */ /* 0x000fec000fffe03f */
[----:B------:R-:W-:Y:S01]  /*69010*/  STL.64 [R1+0x1c0], R16 ;  /* 0x0001c01001007387 */ /* 0x000fe20000100a00 */
[----:B------:R-:W-:Y:S02]  /*69020*/  STL.64 [R1+0x1c8], R18 ;  /* 0x0001c81201007387 */ /* 0x000fe40000100a00 */
[----:B------:R-:W2:Y:S02]  /*69030*/  LDL.LU R22, [R1+0xd38] ;  /* 0x000d380001167983 */ /* 0x000ea40000300800 */
[----:B------:R0:W-:Y:S02]  /*69040*/  STL.64 [R1+0x1ce8], R6 ;  /* 0x001ce80601007387 */ /* 0x0001e40000100a00 */
[----:B0-----:R-:W3:Y:S01]  /*69050*/  LDL.LU R7, [R1+0xb38] ;  /* 0x000b380001077983 */ /* 0x001ee20000300800 */
[----:B------:R0:W-:Y:S03]  /*69060*/  STL.64 [R1+0x1ce0], R4 ;  /* 0x001ce00401007387 */ /* 0x0001e60000100a00 */
[----:B0-----:R-:W2:Y:S01]  /*69070*/  LDL.LU R4, [R1+0xd3c] ;  /* 0x000d3c0001047983 */ /* 0x001ea20000300800 */
[----:B------:R-:W2:Y:S02]  /*69080*/  LDL.LU R16, [R1+0xd40] ;  /* 0x000d400001107983 */ /* 0x000ea40000300800 */
[----:B------:R-:W2:Y:S02]  /*69090*/  LDL.LU R17, [R1+0xd44] ;  /* 0x000d440001117983 */ /* 0x000ea40000300800 */
[----:B------:R-:W2:Y:S02]  /*690a0*/  LDL.LU R18, [R1+0xd48] ;  /* 0x000d480001127983 */ /* 0x000ea40000300800 */
[----:B-1----:R-:W-:Y:S01]  /*690b0*/  FMUL R15, R3, R0 ;  /* 0x00000000030f7220 */ /* 0x002fe20000400000 */
[----:B--2---:R-:W-:Y:S01]  /*690c0*/  STL [R1+0x1d30], R18 ;  /* 0x001d301201007387 */ /* 0x004fe20000100800 */
[----:B------:R0:W-:Y:S02]  /*690d0*/  STL.64 [R1+0x1d28], R16 ;  /* 0x001d281001007387 */ /* 0x0001e40000100a00 */
[----:B0-----:R-:W-:-:S02]  /*690e0*/  MOV R17, R2 ;  /* 0x0000000200117202 */ /* 0x001fc40000000f00 */
[----:B------:R-:W2:Y:S01]  /*690f0*/  LDL.LU R2, [R1+0xd4c] ;  /* 0x000d4c0001027983 */ /* 0x000ea20000300800 */
[----:B------:R-:W2:Y:S01]  /*69100*/  LDL.LU R25, [R1+0xd58] ;  /* 0x000d580001197983 */ /* 0x000ea20000300800 */
[----:B------:R-:W-:Y:S01]  /*69110*/  MOV R16, R24 ;  /* 0x0000001800107202 */ /* 0x000fe20000000f00 */
[----:B------:R-:W2:Y:S01]  /*69120*/  LDL.LU R0, [R1+0xd5c] ;  /* 0x000d5c0001007983 */ /* 0x000ea20000300800 */
[----:B------:R-:W2:Y:S01]  /*69130*/  LDL.LU R24, [R1+0xe88] ;  /* 0x000e880001187983 */ /* 0x000ea20000300800 */
[----:B------:R-:W2:Y:S02]  /*69140*/  LDL R27, [R1+0xb40] ;  /* 0x000b4000011b7983 */ /* 0x000ea40000100800 */
[C---:B---3--:R-:W-:Y:S02]  /*69150*/  FMUL R12, R7.reuse, R12 ;  /* 0x0000000c070c7220 */ /* 0x048fe40000400000 */
[----:B----4-:R-:W-:Y:S02]  /*69160*/  FMUL R13, R7, R13 ;  /* 0x0000000d070d7220 */ /* 0x010fe40000400000 */
[----:B-----5:R-:W-:-:S02]  /*69170*/  FMUL R14, R3, R14 ;  /* 0x0000000e030e7220 */ /* 0x020fc40000400000 */
[C---:B------:R-:W-:Y:S02]  /*69180*/  FMUL R20, R7.reuse, R20 ;  /* 0x0000001407147220 */ /* 0x040fe40000400000 */
[----:B------:R-:W-:Y:S01]  /*69190*/  FMUL R21, R7, R21 ;  /* 0x0000001507157220 */ /* 0x000fe20000400000 */
[----:B--2---:R-:W-:Y:S01]  /*691a0*/  STL.64 [R1+0x1d20], R26 ;  /* 0x001d201a01007387 */ /* 0x004fe20000100a00 */
[----:B------:R0:W-:Y:S03]  /*691b0*/  STL.64 [R1+0x1d18], R24 ;  /* 0x001d181801007387 */ /* 0x0001e60000100a00 */
[----:B0-----:R-:W2:Y:S01]  /*691c0*/  LDL R24, [R1+0x50] ;  /* 0x0000500001187983 */ /* 0x001ea20000100800 */
[----:B------:R-:W-:Y:S01]  /*691d0*/  HMMA.16816.F32.BF16 R12, R8, R16, R12 ;  /* 0x00000010080c723c */ /* 0x000fe2000004180c */
[----:B------:R-:W-:Y:S02]  /*691e0*/  IMAD.MOV.U32 R25, RZ, RZ, R23 ;  /* 0x000000ffff197224 */ /* 0x000fe400078e0017 */
[----:B------:R-:W-:-:S02]  /*691f0*/  FMUL R22, R3, R22 ;  /* 0x0000001603167220 */ /* 0x000fc40000400000 */
[----:B------:R-:W-:Y:S01]  /*69200*/  FMUL R23, R3, R4 ;  /* 0x0000000403177220 */ /* 0x000fe20000400000 */
[----:B------:R-:W3:Y:S01]  /*69210*/  LDL.LU R18, [R1+0x1d30] ;  /* 0x001d300001127983 */ /* 0x000ee20000300800 */
[----:B------:R-:W4:Y:S11]  /*69220*/  LDL.LU.64 R16, [R1+0x1d28] ;  /* 0x001d280001107983 */ /* 0x000f360000300a00 */
[----:B------:R-:W-:Y:S05]  /*69230*/  @!UPT UIADD3 URZ, URZ, URZ, URZ ;  /* 0x0000003f3f3ff290 */ /* 0x000fea000fffe03f */
[----:B------:R-:W-:Y:S01]  /*69240*/  STL.64 [R1+0x160], R12 ;  /* 0x0001600c01007387 */ /* 0x000fe20000100a00 */
[----:B------:R0:W-:Y:S03]  /*69250*/  STL.64 [R1+0x168], R14 ;  /* 0x0001680e01007387 */ /* 0x0001e60000100a00 */
[----:B0-----:R-:W5:Y:S01]  /*69260*/  LDL.LU R14, [R1+0xd50] ;  /* 0x000d5000010e7983 */ /* 0x001f620000300800 */
[----:B------:R-:W3:Y:S02]  /*69270*/  LDL.LU R15, [R1+0xd54] ;  /* 0x000d5400010f7983 */ /* 0x000ee40000300800 */
[----:B------:R-:W5:Y:S02]  /*69280*/  LDL.LU R6, [R1+0xd60] ;  /* 0x000d600001067983 */ /* 0x000f640000300800 */
[----:B------:R-:W5:Y:S01]  /*69290*/  LDL.LU R5, [R1+0xd64] ;  /* 0x000d640001057983 */ /* 0x000f620000300800 */
[----:B------:R-:W5:Y:S01]  /*692a0*/  LDL.LU R4, [R1+0xd68] ;  /* 0x000d680001047983 */ /* 0x000f620000300800 */
[----:B------:R-:W5:Y:S01]  /*692b0*/  LDL.LU.64 R26, [R1+0x1d20] ;  /* 0x001d2000011a7983 */ /* 0x000f620000300a00 */
[C---:B--2---:R-:W-:Y:S02]  /*692c0*/  HMMA.16816.F32.BF16 R20, R8.reuse, R24, R20 ;  /* 0x000000180814723c */ /* 0x044fe40000041814 */
[----:B------:R-:W2:Y:S11]  /*692d0*/  LDL.LU.64 R24, [R1+0x1d18] ;  /* 0x001d180001187983 */ /* 0x000eb60000300a00 */
[----:B------:R-:W-:Y:S10]  /*692e0*/  @!UPT UIADD3 URZ, URZ, URZ, URZ ;  /* 0x0000003f3f3ff290 */ /* 0x000ff4000fffe03f */
[----:B------:R0:W-:Y:S01]  /*692f0*/  STL.64 [R1+0x150], R20 ;  /* 0x0001501401007387 */ /* 0x0001e20000100a00 */
[----:B------:R1:W-:Y:S03]  /*69300*/  STL.64 [R1+0x158], R22 ;  /* 0x0001581601007387 */ /* 0x0003e60000100a00 */
[----:B0-----:R-:W1:Y:S01]  /*69310*/  LDL R20, [R1+0x40] ;  /* 0x0000400001147983 */ /* 0x001e620000100800 */
[C---:B----4-:R-:W-:Y:S02]  /*69320*/  FMUL R16, R7.reuse, R16 ;  /* 0x0000001007107220 */ /* 0x050fe40000400000 */
[----:B------:R-:W-:Y:S02]  /*69330*/  FMUL R17, R7, R17 ;  /* 0x0000001107117220 */ /* 0x000fe40000400000 */
[C---:B---3--:R-:W-:Y:S01]  /*69340*/  FMUL R18, R3.reuse, R18 ;  /* 0x0000001203127220 */ /* 0x048fe20000400000 */
[----:B------:R-:W-:Y:S01]  /*69350*/  MOV R21, R28 ;  /* 0x0000001c00157202 */ /* 0x000fe20000000f00 */
[----:B------:R-:W-:Y:S01]  /*69360*/  FMUL R19, R3, R2 ;  /* 0x0000000203137220 */ /* 0x000fe20000400000 */
[----:B------:R-:W3:Y:S01]  /*69370*/  LDL.LU R28, [R1+0x1d10] ;  /* 0x001d1000011c7983 */ /* 0x000ee20000300800 */
[----:B------:R-:W3:Y:S05]  /*69380*/  LDL.LU R2, [R1+0xd6c] ;  /* 0x000d6c0001027983 */ /* 0x000eea0000300800 */
[----:B-1----:R-:W-:Y:S01]  /*69390*/  HMMA.16816.F32.BF16 R20, R8, R20, R16 ;  /* 0x000000140814723c */ /* 0x002fe20000041810 */
[----:B------:R-:W4:Y:S01]  /*693a0*/  LDL.LU.64 R16, [R1+0x30] ;  /* 0x0000300001107983 */ /* 0x000f220000300a00 */
[----:B-----5:R-:W-:-:S02]  /*693b0*/  FMUL R12, R7, R14 ;  /* 0x0000000e070c7220 */ /* 0x020fc40000400000 */
[----:B------:R-:W-:Y:S02]  /*693c0*/  FMUL R13, R7, R15 ;  /* 0x0000000f070d7220 */ /* 0x000fe40000400000 */
[C---:B--2---:R-:W-:Y:S02]  /*693d0*/  FMUL R14, R3.reuse, R25 ;  /* 0x00000019030e7220 */ /* 0x044fe40000400000 */
[----:B------:R-:W-:Y:S11]  /*693e0*/  FMUL R15, R3, R0 ;  /* 0x00000000030f7220 */ /* 0x000ff60000400000 */
[----:B------:R-:W-:Y:S04]  /*693f0*/  @!UPT UIADD3 URZ, URZ, URZ, URZ ;  /* 0x0000003f3f3ff290 */ /* 0x000fe8000fffe03f */
[----:B------:R0:W-:Y:S01]  /*69400*/  STL.64 [R1+0x140], R20 ;  /* 0x0001401401007387 */ /* 0x0001e20000100a00 */
[----:B------:R1:W-:Y:S02]  /*69410*/  STL.64 [R1+0x148], R22 ;  /* 0x0001481601007387 */ /* 0x0003e40000100a00 */
[----:B---3--:R-:W-:Y:S02]  /*69420*/  STL [R1+0x1578], R28 ;  /* 0x0015781c01007387 */ /* 0x008fe40000100800 */
[----:B------:R-:W-:Y:S02]  /*69430*/  FADD R0, -R28, R26 ;  /* 0x0000001a1c007221 */ /* 0x000fe40000000100 */
[C---:B0-----:R-:W-:Y:S02]  /*69440*/  FMUL R20, R7.reuse, R6 ;  /* 0x0000000607147220 */ /* 0x041fe40000400000 */
[----:B------:R-:W-:Y:S02]  /*69450*/  FMUL R21, R7, R5 ;  /* 0x0000000507157220 */ /* 0x000fe40000400000 */
[----:B-1----:R-:W-:-:S02]  /*69460*/  FMUL R22, R3, R4 ;  /* 0x0000000403167220 */ /* 0x002fc40000400000 */
[----:B------:R-:W-:Y:S01]  /*69470*/  FMUL R23, R3, R2 ;  /* 0x0000000203177220 */ /* 0x000fe20000400000 */
[----:B----4-:R-:W-:Y:S11]  /*69480*/  HMMA.16816.F32.BF16 R12, R8, R16, R12 ;  /* 0x00000010080c723c */ /* 0x010ff6000004180c */
[----:B------:R-:W-:Y:S11]  /*69490*/  @!UPT UIADD3 URZ, URZ, URZ, URZ ;  /* 0x0000003f3f3ff290 */ /* 0x000ff6000fffe03f */
[----:B------:R-:W-:Y:S01]  /*694a0*/  @!UPT UIADD3 URZ, URZ, URZ, URZ ;  /* 0x0000003f3f3ff290 */ /* 0x000fe2000fffe03f */
[----:B------:R-:W-:Y:S01]  /*694b0*/  STL.64 [R1+0x130], R12 ;  /* 0x0001300c01007387 */ /* 0x000fe20000100a00 */
[----:B------:R-:W-:Y:S02]  /*694c0*/  STL.64 [R1+0x138], R14 ;  /* 0x0001380e01007387 */ /* 0x000fe40000100a00 */
[----:B------:R0:W1:Y:S01]  /*694d0*/  LDSM.16.M88.4 R12, [R27+0x4bc00] ;  /* 0x04bc00001b0c783b */ /* 0x0000620000000200 */
[----:B------:R-:W-:-:S03]  /*694e0*/  MOV R26, R16 ;  /* 0x00000010001a7202 */ /* 0x000fc60000000f00 */
[----:B------:R-:W-:Y:S01]  /*694f0*/  IMAD.MOV.U32 R25, RZ, RZ, R17 ;  /* 0x000000ffff197224 */ /* 0x000fe200078e0011 */
[----:B------:R-:W2:Y:S01]  /*69500*/  LDL.LU R16, [R1+0xd70] ;  /* 0x000d700001107983 */ /* 0x000ea20000300800 */
[----:B------:R-:W3:Y:S02]  /*69510*/  LDL.LU R17, [R1+0xd74] ;  /* 0x000d740001117983 */ /* 0x000ee40000300800 */
[----:B------:R-:W4:Y:S02]  /*69520*/  LDL.LU R6, [R1+0xd78] ;  /* 0x000d780001067983 */ /* 0x000f240000300800 */
[----:B------:R-:W5:Y:S01]  /*69530*/  LDL.LU.64 R4, [R1] ;  /* 0x0000000001047983 */ /* 0x000f620000300a00 */
[----:B------:R-:W-:Y:S01]  /*69540*/  STL [R1+0x1ccc], R25 ;  /* 0x001ccc1901007387 */ /* 0x000fe20000100800 */
[----:B------:R-:W-:Y:S02]  /*69550*/  STL [R1+0x1cc8], R26 ;  /* 0x001cc81a01007387 */ /* 0x000fe40000100800 */
[----:B------:R-:W2:Y:S02]  /*69560*/  LDL.LU R2, [R1+0xd7c] ;  /* 0x000d7c0001027983 */ /* 0x000ea40000300800 */
[----:B------:R-:W-:Y:S01]  /*69570*/  STL [R1+0x157c], R29 ;  /* 0x00157c1d01007387 */ /* 0x000fe20000100800 */
[----:B0-----:R-:W2:Y:S04]  /*69580*/  LDL.LU R27, [R1+0xd98] ;  /* 0x000d9800011b7983 */ /* 0x001ea80000300800 */
[----:B-1----:R0:W-:Y:S04]  /*69590*/  STL.64 [R1+0x1cf8], R14 ;  /* 0x001cf80e01007387 */ /* 0x0021e80000100a00 */
[----:B0-----:R-:W2:Y:S01]  /*695a0*/  LDL.LU R14, [R1+0xd90] ;  /* 0x000d9000010e7983 */ /* 0x001ea20000300800 */
[----:B------:R-:W2:Y:S02]  /*695b0*/  LDL.LU R15, [R1+0xd94] ;  /* 0x000d9400010f7983 */ /* 0x000ea40000300800 */
[----:B------:R0:W-:Y:S02]  /*695c0*/  STL.64 [R1+0x1cf0], R12 ;  /* 0x001cf00c01007387 */ /* 0x0001e40000100a00 */
[----:B0-----:R-:W3:Y:S04]  /*695d0*/  LDL.LU.64 R12, [R1+0x10] ;  /* 0x00001000010c7983 */ /* 0x001ee80000300a00 */
[----:B--2---:R-:W-:Y:S04]  /*695e0*/  STL.64 [R1+0x1d08], R14 ;  /* 0x001d080e01007387 */ /* 0x004fe80000100a00 */
[----:B---3--:R0:W-:Y:S04]  /*695f0*/  STL.64 [R1+0x1d00], R12 ;  /* 0x001d000c01007387 */ /* 0x0081e80000100a00 */
[----:B0-----:R-:W2:Y:S02]  /*69600*/  LDL.LU.64 R12, [R1+0x20] ;  /* 0x00002000010c7983 */ /* 0x001ea40000300a00 */
[----:B--2---:R-:W-:Y:S01]  /*69610*/  HMMA.16816.F32.BF16 R20, R8, R12, R20 ;  /* 0x0000000c0814723c */ /* 0x004fe20000041814 */
[----:B------:R-:W-:-:S02]  /*69620*/  MOV R25, R12 ;  /* 0x0000000c00197202 */ /* 0x000fc40000000f00 */
[----:B------:R-:W-:Y:S11]  /*69630*/  MOV R26, R13 ;  /* 0x0000000d001a7202 */ /* 0x000ff60000000f00 */
[----:B------:R-:W-:Y:S09]  /*69640*/  @!UPT UIADD3 URZ, URZ, URZ, URZ ;  /* 0x0000003f3f3ff290 */ /* 0x000ff2000fffe03f */
[----:B------:R-:W-:Y:S01]  /*69650*/  STL.64 [R1+0x120], R20 ;  /* 0x0001201401007387 */ /* 0x000fe20000100a00 */
[----:B------:R0:W-:Y:S02]  /*69660*/  STL.64 [R1+0x128], R22 ;  /* 0x0001281601007387 */ /* 0x0001e40000100a00 */
[----:B------:R-:W2:Y:S02]  /*69670*/  LDL.LU.64 R14, [R1+0x1d08] ;  /* 0x001d0800010e7983 */ /* 0x000ea40000300a00 */
[----:B------:R-:W3:Y:S02]  /*69680*/  LDL.LU.64 R12, [R1+0x1d00] ;  /* 0x001d0000010c7983 */ /* 0x000ee40000300a00 */
[C---:B------:R-:W-:Y:S02]  /*69690*/  FMUL R16, R7.reuse, R16 ;  /* 0x0000001007107220 */ /* 0x040fe40000400000 */
[----:B------:R-:W-:Y:S02]  /*696a0*/  FMUL R17, R7, R17 ;  /* 0x0000001107117220 */ /* 0x000fe40000400000 */
[----:B----4-:R-:W-:-:S02]  /*696b0*/  FMUL R18, R3, R6 ;  /* 0x0000000603127220 */ /* 0x010fc40000400000 */
[----:B------:R-:W-:Y:S01]  /*696c0*/  FMUL R19, R3, R2 ;  /* 0x0000000203137220 */ /* 0x000fe20000400000 */
[----:B0-----:R-:W4:Y:S01]  /*696d0*/  LDL.LU R23, [R1+0xd9c] ;  /* 0x000d9c0001177983 */ /* 0x001f220000300800 */
[----:B------:R-:W-:Y:S02]  /*696e0*/  FADD R24, -R29, R24 ;  /* 0x000000181d187221 */ /* 0x000fe40000000100 */
[----:B------:R-:W-:Y:S02]  /*696f0*/  FMUL R0, R0, 1.4426950216293334961 ;  /* 0x3fb8aa3b00007820 */ /* 0x000fe40000400000 */
[----:B------:R-:W4:Y:S01]  /*69700*/  LDL.LU R29, [R1+0xd84] ;  /* 0x000d8400011d7983 */ /* 0x000f220000300800 */
[----:B------:R-:W4:Y:S01]  /*69710*/  LDL.LU R6, [R1+0xd88] ;  /* 0x000d880001067983 */ /* 0x000f220000300800 */
[----:B------:R-:W4:Y:S01]  /*69720*/  LDL.LU R28, [R1+0xd8c] ;  /* 0x000d8c00011c7983 */ /* 0x000f220000300800 */
[----:B------:R0:W1:Y:S01]  /*69730*/  MUFU.EX2 R2, R0 ;  /* 0x0000000000027308 */ /* 0x0000620000000800 */
[----:B------:R-:W-:-:S02]  /*69740*/  FMUL R22, R3, R27 ;  /* 0x0000001b03167220 */ /* 0x000fc40000400000 */
[----:B0-----:R-:W-:Y:S01]  /*69750*/  FMUL R0, R24, 1.4426950216293334961 ;  /* 0x3fb8aa3b18007820 */ /* 0x001fe20000400000 */
[----:B---3--:R-:W-:Y:S01]  /*69760*/  HMMA.16816.F32.BF16 R16, R8, R12, R16 ;  /* 0x0000000c0810723c */ /* 0x008fe20000041810 */
[C---:B--2---:R-:W-:Y:S02]  /*69770*/  FMUL R20, R7.reuse, R14 ;  /* 0x0000000e07147220 */ /* 0x044fe40000400000 */
[----:B------:R-:W-:Y:S02]  /*69780*/  FMUL R21, R7, R15 ;  /* 0x0000000f07157220 */ /* 0x000fe40000400000 */
[----:B------:R-:W-:Y:S01]  /*69790*/  IMAD.MOV.U32 R27, RZ, RZ, R12 ;  /* 0x000000ffff1b7224 */ /* 0x000fe200078e000c */
[----:B------:R-:W-:Y:S11]  /*697a0*/  MOV R24, R13 ;  /* 0x0000000d00187202 */ /* 0x000ff60000000f00 */
[----:B------:R-:W-:Y:S06]  /*697b0*/  @!UPT UIADD3 URZ, URZ, URZ, URZ ;  /* 0x0000003f3f3ff290 */ /* 0x000fec000fffe03f */
[----:B------:R-:W-:Y:S01]  /*697c0*/  STL.64 [R1+0x110], R16 ;  /* 0x0001101001007387 */ /* 0x000fe20000100a00 */
[----:B------:R0:W-:Y:S02]  /*697d0*/  STL.64 [R1+0x118], R18 ;  /* 0x0001181201007387 */ /* 0x0001e40000100a00 */
[----:B------:R-:W2:Y:S02]  /*697e0*/  LDL.LU.64 R14, [R1+0x1cf8] ;  /* 0x001cf800010e7983 */ /* 0x000ea40000300a00 */
[----:B------:R-:W2:Y:S01]  /*697f0*/  LDL.LU.64 R12, [R1+0x1cf0] ;  /* 0x001cf000010c7983 */ /* 0x000ea20000300a00 */
[----:B0-----:R-:W3:Y:S01]  /*69800*/  LDL.LU R19, [R1+0xd80] ;  /* 0x000d800001137983 */ /* 0x001ee20000300800 */
[----:B----4-:R-:W-:-:S07]  /*69810*/  FMUL R23, R3, R23 ;  /* 0x0000001703177220 */ /* 0x010fce0000400000 */
[----:B-----5:R-:W-:Y:S01]  /*69820*/  HMMA.16816.F32.BF16 R20, R8, R4, R20 ;  /* 0x000000040814723c */ /* 0x020fe20000041814 */
[----:B------:R-:W-:Y:S01]  /*69830*/  STL.64 [R1+0x1cd8], R26 ;  /* 0x001cd81a01007387 */ /* 0x000fe20000100a00 */
[----:B------:R0:W-:Y:S02]  /*69840*/  STL.64 [R1+0x1cd0], R24 ;  /* 0x001cd01801007387 */ /* 0x0001e40000100a00 */
[----:B------:R-:W-:Y:S02]  /*69850*/  FMUL R17, R7, R29 ;  /* 0x0000001d07117220 */ /* 0x000fe40000400000 */
[----:B------:R-:W-:Y:S01]  /*69860*/  FMUL R18, R3, R6 ;  /* 0x0000000603127220 */ /* 0x000fe20000400000 */
[----:B0-----:R-:W2:Y:S01]  /*69870*/  LDL.LU R24, [R1+0x60] ;  /* 0x0000600001187983 */ /* 0x001ea20000300800 */
[----:B------:R-:W2:Y:S11]  /*69880*/  LDL.LU R25, [R1+0x64] ;  /* 0x0000640001197983 */ /* 0x000eb60000300800 */
[----:B------:R-:W-:Y:S04]  /*69890*/  @!UPT UIADD3 URZ, URZ, URZ, URZ ;  /* 0x0000003f3f3ff290 */ /* 0x000fe8000fffe03f */
[----:B------:R0:W-:Y:S01]  /*698a0*/  STL.64 [R1+0x100], R20 ;  /* 0x0001001401007387 */ /* 0x0001e20000100a00 */
[----:B------:R-:W-:Y:S01]  /*698b0*/  STL.64 [R1+0x108], R22 ;  /* 0x0001081601007387 */ /* 0x000fe20000100a00 */
[----:B0-----:R-:W-:Y:S01]  /*698c0*/  MOV R20, R4 ;  /* 0x0000000400147202 */ /* 0x001fe20000000f00 */
[----:B------:R-:W-:Y:S02]  /*698d0*/  IMAD.MOV.U32 R21, RZ, RZ, R5 ;  /* 0x000000ffff157224 */ /* 0x000fe400078e0005 */
[----:B---3--:R-:W-:Y:S02]  /*698e0*/  FMUL R16, R7, R19 ;  /* 0x0000001307107220 */ /* 0x008fe40000400000 */
[----:B------:R-:W3:Y:S01]  /*698f0*/  LDL.LU.64 R6, [R1+0x1ce8] ;  /* 0x001ce80001067983 */ /* 0x000ee20000300a00 */
[----:B------:R-:W4:Y:S02]  /*69900*/  LDL.LU.64 R4, [R1+0x1ce0] ;  /* 0x001ce00001047983 */ /* 0x000f240000300a00 */
[----:B------:R-:W-:-:S02]  /*69910*/  FMUL R19, R3, R28 ;  /* 0x0000001c03137220 */ /* 0x000fc40000400000 */
[----:B------:R-:W-:Y:S05]  /*69920*/  STL [R1+0x1580], R3 ;  /* 0x0015800301007387 */ /* 0x000fea0000100800 */
[----:B----4-:R-:W-:Y:S01]  /*69930*/  HMMA.16816.F32.BF16 R16, R8, R4, R16 ;  /* 0x000000040810723c */ /* 0x010fe20000041810 */
[----:B------:R-:W1:Y:S01]  /*69940*/  LDL.LU R10, [R1+0xda0] ;  /* 0x000da000010a7983 */ /* 0x000e620000300800 */
[----:B------:R-:W4:Y:S11]  /*69950*/  LDL.LU R11, [R1+0xda4] ;  /* 0x000da400010b7983 */ /* 0x000f360000300800 */
[----:B------:R-:W-:Y:S10]  /*69960*/  @!UPT UIADD3 URZ, URZ, URZ, URZ ;  /* 0x0000003f3f3ff290 */ /* 0x000ff4000fffe03f */
[----:B------:R0:W-:Y:S01]  /*69970*/  STL.64 [R1+0xf0], R16 ;  /* 0x0000f01001007387 */ /* 0x0001e20000100a00 */
[----:B------:R5:W-:Y:S02]  /*69980*/  STL.64 [R1+0xf8], R18 ;  /* 0x0000f81201007387 */ /* 0x000be40000100a00 */
[----:B------:R-:W2:Y:S02]  /*69990*/  LDL.LU R27, [R1+0xda8] ;  /* 0x000da800011b7983 */ /* 0x000ea40000300800 */
[----:B------:R-:W2:Y:S01]  /*699a0*/  LDL.LU R26, [R1+0xdac] ;  /* 0x000dac00011a7983 */ /* 0x000ea20000300800 */
[----:B0-----:R-:W2:Y:S01]  /*699b0*/  LDL.LU R16, [R1+0x40] ;  /* 0x0000400001107983 */ /* 0x001ea20000300800 */
[----:B------:R-:W2:Y:S02]  /*699c0*/  LDL.LU R17, [R1+0x44] ;  /* 0x0000440001117983 */ /* 0x000ea40000300800 */
[----:B------:R-:W2:Y:S02]  /*699d0*/  LDL.LU R29, [R1+0xdb4] ;  /* 0x000db400011d7983 */ /* 0x000ea40000300800 */
[----:B------:R-:W2:Y:S01]  /*699e0*/  LDL.LU R28, [R1+0xdb8] ;  /* 0x000db800011c7983 */ /* 0x000ea20000300800 */
[----:B------:R-:W2:Y:S01]  /*699f0*/  LDL.LU R3, [R1+0xdbc] ;  /* 0x000dbc0001037983 */ /* 0x000ea20000300800 */
[----:B------:R-:W2:Y:S02]  /*69a00*/  LDL.LU R23, [R1+0xdc0] ;  /* 0x000dc00001177983 */ /* 0x000ea40000300800 */
[----:B------:R-:W2:Y:S02]  /*69a10*/  LDL.LU R22, [R1+0xdc4] ;  /* 0x000dc40001167983 */ /* 0x000ea40000300800 */
[----:B-----5:R-:W5:Y:S01]  /*69a20*/  LDL.LU R19, [R1+0xdc8] ;  /* 0x000dc80001137983 */ /* 0x020f620000300800 */
[----:B------:R-:W5:Y:S01]  /*69a30*/  LDL.LU R18, [R1+0xdcc] ;  /* 0x000dcc0001127983 */ /* 0x000f620000300800 */
[----:B---3--:R0:W-:Y:S03]  /*69a40*/  STL.64 [R1+0x1cb0], R6 ;  /* 0x001cb00601007387 */ /* 0x0081e60000100a00 */
[----:B0-----:R-:W3:Y:S01]  /*69a50*/  LDL.LU R7, [R1+0xdb0] ;  /* 0x000db00001077983 */ /* 0x001ee20000300800 */
[----:B------:R0:W-:Y:S01]  /*69a60*/  STL.64 [R1+0x1ca8], R4 ;  /* 0x001ca80401007387 */ /* 0x0001e20000100a00 */
[----:B------:R-:W2:Y:S02]  /*69a70*/  MUFU.EX2 R0, R0 ;  /* 0x0000000000007308 */ /* 0x000ea40000000800 */
[----:B0-----:R-:W5:Y:S01]  /*69a80*/  LDL.LU R4, [R1+0x50] ;  /* 0x0000500001047983 */ /* 0x001f620000300800 */
[----:B------:R-:W5:Y:S02]  /*69a90*/  LDL.LU R5, [R1+0x54] ;  /* 0x0000540001057983 */ /* 0x000f640000300800 */
[----:B-1----:R-:W-:-:S02]  /*69aa0*/  FMUL R8, R2, R10 ;  /* 0x0000000a02087220 */ /* 0x002fc40000400000 */
[----:B----4-:R-:W-:Y:S02]  /*69ab0*/  FMUL R9, R2, R11 ;  /* 0x0000000b02097220 */ /* 0x010fe40000400000 */
[C---:B--2---:R-:W-:Y:S02]  /*69ac0*/  FMUL R10, R0.reuse, R27 ;  /* 0x0000001b000a7220 */ /* 0x044fe40000400000 */
[----:B------:R-:W-:Y:S02]  /*69ad0*/  FMUL R11, R0, R26 ;  /* 0x0000001a000b7220 */ /* 0x000fe40000400000 */
[----:B------:R-:W2:Y:S05]  /*69ae0*/  LDL.LU.64 R26, [R1+0x1cd8] ;  /* 0x001cd800011a7983 */ /* 0x000eaa0000300a00 */
[----:B------:R-:W-:Y:S01]  /*69af0*/  HMMA.16816.F32.BF16 R8, R12, R24, R8 ;  /* 0x000000180c08723c */ /* 0x000fe20000041808 */
[----:B------:R-:W4:Y:S11]  /*69b00*/  LDL.LU.64 R24, [R1+0x1cd0] ;  /* 0x001cd00001187983 */ /* 0x000f360000300a00 */
[----:B------:R-:W-:Y:S11]  /*69b10*/  @!UPT UIADD3 URZ, URZ, URZ, URZ ;  /* 0x0000003f3f3ff290 */ /* 0x000ff6000fffe03f */
[----:B------:R3:W-:Y:S01]  /*69b20*/  STL.64 [R1+0xe0], R8 ;  /* 0x0000e00801007387 */ /* 0x0007e20000100a00 */
[----:B------:R0:W-:Y:S02]  /*69b30*/  STL.64 [R1+0xe8], R10 ;  /* 0x0000e80a01007387 */ /* 0x0001e40000100a00 */
[C---:B---3--:R-:W-:Y:S02]  /*69b40*/  FMUL R8, R2.reuse, R7 ;  /* 0x0000000702087220 */ /* 0x048fe40000400000 */
[----:B------:R-:W-:Y:S02]  /*69b50*/  FMUL R9, R2, R29 ;  /* 0x0000001d02097220 */ /* 0x000fe40000400000 */
[C---:B0-----:R-:W-:Y:S02]  /*69b60*/  FMUL R10, R0.reuse, R28 ;  /* 0x0000001c000a7220 */ /* 0x041fe40000400000 */
[----:B------:R-:W-:-:S07]  /*69b70*/  FMUL R11, R0, R3 ;  /* 0x00000003000b7220 */ /* 0x000fce0000400000 */
[----:B-----5:R-:W-:Y:S07]  /*69b80*/  HMMA.16816.F32.BF16 R4, R12, R4, R8 ;  /* 0x000000040c04723c */ /* 0x020fee0000041808 */
[C---:B------:R-:W-:Y:S02]  /*69b90*/  FMUL R8, R2.reuse, R23 ;  /* 0x0000001702087220 */ /* 0x040fe40000400000 */
[----:B------:R-:W-:Y:S02]  /*69ba0*/  FMUL R9, R2, R22 ;  /* 0x0000001602097220 */ /* 0x000fe40000400000 */
[----:B------:R-:W-:-:S02]  /*69bb0*/  FMUL R10, R0, R19 ;  /* 0x00000013000a7220 */ /* 0x000fc40000400000 */
[----:B------:R-:W-:-:S07]  /*69bc0*/  FMUL R11, R0, R18 ;  /* 0x00000012000b7220 */ /* 0x000fce0000400000 */
[----:B------:R-:W-:Y:S04]  /*69bd0*/  HMMA.16816.F32.BF16 R8, R12, R16, R8 ;  /* 0x000000100c08723c */ /* 0x000fe80000041808 */
[----:B------:R-:W-:Y:S02]  /*69be0*/  MOV R3, R5 ;  /* 0x0000000500037202 */ /* 0x000fe40000000f00 */
[----:B------:R-:W-:Y:S01]  /*69bf0*/  MOV R29, R6 ;  /* 0x00000006001d7202 */ /* 0x000fe20000000f00 */
[----:B------:R-:W-:Y:S01]  /*69c00*/  IMAD.MOV.U32 R28, RZ, RZ, R7 ;  /* 0x000000ffff1c7224 */ /* 0x000fe200078e0007 */
[----:B------:R-:W-:Y:S01]  /*69c10*/  STL [R1+0xd0], R4 ;  /* 0x0000d00401007387 */ /* 0x000fe20000100800 */
[----:B------:R0:W-:Y:S02]  /*69c20*/  STL [R1+0x158c], R3 ;  /* 0x00158c0301007387 */ /* 0x0001e40000100800 */
[----:B------:R1:W-:Y:S01]  /*69c30*/  STL [R1+0x1588], R29 ;  /* 0x0015881d01007387 */ /* 0x0003e20000100800 */
[----:B------:R3:W-:Y:S11]  /*69c40*/  STL [R1+0x1584], R28 ;  /* 0x0015841c01007387 */ /* 0x0007f60000100800 */
[----:B------:R-:W-:Y:S01]  /*69c50*/  @!UPT UIADD3 URZ, URZ, URZ, URZ ;  /* 0x0000003f3f3ff290 */ /* 0x000fe2000fffe03f */
[----:B0-----:R-:W-:Y:S01]  /*69c60*/  IMAD.MOV.U32 R3, RZ, RZ, R8 ;  /* 0x000000ffff037224 */ /* 0x001fe200078e0008 */
[----:B-1----:R-:W-:Y:S02]  /*69c70*/  MOV R29, R9 ;  /* 0x00000009001d7202 */ /* 0x002fe40000000f00 */
[----:B---3--:R-:W-:Y:S02]  /*69c80*/  MOV R28, R10 ;  /* 0x0000000a001c7202 */ /* 0x008fe40000000f00 */
[----:B--2---:R-:W-:Y:S02]  /*69c90*/  MOV R5, R26 ;  /* 0x0000001a00057202 */ /* 0x004fe40000000f00 */
[----:B----4-:R-:W-:Y:S02]  /*69ca0*/  MOV R4, R25 ;  /* 0x0000001900047202 */ /* 0x010fe40000000f00 */
[----:B------:R-:W2:Y:S01]  /*69cb0*/  LDL.LU R25, [R1+0x1ccc] ;  /* 0x001ccc0001197983 */ /* 0x000ea20000300800 */
[----:B------:R-:W3:Y:S02]  /*69cc0*/  LDL.LU R26, [R1+0x1cc8] ;  /* 0x001cc800011a7983 */ /* 0x000ee40000300800 */
[----:B------:R0:W-:Y:S02]  /*69cd0*/  STL [R1+0xcc], R11 ;  /* 0x0000cc0b01007387 */ /* 0x0001e40000100800 */
[----:B------:R-:W4:Y:S01]  /*69ce0*/  LDL.LU R8, [R1+0xdd0] ;  /* 0x000dd00001087983 */ /* 0x000f220000300800 */
[----:B------:R-:W5:Y:S01]  /*69cf0*/  LDL.LU R9, [R1+0xdd4] ;  /* 0x000dd40001097983 */ /* 0x000f620000300800 */
[----:B------:R-:W2:Y:S03]  /*69d00*/  LDL.LU R10, [R1+0xdd8] ;  /* 0x000dd800010a7983 */ /* 0x000ea60000300800 */
[----:B0-----:R-:W2:Y:S01]  /*69d10*/  LDL.LU R11, [R1+0xddc] ;  /* 0x000ddc00010b7983 */ /* 0x001ea20000300800 */
[----:B------:R-:W2:Y:S02]  /*69d20*/  LDL R18, [R1+0x18] ;  /* 0x0000180001127983 */ /* 0x000ea40000100800 */
[----:B------:R-:W2:Y:S02]  /*69d30*/  LDL R19, [R1+0x1c] ;  /* 0x00001c0001137983 */ /* 0x000ea40000100800 */
[----:B------:R-:W-:Y:S01]  /*69d40*/  IMAD.MOV.U32 R16, RZ, RZ, R27 ;  /* 0x000000ffff107224 */ /* 0x000fe200078e001b */
[----:B------:R-:W-:Y:S01]  /*69d50*/  MOV R17, R24 ;  /* 0x0000001800117202 */ /* 0x000fe20000000f00 */
[----:B--2---:R-:W-:Y:S04]  /*69d60*/  STL.64 [R1+0x1cc0], R18 ;  /* 0x001cc01201007387 */ /* 0x004fe80000100a00 */
[----:B------:R3:W-:Y:S02]  /*69d70*/  STL.64 [R1+0x1cb8], R16 ;  /* 0x001cb81001007387 */ /* 0x0007e40000100a00 */
[----:B---3--:R-:W-:Y:S01]  /*69d80*/  MOV R16, R26 ;  /* 0x0000001a00107202 */ /* 0x008fe20000000f00 */
[----:B------:R-:W-:Y:S01]  /*69d90*/  IMAD.MOV.U32 R17, RZ, RZ, R25 ;  /* 0x000000ffff117224 */ /* 0x000fe200078e0019 */
[----:B------:R-:W2:Y:S01]  /*69da0*/  LDL.LU R26, [R1+0xde0] ;  /* 0x000de000011a7983 */ /* 0x000ea20000300800 */
[----:B------:R-:W3:Y:S02]  /*69db0*/  LDL.LU R25, [R1+0xde4] ;  /* 0x000de40001197983 */ /* 0x000ee40000300800 */
[----:B------:R-:W3:Y:S02]  /*69dc0*/  LDL.LU R24, [R1+0xde8] ;  /* 0x000de80001187983 */ /* 0x000ee40000300800 */
[----:B------:R-:W3:Y:S01]  /*69dd0*/  LDL.LU R7, [R1+0xdec] ;  /* 0x000dec0001077983 */ /* 0x000ee20000300800 */
[----:B------:R-:W3:Y:S01]  /*69de0*/  LDL R6, [R1+0x1210] ;  /* 0x0012100001067983 */ /* 0x000ee20000100800 */
[----:B----4-:R-:W-:-:S02]  /*69df0*/  FMUL R8, R2, R8 ;  /* 0x0000000802087220 */ /* 0x010fc40000400000 */
[----:B-----5:R-:W-:Y:S02]  /*69e00*/  FMUL R9, R2, R9 ;  /* 0x0000000902097220 */ /* 0x020fe40000400000 */
[C---:B------:R-:W-:Y:S02]  /*69e10*/  FMUL R10, R0.reuse, R10 ;  /* 0x0000000a000a7220 */ /* 0x040fe40000400000 */
[----:B------:R-:W-:-:S07]  /*69e20*/  FMUL R11, R0, R11 ;  /* 0x0000000b000b7220 */ /* 0x000fce0000400000 */
[----:B------:R-:W-:Y:S01]  /*69e30*/  HMMA.16816.F32.BF16 R8, R12, R16, R8 ;  /* 0x000000100c08723c */ /* 0x000fe20000041808 */
[----:B------:R-:W-:Y:S01]  /*69e40*/  STL [R1+0x1598], R3 ;  /* 0x0015980301007387 */ /* 0x000fe20000100800 */
[----:B------:R0:W-:Y:S02]  /*69e50*/  STL [R1+0x1594], R29 ;  /* 0x0015941d01007387 */ /* 0x0001e40000100800 */
[----:B------:R1:W-:Y:S02]  /*69e60*/  STL [R1+0x1590], R28 ;  /* 0x0015901c01007387 */ /* 0x0003e40000100800 */
[----:B------:R-:W4:Y:S01]  /*69e70*/  LDL R22, [R1+0x8] ;  /* 0x0000080001167983 */ /* 0x000f220000100800 */
[----:B------:R-:W4:Y:S01]  /*69e80*/  LDL R23, [R1+0xc] ;  /* 0x00000c0001177983 */ /* 0x000f220000100800 */
[----:B------:R-:W5:Y:S02]  /*69e90*/  LDL.LU.64 R18, [R1+0x1cc0] ;  /* 0x001cc00001127983 */ /* 0x000f640000300a00 */
[----:B------:R-:W4:Y:S11]  /*69ea0*/  LDL.LU.64 R16, [R1+0x1cb8] ;  /* 0x001cb80001107983 */ /* 0x000f360000300a00 */
[----:B------:R-:W-:Y:S02]  /*69eb0*/  @!UPT UIADD3 URZ, URZ, URZ, URZ ;  /* 0x0000003f3f3ff290 */ /* 0x000fe4000fffe03f */
[----:B------:R-:W-:Y:S01]  /*69ec0*/  STL.64 [R1+0xb8], R10 ;  /* 0x0000b80a01007387 */ /* 0x000fe20000100a00 */
[----:B0-----:R-:W-:Y:S02]  /*69ed0*/  MOV R29, R8 ;  /* 0x00000008001d7202 */ /* 0x001fe40000000f00 */
[----:B-1----:R-:W-:-:S03]  /*69ee0*/  MOV R28, R9 ;  /* 0x00000009001c7202 */ /* 0x002fc60000000f00 */
[----:B------:R0:W-:Y:S04]  /*69ef0*/  STL [R1+0x15f8], R29 ;  /* 0x0015f81d01007387 */ /* 0x0001e80000100800 */
[----:B0-----:R-:W4:Y:S01]  /*69f00*/  LDL.LU R29, [R1+0xe0c] ;  /* 0x000e0c00011d7983 */ /* 0x001f220000300800 */
[----:B------:R-:W-:Y:S02]  /*69f10*/  STL [R1+0x159c], R28 ;  /* 0x00159c1c01007387 */ /* 0x000fe40000100800 */
[C---:B--2---:R-:W-:Y:S02]  /*69f20*/  FMUL R8, R2.reuse, R26 ;  /* 0x0000001a02087220 */ /* 0x044fe40000400000 */
[----:B---3--:R-:W-:Y:S02]  /*69f30*/  FMUL R9, R2, R25 ;  /* 0x0000001902097220 */ /* 0x008fe40000400000 */
[----:B------:R-:W-:-:S02]  /*69f40*/  FMUL R10, R0, R24 ;  /* 0x00000018000a7220 */ /* 0x000fc40000400000 */
[----:B------:R-:W-:Y:S01]  /*69f50*/  FMUL R11, R0, R7 ;  /* 0x00000007000b7220 */ /* 0x000fe20000400000 */
[----:B------:R0:W1:Y:S06]  /*69f60*/  LDSM.16.M88.4 R24, [R6+0x48000] ;  /* 0x048000000618783b */ /* 0x00006c0000000200 */
[----:B------:R-:W-:Y:S01]  /*69f70*/  HMMA.16816.F32.BF16 R8, R12, R4, R8 ;  /* 0x000000040c08723c */ /* 0x000fe20000041808 */
[----:B0-----:R-:W2:Y:S01]  /*69f80*/  LDL.LU.64 R6, [R1+0x1cb0] ;  /* 0x001cb00001067983 */ /* 0x001ea20000300a00 */
[----:B------:R-:W3:Y:S11]  /*69f90*/  LDL.LU.64 R4, [R1+0x1ca8] ;  /* 0x001ca80001047983 */ /* 0x000ef60000300a00 */
[----:B------:R-:W-:Y:S10]  /*69fa0*/  @!UPT UIADD3 URZ, URZ, URZ, URZ ;  /* 0x0000003f3f3ff290 */ /* 0x000ff4000fffe03f */
[----:B------:R0:W-:Y:S01]  /*69fb0*/  STL [R1+0xa4], R9 ;  /* 0x0000a40901007387 */ /* 0x0001e20000100800 */
[----:B------:R1:W-:Y:S01]  /*69fc0*/  STL [R1+0xa8], R10 ;  /* 0x0000a80a01007387 */ /* 0x0003e20000100800 */
[----:B------:R-:W-:Y:S02]  /*69fd0*/  MOV R3, R11 ;  /* 0x0000000b00037202 */ /* 0x000fe40000000f00 */
[----:B0-----:R-:W2:Y:S01]  /*69fe0*/  LDL.LU R9, [R1+0xe00] ;  /* 0x000e000001097983 */ /* 0x001ea20000300800 */
[----:B-1----:R-:W3:Y:S02]  /*69ff0*/  LDL.LU R10, [R1+0xe04] ;  /* 0x000e0400010a7983 */ /* 0x002ee40000300800 */
[----:B------:R-:W4:Y:S02]  /*6a000*/  LDL.LU R11, [R1+0xe08] ;  /* 0x000e0800010b7983 */ /* 0x000f240000300800 */
[----:B------:R-:W-:Y:S01]  /*6a010*/  IMAD.MOV.U32 R28, RZ, RZ, R8 ;  /* 0x000000ffff1c7224 */ /* 0x000fe200078e0008 */
[----:B------:R-:W-:Y:S04]  /*6a020*/  STL [R1+0x1600], R3 ;  /* 0x0016000301007387 */ /* 0x000fe80000100800 */
[----:B------:R-:W-:Y:S01]  /*6a030*/  STL [R1+0x15fc], R28 ;  /* 0x0015fc1c01007387 */ /* 0x000fe20000100800 */
[----:B--2---:R-:W-:-:S02]  /*6a040*/  FMUL R8, R2, R9 ;  /* 0x0000000902087220 */ /* 0x004fc40000400000 */
[----:B---3--:R-:W-:Y:S02]  /*6a050*/  FMUL R9, R2, R10 ;  /* 0x0000000a02097220 */ /* 0x008fe40000400000 */
[C---:B----4-:R-:W-:Y:S02]  /*6a060*/  FMUL R10, R0.reuse, R11 ;  /* 0x0000000b000a7220 */ /* 0x050fe40000400000 */
[----:B------:R-:W-:-:S07]  /*6a070*/  FMUL R11, R0, R29 ;  /* 0x0000001d000b7220 */ /* 0x000fce0000400000 */
[----:B------:R-:W-:Y:S11]  /*6a080*/  HMMA.16816.F32.BF16 R8, R12, R16, R8 ;  /* 0x000000100c08723c */ /* 0x000ff60000041808 */
[----:B------:R-:W-:Y:S11]  /*6a090*/  @!UPT UIADD3 URZ, URZ, URZ, URZ ;  /* 0x0000003f3f3ff290 */ /* 0x000ff6000fffe03f */
[----:B------:R-:W-:Y:S01]  /*6a0a0*/  @!UPT UIADD3 URZ, URZ, URZ, URZ ;  /* 0x0000003f3f3ff290 */ /* 0x000fe2000fffe03f */
[----:B------:R-:W-:Y:S01]  /*6a0b0*/  STL [R1+0x90], R8 ;  /* 0x0000900801007387 */ /* 0x000fe20000100800 */
[----:B-----5:R0:W-:Y:S02]  /*6a0c0*/  STL.64 [R1+0x1c48], R18 ;  /* 0x001c481201007387 */ /* 0x0201e40000100a00 */
[----:B------:R-:W2:Y:S02]  /*6a0d0*/  LDL.LU R16, [R1+0xae0] ;  /* 0x000ae00001107983 */ /* 0x000ea40000300800 */
[----:B------:R-:W2:Y:S01]  /*6a0e0*/  LDL.LU R17, [R1+0xae4] ;  /* 0x000ae40001117983 */ /* 0x000ea20000300800 */
[----:B0-----:R-:W3:Y:S01]  /*6a0f0*/  LDL.LU R18, [R1+0xae8] ;  /* 0x000ae80001127983 */ /* 0x001ee20000300800 */
[----:B------:R-:W3:Y:S03]  /*6a100*/  LDL.LU R19, [R1+0xaec] ;  /* 0x000aec0001137983 */ /* 0x000ee60000300800 */
[----:B---3--:R-:W-:Y:S01]  /*6a110*/  STL.64 [R1+0x1c58], R18 ;  /* 0x001c581201007387 */ /* 0x008fe20000100a00 */
[----:B--2---:R0:W-:Y:S03]  /*6a120*/  STL.64 [R1+0x1c50], R16 ;  /* 0x001c501001007387 */ /* 0x0041e60000100a00 */
[----:B0-----:R-:W2:Y:S01]  /*6a130*/  LDL.LU R16, [R1+0xaf0] ;  /* 0x000af00001107983 */ /* 0x001ea20000300800 */
[----:B------:R-:W2:Y:S02]  /*6a140*/  LDL.LU R17, [R1+0xaf4] ;  /* 0x000af40001117983 */ /* 0x000ea40000300800 */
[----:B------:R-:W3:Y:S02]  /*6a150*/  LDL.LU R18, [R1+0xaf8] ;  /* 0x000af80001127983 */ /* 0x000ee40000300800 */
[----:B------:R-:W3:Y:S01]  /*6a160*/  LDL.LU R19, [R1+0xafc] ;  /* 0x000afc0001137983 */ /* 0x000ee20000300800 */
[----:B------:R-:W-:Y:S01]  /*6a170*/  MOV R3, R9 ;  /* 0x0000000900037202 */ /* 0x000fe20000000f00 */
[----:B------:R-:W4:Y:S01]  /*6a180*/  LDL.LU R8, [R1+0xe10] ;  /* 0x000e100001087983 */ /* 0x000f220000300800 */
[----:B------:R-:W-:-:S02]  /*6a190*/  IMAD.MOV.U32 R28, RZ, RZ, R10 ;  /* 0x000000ffff1c7224 */ /* 0x000fc400078e000a */
[----:B------:R-:W5:Y:S01]  /*6a1a0*/  LDL.LU R9, [R1+0xe14] ;  /* 0x000e140001097983 */ /* 0x000f620000300800 */
[----:B------:R-:W-:Y:S01]  /*6a1b0*/  MOV R29, R11 ;  /* 0x0000000b001d7202 */ /* 0x000fe20000000f00 */
[----:B------:R-:W4:Y:S01]  /*6a1c0*/  LDL.LU R10, [R1+0xe18] ;  /* 0x000e1800010a7983 */ /* 0x000f220000300800 */
[----:B------:R-:W4:Y:S03]  /*6a1d0*/  LDL.LU R11, [R1+0xe1c] ;  /* 0x000e1c00010b7983 */ /* 0x000f260000300800 */
[----:B---3--:R0:W-:Y:S01]  /*6a1e0*/  STL.64 [R1+0x1c68], R18 ;  /* 0x001c681201007387 */ /* 0x0081e20000100a00 */
[----:B--2---:R-:W-:Y:S03]  /*6a1f0*/  STL.64 [R1+0x1c60], R16 ;  /* 0x001c601001007387 */ /* 0x004fe60000100a00 */
[----:B0-----:R-:W2:Y:S04]  /*6a200*/  LDL R18, [R1+0x48] ;  /* 0x0000480001127983 */ /* 0x001ea80000100800 */
[----:B------:R-:W2:Y:S01]  /*6a210*/  LDL R19, [R1+0x4c] ;  /* 0x00004c0001137983 */ /* 0x000ea20000100800 */
[----:B----4-:R-:W-:-:S02]  /*6a220*/  FMUL R8, R2, R8 ;  /* 0x0000000802087220 */ /* 0x010fc40000400000 */
[----:B-----5:R-:W-:Y:S02]  /*6a230*/  FMUL R9, R2, R9 ;  /* 0x0000000902097220 */ /* 0x020fe40000400000 */
[C---:B------:R-:W-:Y:S02]  /*6a240*/  FMUL R10, R0.reuse, R10 ;  /* 0x0000000a000a7220 */ /* 0x040fe40000400000 */
[----:B------:R-:W-:-:S07]  /*6a250*/  FMUL R11, R0, R11 ;  /* 0x0000000b000b7220 */ /* 0x000fce0000400000 */
[----:B------:R-:W-:Y:S01]  /*6a260*/  HMMA.16816.F32.BF16 R8, R12, R20, R8 ;  /* 0x000000140c08723c */ /* 0x000fe20000041808 */
[----:B--2---:R0:W-:Y:S04]  /*6a270*/  STL.64 [R1+0x1c78], R18 ;  /* 0x001c781201007387 */ /* 0x0041e80000100a00 */
[----:B0-----:R-:W2:Y:S04]  /*6a280*/  LDL R18, [R1+0x58] ;  /* 0x0000580001127983 */ /* 0x001ea80000100800 */
[----:B------:R-:W2:Y:S04]  /*6a290*/  LDL R19, [R1+0x5c] ;  /* 0x00005c0001137983 */ /* 0x000ea80000100800 */
[----:B--2---:R0:W-:Y:S04]  /*6a2a0*/  STL.64 [R1+0x1c90], R18 ;  /* 0x001c901201007387 */ /* 0x0041e80000100a00 */
[----:B0-----:R-:W2:Y:S04]  /*6a2b0*/  LDL R18, [R1+0x68] ;  /* 0x0000680001127983 */ /* 0x001ea80000100800 */
[----:B------:R-:W2:Y:S01]  /*6a2c0*/  LDL R19, [R1+0x6c] ;  /* 0x00006c0001137983 */ /* 0x000ea20000100800 */
[----:B------:R-:W-:Y:S02]  /*6a2d0*/  STL [R1+0x1638], R29 ;  /* 0x0016381d01007387 */ /* 0x000fe40000100800 */
[----:B------:R0:W-:Y:S02]  /*6a2e0*/  STL [R1+0x1634], R28 ;  /* 0x0016341c01007387 */ /* 0x0001e40000100800 */
[----:B0-----:R-:W3:Y:S01]  /*6a2f0*/  LDL R28, [R1+0x1210] ;  /* 0x00121000011c7983 */ /* 0x001ee20000100800 */
[----:B------:R-:W-:Y:S02]  /*6a300*/  STL [R1+0x1630], R3 ;  /* 0x0016300301007387 */ /* 0x000fe40000100800 */
[----:B------:R0:W-:Y:S02]  /*6a310*/  STL.64 [R1+0x80], R8 ;  /* 0x0000800801007387 */ /* 0x0001e40000100a00 */
[----:B------:R-:W-:Y:S01]  /*6a320*/  STL [R1+0x88], R10 ;  /* 0x0000880a01007387 */ /* 0x000fe20000100800 */
[----:B0-----:R-:W4:Y:S01]  /*6a330*/  LDL.LU R8, [R1+0xdf0] ;  /* 0x000df00001087983 */ /* 0x001f220000300800 */
[----:B------:R0:W-:Y:S02]  /*6a340*/  STL.64 [R1+0x1c70], R22 ;  /* 0x001c701601007387 */ /* 0x0001e40000100a00 */
[----:B------:R-:W5:Y:S02]  /*6a350*/  LDL.LU R20, [R1+0xb00] ;  /* 0x000b000001147983 */ /* 0x000f640000300800 */
[----:B------:R-:W5:Y:S01]  /*6a360*/  LDL.LU R21, [R1+0xb04] ;  /* 0x000b040001157983 */ /* 0x000f620000300800 */
[----:B0-----:R-:W2:Y:S01]  /*6a370*/  LDL.LU R22, [R1+0xb08] ;  /* 0x000b080001167983 */ /* 0x001ea20000300800 */
[----:B------:R-:W2:Y:S02]  /*6a380*/  LDL.LU R23, [R1+0xb0c] ;  /* 0x000b0c0001177983 */ /* 0x000ea40000300800 */
[----:B------:R-:W3:Y:S02]  /*6a390*/  LDL.LU R9, [R1+0xdf4] ;  /* 0x000df40001097983 */ /* 0x000ee40000300800 */
[----:B------:R-:W3:Y:S01]  /*6a3a0*/  LDL.LU R10, [R1+0xdf8] ;  /* 0x000df800010a7983 */ /* 0x000ee20000300800 */
[----:B------:R-:W3:Y:S04]  /*6a3b0*/  LDL.LU R3, [R1+0xdfc] ;  /* 0x000dfc0001037983 */ /* 0x000ee80000300800 */
[----:B--2---:R-:W-:Y:S01]  /*6a3c0*/  STL.64 [R1+0x1c88], R22 ;  /* 0x001c881601007387 */ /* 0x004fe20000100a00 */
[----:B-----5:R0:W-:Y:S03]  /*6a3d0*/  STL.64 [R1+0x1c80], R20 ;  /* 0x001c801401007387 */ /* 0x0201e60000100a00 */
[----:B0-----:R-:W2:Y:S01]  /*6a3e0*/  LDL.LU R20, [R1+0xb10] ;  /* 0x000b100001147983 */ /* 0x001ea20000300800 */
[----:B------:R-:W2:Y:S02]  /*6a3f0*/  LDL.LU R21, [R1+0xb14] ;  /* 0x000b140001157983 */ /* 0x000ea40000300800 */
[----:B------:R-:W5:Y:S02]  /*6a400*/  LDL.LU R22, [R1+0xb18] ;  /* 0x000b180001167983 */ /* 0x000f640000300800 */
[----:B------:R-:W5:Y:S01]  /*6a410*/  LDL.LU R23, [R1+0xb1c] ;  /* 0x000b1c0001177983 */ /* 0x000f620000300800 */
[----:B------:R-:W-:Y:S01]  /*6a420*/  MOV R29, R11 ;  /* 0x0000000b001d7202 */ /* 0x000fe20000000f00 */
[----:B----4-:R-:W-:-:S02]  /*6a430*/  FMUL R8, R2, R8 ;  /* 0x0000000802087220 */ /* 0x010fc40000400000 */
[----:B---3--:R-:W-:Y:S02]  /*6a440*/  FMUL R9, R2, R9 ;  /* 0x0000000902097220 */ /* 0x008fe40000400000 */
[C---:B------:R-:W-:Y:S02]  /*6a450*/  FMUL R10, R0.reuse, R10 ;  /* 0x0000000a000a7220 */ /* 0x040fe40000400000 */
[----:B------:R-:W-:Y:S01]  /*6a460*/  FMUL R11, R0, R3 ;  /* 0x00000003000b7220 */ /* 0x000fe20000400000 */
[----:B-----5:R-:W-:Y:S01]  /*6a470*/  STL.64 [R1+0x1ca0], R22 ;  /* 0x001ca01601007387 */ /* 0x020fe20000100a00 */
[----:B--2---:R0:W-:Y:S03]  /*6a480*/  STL.64 [R1+0x1c98], R20 ;  /* 0x001c981401007387 */ /* 0x0041e60000100a00 */
[----:B0-----:R-:W2:Y:S01]  /*6a490*/  LDL.LU R20, [R1+0xb20] ;  /* 0x000b200001147983 */ /* 0x001ea20000300800 */
[----:B------:R-:W2:Y:S02]  /*6a4a0*/  LDL.LU R21, [R1+0xb24] ;  /* 0x000b240001157983 */ /* 0x000ea40000300800 */
[----:B------:R-:W2:Y:S02]  /*6a4b0*/  LDL.LU R22, [R1+0xb28] ;  /* 0x000b280001167983 */ /* 0x000ea40000300800 */
[----:B------:R-:W2:Y:S01]  /*6a4c0*/  LDL.LU R23, [R1+0xb2c] ;  /* 0x000b2c0001177983 */ /* 0x000ea20000300800 */
[----:B------:R-:W-:Y:S01]  /*6a4d0*/  HMMA.16816.F32.BF16 R12, R12, R4, R8 ;  /* 0x000000040c0c723c */ /* 0x000fe20000041808 */
[----:B------:R-:W-:Y:S01]  /*6a4e0*/  STL [R1+0x163c], R29 ;  /* 0x00163c1d01007387 */ /* 0x000fe20000100800 */
[----:B------:R-:W-:Y:S02]  /*6a4f0*/  STL [R1+0x1640], R2 ;  /* 0x0016400201007387 */ /* 0x000fe40000100800 */
[----:B------:R-:W-:Y:S02]  /*6a500*/  STL [R1+0x1780], R0 ;  /* 0x0017800001007387 */ /* 0x000fe40000100800 */
[----:B------:R-:W3:Y:S11]  /*6a510*/  LDL.64 R10, [R1+0x38] ;  /* 0x00003800010a7983 */ /* 0x000ef60000100a00 */
[----:B------:R-:W-:Y:S06]  /*6a520*/  @!UPT UIADD3 URZ, URZ, URZ, URZ ;  /* 0x0000003f3f3ff290 */ /* 0x000fec000fffe03f */
[----:B------:R-:W-:Y:S01]  /*6a530*/  STL.64 [R1+0x70], R12 ;  /* 0x0000700c01007387 */ /* 0x000fe20000100a00 */
[----:B------:R0:W-:Y:S03]  /*6a540*/  STL.64 [R1+0x78], R14 ;  /* 0x0000780e01007387 */ /* 0x0001e60000100a00 */
[----:B0-----:R-:W4:Y:S01]  /*6a550*/  LDL.64 R14, [R1+0x28] ;  /* 0x00002800010e7983 */ /* 0x001f220000100a00 */
[C---:B--2---:R-:W-:Y:S03]  /*6a560*/  HMMA.16816.F32.BF16 R16, R24.reuse, R18, R20 ;  /* 0x000000121810723c */ /* 0x044fe60000041814 */
[----:B------:R-:W2:Y:S01]  /*6a570*/  LDL.LU.64 R22, [R1+0x1ca0] ;  /* 0x001ca00001167983 */ /* 0x000ea20000300a00 */
[----:B------:R-:W2:Y:S11]  /*6a580*/  LDL.LU.64 R20, [R1+0x1c98] ;  /* 0x001c980001147983 */ /* 0x000eb60000300a00 */
[----:B------:R-:W-:Y:S08]  /*6a590*/  @!UPT UIADD3 URZ, URZ, URZ, URZ ;  /* 0x0000003f3f3ff290 */ /* 0x000ff0000fffe03f */
[----:B------:R-:W-:Y:S01]  /*6a5a0*/  STL.64 [R1+0x4c0], R16 ;  /* 0x0004c01001007387 */ /* 0x000fe20000100a00 */
        /* <DEDUP_REMOVED lines=8> */
[----:B0-----:R-:W2:Y:S02]  /*6a630*/  LDL.LU.64 R18, [R1+0x1c78] ;  /* 0x001c780001127983 */ /* 0x001ea40000300a00 */
[C---:B--2---:R-:W-:Y:S02]  /*6a640*/  HMMA.16816.F32.BF16 R16, R24.reuse, R18, R20 ;  /* 0x000000121810723c */ /* 0x044fe40000041814 */
[----:B------:R-:W2:Y:S11]  /*6a650*/  LDL.LU.64 R22, [R1+0x1c70] ;  /* 0x001c700001167983 */ /* 0x000eb60000300a00 */
        /* <DEDUP_REMOVED lines=12> */
[----:B------:R-:W-:Y:S01]  /*6a720*/  IMAD.MOV.U32 R2, RZ, RZ, R10 ;  /* 0x000000ffff027224 */ /* 0x000fe200078e000a */
[----:B------:R-:W-:Y:S02]  /*6a730*/  MOV R0, R11 ;  /* 0x0000000b00007202 */ /* 0x000fe40000000f00 */
[----:B------:R-:W0:Y:S01]  /*6a740*/  LDSM.16.M88.4 R8, [R28+0x48400] ;  /* 0x048400001c08783b */ /* 0x000e220000000200 */
[----:B----4-:R-:W-:Y:S01]  /*6a750*/  MOV R4, R14 ;  /* 0x0000000e00047202 */ /* 0x010fe20000000f00 */
[----:B------:R-:W-:-:S02]  /*6a760*/  IMAD.MOV.U32 R3, RZ, RZ, R15 ;  /* 0x000000ffff037224 */ /* 0x000fc400078e000f */
[----:B0-----:R-:W-:Y:S01]  /*6a770*/  STL.64 [R1+0x1c20], R10 ;  /* 0x001c200a01007387 */ /* 0x001fe20000100a00 */
[----:B------:R0:W-:Y:S03]  /*6a780*/  STL.64 [R1+0x1c18], R8 ;  /* 0x001c180801007387 */ /* 0x0001e60000100a00 */
[----:B0-----:R-:W2:Y:S01]  /*6a790*/  LDL.LU R8, [R1+0xac0] ;  /* 0x000ac00001087983 */ /* 0x001ea20000300800 */
[----:B------:R-:W2:Y:S02]  /*6a7a0*/  LDL.LU R9, [R1+0xac4] ;  /* 0x000ac40001097983 */ /* 0x000ea40000300800 */
[----:B------:R-:W2:Y:S02]  /*6a7b0*/  LDL.LU R10, [R1+0xac8] ;  /* 0x000ac800010a7983 */ /* 0x000ea40000300800 */
[----:B------:R-:W2:Y:S01]  /*6a7c0*/  LDL.LU R11, [R1+0xacc] ;  /* 0x000acc00010b7983 */ /* 0x000ea20000300800 */
[C---:B---3--:R-:W-:Y:S01]  /*6a7d0*/  HMMA.16816.F32.BF16 R16, R24.reuse, R14, R16 ;  /* 0x0000000e1810723c */ /* 0x048fe20000041810 */
[----:B------:R-:W0:Y:S11]  /*6a7e0*/  LDSM.16.M88.4 R12, [R28+0x48800] ;  /* 0x048800001c0c783b */ /* 0x000e360000000200 */
[----:B------:R-:W-:Y:S11]  /*6a7f0*/  @!UPT UIADD3 URZ, URZ, URZ, URZ ;  /* 0x0000003f3f3ff290 */ /* 0x000ff6000fffe03f */
[----:B------:R-:W-:Y:S01]  /*6a800*/  STL.64 [R1+0x4f0], R16 ;  /* 0x0004f01001007387 */ /* 0x000fe20000100a00 */
[----:B------:R1:W-:Y:S03]  /*6a810*/  STL.64 [R1+0x4f8], R18 ;  /* 0x0004f81201007387 */ /* 0x0003e60000100a00 */
[----:B-1----:R-:W3:Y:S04]  /*6a820*/  LDL.LU.64 R18, [R1+0x1c48] ;  /* 0x001c480001127983 */ /* 0x002ee80000300a00 */
[----:B0-----:R-:W-:Y:S01]  /*6a830*/  STL.64 [R1+0x1b90], R14 ;  /* 0x001b900e01007387 */ /* 0x001fe20000100a00 */
[----:B------:R0:W-:Y:S03]  /*6a840*/  STL.64 [R1+0x1b88], R12 ;  /* 0x001b880c01007387 */ /* 0x0001e60000100a00 */
[----:B0-----:R-:W3:Y:S01]  /*6a850*/  LDL.LU R12, [R1+0xad0] ;  /* 0x000ad000010c7983 */ /* 0x001ee20000300800 */
[----:B------:R-:W3:Y:S02]  /*6a860*/  LDL.LU R13, [R1+0xad4] ;  /* 0x000ad400010d7983 */ /* 0x000ee40000300800 */
[----:B------:R-:W3:Y:S02]  /*6a870*/  LDL.LU R14, [R1+0xad8] ;  /* 0x000ad800010e7983 */ /* 0x000ee40000300800 */
[----:B------:R-:W3:Y:S01]  /*6a880*/  LDL.LU R15, [R1+0xadc] ;  /* 0x000adc00010f7983 */ /* 0x000ee20000300800 */
[C---:B--2---:R-:W-:Y:S01]  /*6a890*/  HMMA.16816.F32.BF16 R8, R24.reuse, R22, R8 ;  /* 0x000000161808723c */ /* 0x044fe20000041808 */
[----:B------:R-:W-:Y:S07]  /*6a8a0*/  LDSM.16.M88.4 R20, [R28+0x49000] ;  /* 0x049000001c14783b */ /* 0x000fee0000000200 */
[----:B---3--:R-:W-:Y:S01]  /*6a8b0*/  HMMA.16816.F32.BF16 R12, R24, R18, R12 ;  /* 0x00000012180c723c */ /* 0x008fe2000004180c */
[----:B------:R-:W0:Y:S04]  /*6a8c0*/  LDSM.16.M88.4 R16, [R28+0x48c00] ;  /* 0x048c00001c10783b */ /* 0x000e280000000200 */
[----:B0-----:R-:W-:Y:S11]  /*6a8d0*/  STL.64 [R1+0x1b20], R18 ;  /* 0x001b201201007387 */ /* 0x001ff60000100a00 */
[----:B------:R-:W-:Y:S07]  /*6a8e0*/  @!UPT UIADD3 URZ, URZ, URZ, URZ ;  /* 0x0000003f3f3ff290 */ /* 0x000fee000fffe03f */
[----:B------:R-:W-:Y:S02]  /*6a8f0*/  STL.64 [R1+0x4e0], R12 ;  /* 0x0004e00c01007387 */ /* 0x000fe40000100a00 */
[----:B------:R-:W-:Y:S02]  /*6a900*/  STL.64 [R1+0x4e8], R14 ;  /* 0x0004e80e01007387 */ /* 0x000fe40000100a00 */
[----:B------:R0:W-:Y:S02]  /*6a910*/  STL.64 [R1+0x1b18], R16 ;  /* 0x001b181001007387 */ /* 0x0001e40000100a00 */
[----:B0-----:R-:W-:Y:S02]  /*6a920*/  MOV R16, R6 ;  /* 0x0000000600107202 */ /* 0x001fe40000000f00 */
[----:B------:R-:W2:Y:S01]  /*6a930*/  LDL.LU R6, [R1+0x1c44] ;  /* 0x001c440001067983 */ /* 0x000ea20000300800 */
[----:B------:R-:W-:Y:S02]  /*6a940*/  STL.64 [R1+0x4d0], R8 ;  /* 0x0004d00801007387 */ /* 0x000fe40000100a00 */
[----:B------:R-:W-:Y:S01]  /*6a950*/  STL.64 [R1+0x4d8], R10 ;  /* 0x0004d80a01007387 */ /* 0x000fe20000100a00 */
[----:B------:R-:W-:-:S02]  /*6a960*/  MOV R17, R7 ;  /* 0x0000000700117202 */ /* 0x000fc40000000f00 */
[----:B------:R-:W3:Y:S01]  /*6a970*/  LDL.LU R7, [R1+0x1c40] ;  /* 0x001c400001077983 */ /* 0x000ee20000300800 */
[----:B------:R-:W4:Y:S02]  /*6a980*/  LDL.LU R18, [R1+0xa18] ;  /* 0x000a180001127983 */ /* 0x000f240000300800 */
[----:B------:R-:W4:Y:S02]  /*6a990*/  LDL.LU R19, [R1+0xa1c] ;  /* 0x000a1c0001137983 */ /* 0x000f240000300800 */
[----:B------:R-:W5:Y:S01]  /*6a9a0*/  LDL.LU R12, [R1+0xa30] ;  /* 0x000a3000010c7983 */ /* 0x000f620000300800 */
[----:B------:R-:W5:Y:S01]  /*6a9b0*/  LDL.LU R13, [R1+0xa34] ;  /* 0x000a3400010d7983 */ /* 0x000f620000300800 */
[----:B--2---:R-:W-:-:S03]  /*6a9c0*/  IMAD.MOV.U32 R14, RZ, RZ, R6 ;  /* 0x000000ffff0e7224 */ /* 0x004fc600078e0006 */
[----:B------:R-:W2:Y:S01]  /*6a9d0*/  LDL.LU R6, [R1+0x1c3c] ;  /* 0x001c3c0001067983 */ /* 0x000ea20000300800 */
[----:B---3--:R-:W-:-:S03]  /*6a9e0*/  MOV R15, R7 ;  /* 0x00000007000f7202 */ /* 0x008fc60000000f00 */
[----:B------:R-:W3:Y:S02]  /*6a9f0*/  LDL.LU R7, [R1+0x1c38] ;  /* 0x001c380001077983 */ /* 0x000ee40000300800 */
[----:B------:R0:W-:Y:S02]  /*6aa00*/  STL.64 [R1+0x1ba0], R14 ;  /* 0x001ba00e01007387 */ /* 0x0001e40000100a00 */
[----:B-----5:R-:W-:Y:S01]  /*6aa10*/  STL.64 [R1+0x1b98], R12 ;  /* 0x001b980c01007387 */ /* 0x020fe20000100a00 */
[----:B0-----:R-:W5:Y:S04]  /*6aa20*/  LDL.64 R14, [R1+0x8] ;  /* 0x00000800010e7983 */ /* 0x001f680000100a00 */
[----:B-----5:R0:W-:Y:S04]  /*6aa30*/  STL.64 [R1+0x1bb0], R14 ;  /* 0x001bb00e01007387 */ /* 0x0201e80000100a00 */
[----:B0-----:R-:W5:Y:S04]  /*6aa40*/  LDL.64 R14, [R1+0x18] ;  /* 0x00001800010e7983 */ /* 0x001f680000100a00 */
[----:B-----5:R0:W-:Y:S02]  /*6aa50*/  STL.64 [R1+0x1bb8], R14 ;  /* 0x001bb80e01007387 */ /* 0x0201e40000100a00 */
[----:B0-----:R-:W-:Y:S01]  /*6aa60*/  MOV R14, R4 ;  /* 0x00000004000e7202 */ /* 0x001fe20000000f00 */
[----:B------:R-:W-:-:S05]  /*6aa70*/  IMAD.MOV.U32 R15, RZ, RZ, R3 ;  /* 0x000000ffff0f7224 */ /* 0x000fca00078e0003 */
[----:B------:R0:W-:Y:S02]  /*6aa80*/  STL.64 [R1+0x1bd0], R14 ;  /* 0x001bd00e01007387 */ /* 0x0001e40000100a00 */
[----:B0-----:R-:W-:Y:S02]  /*6aa90*/  MOV R14, R2 ;  /* 0x00000002000e7202 */ /* 0x001fe40000000f00 */
[----:B------:R-:W-:-:S05]  /*6aaa0*/  MOV R15, R0 ;  /* 0x00000000000f7202 */ /* 0x000fca0000000f00 */
[----:B------:R0:W-:Y:S04]  /*6aab0*/  STL.64 [R1+0x1be8], R14 ;  /* 0x001be80e01007387 */ /* 0x0001e80000100a00 */
[----:B0-----:R-:W5:Y:S04]  /*6aac0*/  LDL.64 R14, [R1+0x48] ;  /* 0x00004800010e7983 */ /* 0x001f680000100a00 */
[----:B-----5:R0:W-:Y:S01]  /*6aad0*/  STL.64 [R1+0x1c00], R14 ;  /* 0x001c000e01007387 */ /* 0x0201e20000100a00 */
[----:B------:R-:W5:Y:S02]  /*6aae0*/  LDL.LU R12, [R1+0xa90] ;  /* 0x000a9000010c7983 */ /* 0x000f640000300800 */
[----:B------:R-:W5:Y:S01]  /*6aaf0*/  LDL.LU R13, [R1+0xa94] ;  /* 0x000a9400010d7983 */ /* 0x000f620000300800 */
[----:B0-----:R-:W2:Y:S01]  /*6ab00*/  LDL.LU R14, [R1+0xa98] ;  /* 0x000a9800010e7983 */ /* 0x001ea20000300800 */
[----:B------:R-:W2:Y:S02]  /*6ab10*/  LDL.LU R15, [R1+0xa9c] ;  /* 0x000a9c00010f7983 */ /* 0x000ea40000300800 */
[----:B------:R-:W3:Y:S02]  /*6ab20*/  LDL.LU R8, [R1+0xab0] ;  /* 0x000ab00001087983 */ /* 0x000ee40000300800 */
[----:B------:R-:W3:Y:S01]  /*6ab30*/  LDL.LU R9, [R1+0xab4] ;  /* 0x000ab40001097983 */ /* 0x000ee20000300800 */
[----:B------:R-:W3:Y:S01]  /*6ab40*/  LDL.LU R10, [R1+0xab8] ;  /* 0x000ab800010a7983 */ /* 0x000ee20000300800 */
[----:B------:R-:W3:Y:S03]  /*6ab50*/  LDL.LU R11, [R1+0xabc] ;  /* 0x000abc00010b7983 */ /* 0x000ee60000300800 */
[----:B--2---:R-:W-:Y:S01]  /*6ab60*/  STL.64 [R1+0x1c10], R14 ;  /* 0x001c100e01007387 */ /* 0x004fe20000100a00 */
[----:B-----5:R0:W-:Y:S03]  /*6ab70*/  STL.64 [R1+0x1c08], R12 ;  /* 0x001c080c01007387 */ /* 0x0201e60000100a00 */
[----:B0-----:R-:W2:Y:S01]  /*6ab80*/  LDL.LU R12, [R1+0xaa0] ;  /* 0x000aa000010c7983 */ /* 0x001ea20000300800 */
[----:B------:R-:W2:Y:S02]  /*6ab90*/  LDL.LU R13, [R1+0xaa4] ;  /* 0x000aa400010d7983 */ /* 0x000ea40000300800 */
[----:B------:R-:W2:Y:S02]  /*6aba0*/  LDL.LU R14, [R1+0xaa8] ;  /* 0x000aa800010e7983 */ /* 0x000ea40000300800 */
[----:B------:R-:W2:Y:S01]  /*6abb0*/  LDL.LU R15, [R1+0xaac] ;  /* 0x000aac00010f7983 */ /* 0x000ea20000300800 */
[----:B----4-:R0:W-:Y:S01]  /*6abc0*/  STL.64 [R1+0x1b70], R18 ;  /* 0x001b701201007387 */ /* 0x0101e20000100a00 */
[----:B------:R-:W-:Y:S03]  /*6abd0*/  STL.64 [R1+0x1b68], R16 ;  /* 0x001b681001007387 */ /* 0x000fe60000100a00 */
[----:B0-----:R-:W2:Y:S01]  /*6abe0*/  LDL.64 R18, [R1+0x68] ;  /* 0x0000680001127983 */ /* 0x001ea20000100a00 */
[----:B------:R-:W-:Y:S02]  /*6abf0*/  STL.64 [R1+0x1aa0], R22 ;  /* 0x001aa01601007387 */ /* 0x000fe40000100a00 */
[----:B------:R0:W-:Y:S02]  /*6ac00*/  STL.64 [R1+0x1a98], R20 ;  /* 0x001a981401007387 */ /* 0x0001e40000100a00 */
[----:B0-----:R-:W4:Y:S01]  /*6ac10*/  LDL.LU R20, [R1+0xa50] ;  /* 0x000a500001147983 */ /* 0x001f220000300800 */
[----:B------:R-:W4:Y:S02]  /*6ac20*/  LDL.LU R21, [R1+0xa54] ;  /* 0x000a540001157983 */ /* 0x000f240000300800 */
[----:B---3--:R-:W-:Y:S01]  /*6ac30*/  IMAD.MOV.U32 R22, RZ, RZ, R7 ;  /* 0x000000ffff167224 */ /* 0x008fe200078e0007 */
[----:B------:R-:W-:Y:S01]  /*6ac40*/  MOV R23, R6 ;  /* 0x0000000600177202 */ /* 0x000fe20000000f00 */
[----:B------:R-:W3:Y:S01]  /*6ac50*/  LDL.LU R7, [R1+0x1c34] ;  /* 0x001c340001077983 */ /* 0x000ee20000300800 */
[----:B------:R-:W5:Y:S03]  /*6ac60*/  LDL.LU R6, [R1+0x1c30] ;  /* 0x001c300001067983 */ /* 0x000f660000300800 */
[----:B------:R-:W-:Y:S04]  /*6ac70*/  STL.64 [R1+0x1bc8], R22 ;  /* 0x001bc81601007387 */ /* 0x000fe80000100a00 */
[----:B----4-:R0:W-:Y:S04]  /*6ac80*/  STL.64 [R1+0x1bc0], R20 ;  /* 0x001bc01401007387 */ /* 0x0101e80000100a00 */
[----:B0-----:R-:W4:Y:S01]  /*6ac90*/  LDL.LU R20, [R1+0xa60] ;  /* 0x000a600001147983 */ /* 0x001f220000300800 */
[----:B------:R-:W4:Y:S02]  /*6aca0*/  LDL.LU R21, [R1+0xa64] ;  /* 0x000a640001157983 */ /* 0x000f240000300800 */
[----:B------:R-:W2:Y:S02]  /*6acb0*/  LDL.LU R22, [R1+0xa68] ;  /* 0x000a680001167983 */ /* 0x000ea40000300800 */
[----:B------:R-:W2:Y:S02]  /*6acc0*/  LDL.LU R23, [R1+0xa6c] ;  /* 0x000a6c0001177983 */ /* 0x000ea40000300800 */
[----:B--2---:R-:W-:Y:S01]  /*6acd0*/  STL.64 [R1+0x1be0], R22 ;  /* 0x001be01601007387 */ /* 0x004fe20000100a00 */
[----:B----4-:R0:W-:Y:S03]  /*6ace0*/  STL.64 [R1+0x1bd8], R20 ;  /* 0x001bd81401007387 */ /* 0x0101e60000100a00 */
[----:B0-----:R-:W2:Y:S01]  /*6acf0*/  LDL.LU R20, [R1+0xa70] ;  /* 0x000a700001147983 */ /* 0x001ea20000300800 */
[----:B------:R-:W2:Y:S01]  /*6ad00*/  LDL.LU R21, [R1+0xa74] ;  /* 0x000a740001157983 */ /* 0x000ea20000300800 */
[----:B-----5:R-:W-:Y:S01]  /*6ad10*/  MOV R22, R6 ;  /* 0x0000000600167202 */ /* 0x020fe20000000f00 */
[----:B---3--:R-:W-:Y:S01]  /*6ad20*/  IMAD.MOV.U32 R23, RZ, RZ, R7 ;  /* 0x000000ffff177224 */ /* 0x008fe200078e0007 */
[----:B------:R-:W3:Y:S01]  /*6ad30*/  LDL.LU R6, [R1+0x1c2c] ;  /* 0x001c2c0001067983 */ /* 0x000ee20000300800 */
[----:B------:R-:W3:Y:S03]  /*6ad40*/  LDL.LU R7, [R1+0x1c28] ;  /* 0x001c280001077983 */ /* 0x000ee60000300800 */
[----:B------:R-:W-:Y:S04]  /*6ad50*/  STL.64 [R1+0x1bf8], R22 ;  /* 0x001bf81601007387 */ /* 0x000fe80000100a00 */
[----:B--2---:R0:W-:Y:S01]  /*6ad60*/  STL.64 [R1+0x1bf0], R20 ;  /* 0x001bf01401007387 */ /* 0x0041e20000100a00 */
[----:B---3--:R-:W-:Y:S03]  /*6ad70*/  HMMA.16816.F32.BF16 R24, R24, R6, R8 ;  /* 0x000000061818723c */ /* 0x008fe60000041808 */
[----:B0-----:R-:W2:Y:S01]  /*6ad80*/  LDL.LU R20, [R1+0xa80] ;  /* 0x000a800001147983 */ /* 0x001ea20000300800 */
[----:B------:R-:W2:Y:S02]  /*6ad90*/  LDL.LU R21, [R1+0xa84] ;  /* 0x000a840001157983 */ /* 0x000ea40000300800 */
[----:B------:R-:W2:Y:S02]  /*6ada0*/  LDL.LU R22, [R1+0xa88] ;  /* 0x000a880001167983 */ /* 0x000ea40000300800 */
[----:B------:R-:W2:Y:S01]  /*6adb0*/  LDL.LU R23, [R1+0xa8c] ;  /* 0x000a8c0001177983 */ /* 0x000ea20000300800 */
[----:B------:R-:W3:Y:S01]  /*6adc0*/  LDL.LU.64 R10, [R1+0x1c20] ;  /* 0x001c2000010a7983 */ /* 0x000ee20000300a00 */
[----:B------:R-:W3:Y:S02]  /*6add0*/  LDL.LU.64 R8, [R1+0x1c18] ;  /* 0x001c180001087983 */ /* 0x000ee40000300a00 */
[----:B------:R0:W-:Y:S02]  /*6ade0*/  STL.64 [R1+0x1ba8], R6 ;  /* 0x001ba80601007387 */ /* 0x0001e40000100a00 */
[----:B------:R-:W4:Y:S09]  /*6adf0*/  LDL.LU R4, [R1+0xa40] ;  /* 0x000a400001047983 */ /* 0x000f320000300800 */
[----:B------:R-:W-:Y:S01]  /*6ae00*/  STL.64 [R1+0x4b0], R24 ;  /* 0x0004b01801007387 */ /* 0x000fe20000100a00 */
[----:B------:R-:W-:Y:S02]  /*6ae10*/  STL.64 [R1+0x4b8], R26 ;  /* 0x0004b81a01007387 */ /* 0x000fe40000100a00 */
[----:B------:R-:W1:Y:S04]  /*6ae20*/  LDSM.16.M88.4 R24, [R28+0x49400] ;  /* 0x049400001c18783b */ /* 0x000e680000000200 */
[----:B------:R-:W4:Y:S01]  /*6ae30*/  LDL.LU R5, [R1+0xa44] ;  /* 0x000a440001057983 */ /* 0x000f220000300800 */
[----:B0-----:R-:W4:Y:S01]  /*6ae40*/  LDL.LU R6, [R1+0xa48] ;  /* 0x000a480001067983 */ /* 0x001f220000300800 */
[----:B------:R-:W4:Y:S03]  /*6ae50*/  LDL.LU R7, [R1+0xa4c] ;  /* 0x000a4c0001077983 */ /* 0x000f260000300800 */
[----:B-1----:R0:W-:Y:S01]  /*6ae60*/  STL.64 [R1+0x1a30], R26 ;  /* 0x001a301a01007387 */ /* 0x0021e20000100a00 */
[----:B------:R-:W-:Y:S03]  /*6ae70*/  STL.64 [R1+0x1a28], R24 ;  /* 0x001a281801007387 */ /* 0x000fe60000100a00 */
[----:B0-----:R-:W5:Y:S01]  /*6ae80*/  LDL.64 R26, [R1+0x58] ;  /* 0x00005800011a7983 */ /* 0x001f620000100a00 */
[C---:B---3--:R-:W-:Y:S11]  /*6ae90*/  HMMA.16816.F32.BF16 R12, R8.reuse, R18, R12 ;  /* 0x00000012080c723c */ /* 0x048ff6000004180c */
[----:B------:R-:W-:Y:S11]  /*6aea0*/  @!UPT UIADD3 URZ, URZ, URZ, URZ ;  /* 0x0000003f3f3ff290 */ /* 0x000ff6000fffe03f */
[----:B------:R-:W-:Y:S01]  /*6aeb0*/  @!UPT UIADD3 URZ, URZ, URZ, URZ ;  /* 0x0000003f3f3ff290 */ /* 0x000fe2000fffe03f */
[----:B------:R-:W-:Y:S01]  /*6aec0*/  STL.64 [R1+0x540], R12 ;  /* 0x0005400c01007387 */ /* 0x000fe20000100a00 */
[----:B------:R0:W-:Y:S03]  /*6aed0*/  STL.64 [R1+0x548], R14 ;  /* 0x0005480e01007387 */ /* 0x0001e60000100a00 */
[----:B0-----:R-:W5:Y:S01]  /*6aee0*/  LDL.LU.64 R14, [R1+0x1c10] ;  /* 0x001c1000010e7983 */ /* 0x001f620000300a00 */
[----:B------:R-:W5:Y:S02]  /*6aef0*/  LDL.LU.64 R12, [R1+0x1c08] ;  /* 0x001c0800010c7983 */ /* 0x000f640000300a00 */
[C---:B-----5:R-:W-:Y:S11]  /*6af00*/  HMMA.16816.F32.BF16 R12, R8.reuse, R26, R12 ;  /* 0x0000001a080c723c */ /* 0x060ff6000004180c */
[----:B------:R-:W-:Y:S11]  /*6af10*/  @!UPT UIADD3 URZ, URZ, URZ, URZ ;  /* 0x0000003f3f3ff290 */ /* 0x000ff6000fffe03f */
[----:B------:R-:W-:Y:S01]  /*6af20*/  @!UPT UIADD3 URZ, URZ, URZ, URZ ;  /* 0x0000003f3f3ff290 */ /* 0x000fe2000fffe03f */
[----:B------:R-:W-:Y:S01]  /*6af30*/  STL.64 [R1+0x5a0], R12 ;  /* 0x0005a00c01007387 */ /* 0x000fe20000100a00 */
[----:B------:R0:W-:Y:S03]  /*6af40*/  STL.64 [R1+0x5a8], R14 ;  /* 0x0005a80e01007387 */ /* 0x0001e60000100a00 */
[----:B0-----:R-:W2:Y:S02]  /*6af50*/  LDL.LU.64 R14, [R1+0x1c00] ;  /* 0x001c0000010e7983 */ /* 0x001ea40000300a00 */
[C---:B--2---:R-:W-:Y:S01]  /*6af60*/  HMMA.16816.F32.BF16 R20, R8.reuse, R14, R20 ;  /* 0x0000000e0814723c */ /* 0x044fe20000041814 */
[----:B------:R-:W-:Y:S02]  /*6af70*/  MOV R2, R14 ;  /* 0x0000000e00027202 */ /* 0x000fe40000000f00 */
[----:B------:R-:W-:Y:S11]  /*6af80*/  MOV R0, R15 ;  /* 0x0000000f00007202 */ /* 0x000ff60000000f00 */
[----:B------:R-:W-:Y:S09]  /*6af90*/  @!UPT UIADD3 URZ, URZ, URZ, URZ ;  /* 0x0000003f3f3ff290 */ /* 0x000ff2000fffe03f */
        /* <DEDUP_REMOVED lines=19> */
[C---:B--2---:R-:W-:Y:S11]  /*6b0d0*/  HMMA.16816.F32.BF16 R20, R8.reuse, R14, R20 ;  /* 0x0000000e0814723c */ /* 0x044ff60000041814 */
[----:B------:R-:W-:Y:S11]  /*6b0e0*/  @!UPT UIADD3 URZ, URZ, URZ, URZ ;  /* 0x0000003f3f3ff290 */ /* 0x000ff6000fffe03f */
[----:B------:R-:W-:Y:S01]  /*6b0f0*/  @!UPT UIADD3 URZ, URZ, URZ, URZ ;  /* 0x0000003f3f3ff290 */ /* 0x000fe2000fffe03f */
[----:B------:R0:W-:Y:S01]  /*6b100*/  STL.64 [R1+0x560], R20 ;  /* 0x0005601401007387 */ /* 0x0001e20000100a00 */
[----:B------:R-:W-:Y:S02]  /*6b110*/  STL.64 [R1+0x568], R22 ;  /* 0x0005681601007387 */ /* 0x000fe40000100a00 */
[----:B0-----:R-:W-:Y:S01]  /*6b120*/  IMAD.MOV.U32 R21, RZ, RZ, R14 ;  /* 0x000000ffff157224 */ /* 0x001fe200078e000e */
[----:B------:R-:W-:Y:S02]  /*6b130*/  MOV R20, R15 ;  /* 0x0000000f00147202 */ /* 0x000fe40000000f00 */
[----:B------:R-:W4:Y:S03]  /*6b140*/  LDL.LU.64 R14, [R1+0x1bb0] ;  /* 0x001bb000010e7983 */ /* 0x000f260000300a00 */
[----:B------:R0:W-:Y:S02]  /*6b150*/  STL.64 [R1+0x1b60], R20 ;  /* 0x001b601401007387 */ /* 0x0001e40000100a00 */
[----:B0-----:R-:W2:Y:S01]  /*6b160*/  LDL.LU R20, [R1+0xa00] ;  /* 0x000a000001147983 */ /* 0x001ea20000300800 */
[----:B------:R-:W2:Y:S02]  /*6b170*/  LDL.LU R21, [R1+0xa04] ;  /* 0x000a040001157983 */ /* 0x000ea40000300800 */
[----:B------:R-:W3:Y:S02]  /*6b180*/  LDL.LU R22, [R1+0xa08] ;  /* 0x000a080001167983 */ /* 0x000ee40000300800 */
[----:B------:R-:W3:Y:S01]  /*6b190*/  LDL.LU R23, [R1+0xa0c] ;  /* 0x000a0c0001177983 */ /* 0x000ee20000300800 */
[C---:B----4-:R-:W-:Y:S01]  /*6b1a0*/  HMMA.16816.F32.BF16 R4, R8.reuse, R14, R4 ;  /* 0x0000000e0804723c */ /* 0x050fe20000041804 */
[----:B------:R-:W-:Y:S01]  /*6b1b0*/  MOV R24, R14 ;  /* 0x0000000e00187202 */ /* 0x000fe20000000f00 */
[----:B------:R-:W-:Y:S01]  /*6b1c0*/  IMAD.MOV.U32 R3, RZ, RZ, R15 ;  /* 0x000000ffff037224 */ /* 0x000fe200078e000f */
[----:B---3--:R-:W-:Y:S01]  /*6b1d0*/  STL.64 [R1+0x1b80], R22 ;  /* 0x001b801601007387 */ /* 0x008fe20000100a00 */
[----:B--2---:R0:W-:Y:S03]  /*6b1e0*/  STL.64 [R1+0x1b78], R20 ;  /* 0x001b781401007387 */ /* 0x0041e60000100a00 */
[----:B0-----:R-:W2:Y:S01]  /*6b1f0*/  LDL.LU R20, [R1+0xa20] ;  /* 0x000a200001147983 */ /* 0x001ea20000300800 */
[----:B------:R-:W2:Y:S02]  /*6b200*/  LDL.LU R21, [R1+0xa24] ;  /* 0x000a240001157983 */ /* 0x000ea40000300800 */
[----:B------:R-:W2:Y:S02]  /*6b210*/  LDL.LU R22, [R1+0xa28] ;  /* 0x000a280001167983 */ /* 0x000ea40000300800 */
[----:B------:R-:W2:Y:S11]  /*6b220*/  LDL.LU R23, [R1+0xa2c] ;  /* 0x000a2c0001177983 */ /* 0x000eb60000300800 */
[----:B------:R-:W-:Y:S01]  /*6b230*/  STL.64 [R1+0x550], R4 ;  /* 0x0005500401007387 */ /* 0x000fe20000100a00 */
[----:B------:R0:W-:Y:S03]  /*6b240*/  STL.64 [R1+0x558], R6 ;  /* 0x0005580601007387 */ /* 0x0001e60000100a00 */
[----:B0-----:R-:W3:Y:S01]  /*6b250*/  LDL.LU.64 R6, [R1+0x1ba8] ;  /* 0x001ba80001067983 */ /* 0x001ee20000300a00 */
[----:B------:R-:W3:Y:S02]  /*6b260*/  LDL.LU.64 R14, [R1+0x1ba0] ;  /* 0x001ba000010e7983 */ /* 0x000ee40000300a00 */
[----:B------:R-:W3:Y:S02]  /*6b270*/  LDL.LU.64 R12, [R1+0x1b98] ;  /* 0x001b9800010c7983 */ /* 0x000ee40000300a00 */
[----:B---3--:R-:W-:Y:S01]  /*6b280*/  HMMA.16816.F32.BF16 R8, R8, R6, R12 ;  /* 0x000000060808723c */ /* 0x008fe2000004180c */
[----:B------:R-:W2:Y:S01]  /*6b290*/  LDL.LU.64 R14, [R1+0x1b90] ;  /* 0x001b9000010e7983 */ /* 0x000ea20000300a00 */
[----:B------:R-:W2:Y:S02]  /*6b2a0*/  LDL.LU.64 R12, [R1+0x1b88] ;  /* 0x001b8800010c7983 */ /* 0x000ea40000300a00 */
[----:B------:R0:W-:Y:S03]  /*6b2b0*/  STL.64 [R1+0x1b28], R6 ;  /* 0x001b280601007387 */ /* 0x0001e60000100a00 */
[----:B0-----:R-:W-:-:S02]  /*6b2c0*/  MOV R6, R2 ;  /* 0x0000000200067202 */ /* 0x001fc40000000f00 */
[----:B------:R-:W-:Y:S01]  /*6b2d0*/  MOV R7, R0 ;  /* 0x0000000000077202 */ /* 0x000fe20000000f00 */
[----:B------:R-:W-:Y:S11]  /*6b2e0*/  IMAD.MOV.U32 R2, RZ, RZ, R18 ;  /* 0x000000ffff027224 */ /* 0x000ff600078e0012 */
[----:B------:R-:W-:Y:S02]  /*6b2f0*/  @!UPT UIADD3 URZ, URZ, URZ, URZ ;  /* 0x0000003f3f3ff290 */ /* 0x000fe4000fffe03f */
[----:B------:R-:W-:Y:S01]  /*6b300*/  STL.64 [R1+0x530], R8 ;  /* 0x0005300801007387 */ /* 0x000fe20000100a00 */
[----:B------:R0:W-:Y:S01]  /*6b310*/  STL.64 [R1+0x538], R10 ;  /* 0x0005380a01007387 */ /* 0x0001e20000100a00 */
[----:B------:R-:W-:Y:S02]  /*6b320*/  MOV R0, R19 ;  /* 0x0000001300007202 */ /* 0x000fe40000000f00 */
[----:B0-----:R-:W3:Y:S01]  /*6b330*/  LDL.64 R10, [R1+0x38] ;  /* 0x00003800010a7983 */ /* 0x001ee20000100a00 */
[C---:B--2---:R-:W-:Y:S11]  /*6b340*/  HMMA.16816.F32.BF16 R20, R12.reuse, R18, R20 ;  /* 0x000000120c14723c */ /* 0x044ff60000041814 */
[----:B------:R-:W-:Y:S11]  /*6b350*/  @!UPT UIADD3 URZ, URZ, URZ, URZ ;  /* 0x0000003f3f3ff290 */ /* 0x000ff6000fffe03f */
[----:B------:R-:W-:Y:S01]  /*6b360*/  @!UPT UIADD3 URZ, URZ, URZ, URZ ;  /* 0x0000003f3f3ff290 */ /* 0x000fe2000fffe03f */
[----:B------:R-:W-:Y:S01]  /*6b370*/  STL.64 [R1+0x5c0], R20 ;  /* 0x0005c01401007387 */ /* 0x000fe20000100a00 */
[----:B------:R0:W-:Y:S03]  /*6b380*/  STL.64 [R1+0x5c8], R22 ;  /* 0x0005c81601007387 */ /* 0x0001e60000100a00 */
[----:B0-----:R-:W2:Y:S01]  /*6b390*/  LDL.LU.64 R22, [R1+0x1b80] ;  /* 0x001b800001167983 */ /* 0x001ea20000300a00 */
[----:B------:R-:W2:Y:S02]  /*6b3a0*/  LDL.LU.64 R20, [R1+0x1b78] ;  /* 0x001b780001147983 */ /* 0x000ea40000300a00 */
[----:B------:R-:W4:Y:S02]  /*6b3b0*/  LDL.LU.64 R18, [R1+0x1b70] ;  /* 0x001b700001127983 */ /* 0x000f240000300a00 */
[----:B------:R-:W4:Y:S02]  /*6b3c0*/  LDL.LU.64 R16, [R1+0x1b68] ;  /* 0x001b680001107983 */ /* 0x000f240000300a00 */
[C---:B----4-:R-:W-:Y:S08]  /*6b3d0*/  HMMA.16816.F32.BF16 R16, R12.reuse, R26, R16 ;  /* 0x0000001a0c10723c */ /* 0x050ff00000041810 */
[----:B--2---:R-:W-:Y:S11]  /*6b3e0*/  HMMA.16816.F32.BF16 R4, R12, R6, R20 ;  /* 0x000000060c04723c */ /* 0x004ff60000041814 */
[----:B------:R-:W-:Y:S04]  /*6b3f0*/  @!UPT UIADD3 URZ, URZ, URZ, URZ ;  /* 0x0000003f3f3ff290 */ /* 0x000fe8000fffe03f */
[----:B------:R0:W-:Y:S01]  /*6b400*/  STL.64 [R1+0x660], R16 ;  /* 0x0006601001007387 */ /* 0x0001e20000100a00 */
[----:B------:R1:W-:Y:S03]  /*6b410*/  STL.64 [R1+0x668], R18 ;  /* 0x0006681201007387 */ /* 0x0003e60000100a00 */
[----:B0-----:R-:W3:Y:S01]  /*6b420*/  LDL.LU R16, [R1+0x9f0] ;  /* 0x0009f00001107983 */ /* 0x001ee20000300800 */
[----:B------:R-:W3:Y:S02]  /*6b430*/  LDL.LU R17, [R1+0x9f4] ;  /* 0x0009f40001117983 */ /* 0x000ee40000300800 */
[----:B-1----:R-:W3:Y:S02]  /*6b440*/  LDL.LU R18, [R1+0x9f8] ;  /* 0x0009f80001127983 */ /* 0x002ee40000300800 */
[----:B------:R-:W3:Y:S01]  /*6b450*/  LDL.LU R19, [R1+0x9fc] ;  /* 0x0009fc0001137983 */ /* 0x000ee20000300800 */
[----:B------:R-:W-:Y:S01]  /*6b460*/  STL.64 [R1+0x1b00], R26 ;  /* 0x001b001a01007387 */ /* 0x000fe20000100a00 */
[----:B------:R-:W2:Y:S02]  /*6b470*/  LDL.LU.64 R20, [R1+0x1b60] ;  /* 0x001b600001147983 */ /* 0x000ea40000300a00 */
[----:B------:R0:W-:Y:S02]  /*6b480*/  STL.64 [R1+0x640], R4 ;  /* 0x0006400401007387 */ /* 0x0001e40000100a00 */
[----:B------:R1:W-:Y:S01]  /*6b490*/  STL.64 [R1+0x648], R6 ;  /* 0x0006480601007387 */ /* 0x0003e20000100a00 */
[----:B0-----:R-:W4:Y:S01]  /*6b4a0*/  LDL.LU R4, [R1+0x9c0] ;  /* 0x0009c00001047983 */ /* 0x001f220000300800 */
[----:B------:R-:W4:Y:S02]  /*6b4b0*/  LDL.LU R5, [R1+0x9c4] ;  /* 0x0009c40001057983 */ /* 0x000f240000300800 */
[----:B-1----:R-:W5:Y:S02]  /*6b4c0*/  LDL.LU R6, [R1+0x9c8] ;  /* 0x0009c80001067983 */ /* 0x002f640000300800 */
[----:B------:R-:W5:Y:S02]  /*6b4d0*/  LDL.LU R7, [R1+0x9cc] ;  /* 0x0009cc0001077983 */ /* 0x000f640000300800 */
[----:B-----5:R2:W-:Y:S01]  /*6b4e0*/  STL.64 [R1+0x1b38], R6 ;  /* 0x001b380601007387 */ /* 0x0205e20000100a00 */
[----:B----4-:R-:W-:Y:S01]  /*6b4f0*/  STL.64 [R1+0x1b30], R4 ;  /* 0x001b300401007387 */ /* 0x010fe20000100a00 */
[----:B--2---:R-:W-:Y:S01]  /*6b500*/  MOV R6, R21 ;  /* 0x0000001500067202 */ /* 0x004fe20000000f00 */
[----:B------:R-:W-:-:S05]  /*6b510*/  IMAD.MOV.U32 R7, RZ, RZ, R20 ;  /* 0x000000ffff077224 */ /* 0x000fca00078e0014 */
[----:B------:R0:W-:Y:S04]  /*6b520*/  STL.64 [R1+0x1b48], R6 ;  /* 0x001b480601007387 */ /* 0x0001e80000100a00 */
[----:B0-----:R-:W2:Y:S01]  /*6b530*/  LDL.64 R6, [R1+0x28] ;  /* 0x0000280001067983 */ /* 0x001ea20000100a00 */
[----:B------:R-:W4:Y:S02]  /*6b540*/  LDL.LU R20, [R1+0x930] ;  /* 0x0009300001147983 */ /* 0x000f240000300800 */
[----:B------:R-:W4:Y:S02]  /*6b550*/  LDL.LU R21, [R1+0x934] ;  /* 0x0009340001157983 */ /* 0x000f240000300800 */
[----:B------:R-:W5:Y:S01]  /*6b560*/  LDL.LU R22, [R1+0x938] ;  /* 0x0009380001167983 */ /* 0x000f620000300800 */
[----:B------:R-:W5:Y:S01]  /*6b570*/  LDL.LU R23, [R1+0x93c] ;  /* 0x00093c0001177983 */ /* 0x000f620000300800 */
[----:B---3--:R-:W-:Y:S03]  /*6b580*/  HMMA.16816.F32.BF16 R16, R12, R10, R16 ;  /* 0x0000000a0c10723c */ /* 0x008fe60000041810 */
[----:B-----5:R0:W-:Y:S01]  /*6b590*/  STL.64 [R1+0x1ab0], R22 ;  /* 0x001ab01601007387 */ /* 0x0201e20000100a00 */
[----:B----4-:R1:W-:Y:S01]  /*6b5a0*/  STL.64 [R1+0x1aa8], R20 ;  /* 0x001aa81401007387 */ /* 0x0103e20000100a00 */
[----:B0-----:R-:W-:-:S02]  /*6b5b0*/  MOV R22, R24 ;  /* 0x0000001800167202 */ /* 0x001fc40000000f00 */
[----:B------:R-:W-:-:S05]  /*6b5c0*/  MOV R23, R3 ;  /* 0x0000000300177202 */ /* 0x000fca0000000f00 */
[----:B------:R0:W-:Y:S01]  /*6b5d0*/  STL.64 [R1+0x1b40], R22 ;  /* 0x001b401601007387 */ /* 0x0001e20000100a00 */
[----:B-1----:R-:W3:Y:S02]  /*6b5e0*/  LDL.LU R20, [R1+0x9d0] ;  /* 0x0009d00001147983 */ /* 0x002ee40000300800 */
[----:B------:R-:W3:Y:S01]  /*6b5f0*/  LDL.LU R21, [R1+0x9d4] ;  /* 0x0009d40001157983 */ /* 0x000ee20000300800 */
[----:B0-----:R-:W4:Y:S01]  /*6b600*/  LDL.LU R22, [R1+0x9d8] ;  /* 0x0009d80001167983 */ /* 0x001f220000300800 */
[----:B------:R-:W4:Y:S03]  /*6b610*/  LDL.LU R23, [R1+0x9dc] ;  /* 0x0009dc0001177983 */ /* 0x000f260000300800 */
[----:B----4-:R-:W-:Y:S01]  /*6b620*/  STL.64 [R1+0x1b58], R22 ;  /* 0x001b581601007387 */ /* 0x010fe20000100a00 */
[----:B---3--:R0:W-:Y:S03]  /*6b630*/  STL.64 [R1+0x1b50], R20 ;  /* 0x001b501401007387 */ /* 0x0081e60000100a00 */
[----:B0-----:R-:W2:Y:S01]  /*6b640*/  LDL.LU R20, [R1+0x9e0] ;  /* 0x0009e00001147983 */ /* 0x001ea20000300800 */
[----:B------:R-:W2:Y:S02]  /*6b650*/  LDL.LU R21, [R1+0x9e4] ;  /* 0x0009e40001157983 */ /* 0x000ea40000300800 */
[----:B------:R-:W2:Y:S02]  /*6b660*/  LDL.LU R22, [R1+0x9e8] ;  /* 0x0009e80001167983 */ /* 0x000ea40000300800 */
[----:B------:R-:W2:Y:S01]  /*6b670*/  LDL.LU R23, [R1+0x9ec] ;  /* 0x0009ec0001177983 */ /* 0x000ea20000300800 */
[----:B------:R0:W-:Y:S01]  /*6b680*/  STL.64 [R1+0x620], R16 ;  /* 0x0006201001007387 */ /* 0x0001e20000100a00 */
[----:B------:R1:W-:Y:S03]  /*6b690*/  STL.64 [R1+0x628], R18 ;  /* 0x0006281201007387 */ /* 0x0003e60000100a00 */
[----:B0-----:R-:W3:Y:S01]  /*6b6a0*/  LDL.LU R16, [R1+0x9b0] ;  /* 0x0009b00001107983 */ /* 0x001ee20000300800 */
[----:B------:R-:W3:Y:S02]  /*6b6b0*/  LDL.LU R17, [R1+0x9b4] ;  /* 0x0009b40001117983 */ /* 0x000ee40000300800 */
[----:B-1----:R-:W3:Y:S02]  /*6b6c0*/  LDL.LU R18, [R1+0x9b8] ;  /* 0x0009b80001127983 */ /* 0x002ee40000300800 */
[----:B------:R-:W3:Y:S01]  /*6b6d0*/  LDL.LU R19, [R1+0x9bc] ;  /* 0x0009bc0001137983 */ /* 0x000ee20000300800 */
[----:B------:R0:W-:Y:S04]  /*6b6e0*/  STL.64 [R1+0x1ae0], R10 ;  /* 0x001ae00a01007387 */ /* 0x0001e80000100a00 */
[----:B0-----:R-:W4:Y:S04]  /*6b6f0*/  LDL.64 R10, [R1+0x48] ;  /* 0x00004800010a7983 */ /* 0x001f280000100a00 */
[----:B----4-:R0:W-:Y:S01]  /*6b700*/  STL.64 [R1+0x1af8], R10 ;  /* 0x001af80a01007387 */ /* 0x0101e20000100a00 */
[----:B------:R-:W4:Y:S02]  /*6b710*/  LDL.LU R8, [R1+0x990] ;  /* 0x0009900001087983 */ /* 0x000f240000300800 */
[----:B------:R-:W4:Y:S01]  /*6b720*/  LDL.LU R9, [R1+0x994] ;  /* 0x0009940001097983 */ /* 0x000f220000300800 */
[----:B0-----:R-:W5:Y:S01]  /*6b730*/  LDL.LU R10, [R1+0x998] ;  /* 0x00099800010a7983 */ /* 0x001f620000300800 */
[----:B------:R-:W5:Y:S01]  /*6b740*/  LDL.LU R11, [R1+0x99c] ;  /* 0x00099c00010b7983 */ /* 0x000f620000300800 */
[----:B--2---:R-:W-:Y:S01]  /*6b750*/  HMMA.16816.F32.BF16 R20, R12, R6, R20 ;  /* 0x000000060c14723c */ /* 0x004fe20000041814 */
[----:B------:R-:W-:Y:S01]  /*6b760*/  IMAD.MOV.U32 R26, RZ, RZ, R2 ;  /* 0x000000ffff1a7224 */ /* 0x000fe200078e0002 */
[----:B------:R-:W-:-:S02]  /*6b770*/  MOV R27, R0 ;  /* 0x00000000001b7202 */ /* 0x000fc40000000f00 */
[----:B------:R-:W-:Y:S01]  /*6b780*/  MOV R2, R6 ;  /* 0x0000000600027202 */ /* 0x000fe20000000f00 */
[----:B------:R-:W-:Y:S01]  /*6b790*/  IMAD.MOV.U32 R0, RZ, RZ, R7 ;  /* 0x000000ffff007224 */ /* 0x000fe200078e0007 */
[----:B-----5:R-:W-:Y:S01]  /*6b7a0*/  STL.64 [R1+0x1b10], R10 ;  /* 0x001b100a01007387 */ /* 0x020fe20000100a00 */
[----:B----4-:R0:W-:Y:S03]  /*6b7b0*/  STL.64 [R1+0x1b08], R8 ;  /* 0x001b080801007387 */ /* 0x0101e60000100a00 */
[----:B0-----:R-:W2:Y:S01]  /*6b7c0*/  LDL.LU R8, [R1+0x9a0] ;  /* 0x0009a00001087983 */ /* 0x001ea20000300800 */
[----:B------:R-:W2:Y:S02]  /*6b7d0*/  LDL.LU R9, [R1+0x9a4] ;  /* 0x0009a40001097983 */ /* 0x000ea40000300800 */
[----:B------:R-:W2:Y:S02]  /*6b7e0*/  LDL.LU R10, [R1+0x9a8] ;  /* 0x0009a800010a7983 */ /* 0x000ea40000300800 */
[----:B------:R-:W2:Y:S08]  /*6b7f0*/  LDL.LU R11, [R1+0x9ac] ;  /* 0x0009ac00010b7983 */ /* 0x000eb00000300800 */
[----:B------:R-:W-:Y:S01]  /*6b800*/  STL.64 [R1+0x600], R20 ;  /* 0x0006001401007387 */ /* 0x000fe20000100a00 */
[----:B------:R0:W-:Y:S03]  /*6b810*/  STL.64 [R1+0x608], R22 ;  /* 0x0006081601007387 */ /* 0x0001e60000100a00 */
[----:B0-----:R-:W4:Y:S01]  /*6b820*/  LDL.LU.64 R22, [R1+0x1b58] ;  /* 0x001b580001167983 */ /* 0x001f220000300a00 */
[----:B------:R-:W4:Y:S02]  /*6b830*/  LDL.LU.64 R20, [R1+0x1b50] ;  /* 0x001b500001147983 */ /* 0x000f240000300a00 */
[----:B------:R-:W4:Y:S02]  /*6b840*/  LDL.LU.64 R6, [R1+0x1b48] ;  /* 0x001b480001067983 */ /* 0x000f240000300a00 */
[C---:B----4-:R-:W-:Y:S01]  /*6b850*/  HMMA.16816.F32.BF16 R4, R12.reuse, R6, R20 ;  /* 0x000000060c04723c */ /* 0x050fe20000041814 */
[----:B------:R-:W4:Y:S11]  /*6b860*/  LDL.LU.64 R22, [R1+0x1b40] ;  /* 0x001b400001167983 */ /* 0x000f360000300a00 */
[----:B------:R-:W-:Y:S11]  /*6b870*/  @!UPT UIADD3 URZ, URZ, URZ, URZ ;  /* 0x0000003f3f3ff290 */ /* 0x000ff6000fffe03f */
        /* <DEDUP_REMOVED lines=9> */
[----:B0-----:R-:W3:Y:S01]  /*6b910*/  LDL.LU.64 R6, [R1+0x1b28] ;  /* 0x001b280001067983 */ /* 0x001ee20000300a00 */
[----:B------:R0:W-:Y:S03]  /*6b920*/  STL.64 [R1+0x1ac8], R22 ;  /* 0x001ac81601007387 */ /* 0x0001e60000100a00 */
[----:B0-----:R-:W4:Y:S04]  /*6b930*/  LDL.64 R22, [R1+0x18] ;  /* 0x0000180001167983 */ /* 0x001f280000100a00 */
[----:B----4-:R0:W-:Y:S01]  /*6b940*/  STL.64 [R1+0x1ad8], R22 ;  /* 0x001ad81601007387 */ /* 0x0101e20000100a00 */
[----:B------:R-:W4:Y:S02]  /*6b950*/  LDL.LU R20, [R1+0x970] ;  /* 0x0009700001147983 */ /* 0x000f240000300800 */
[----:B------:R-:W4:Y:S01]  /*6b960*/  LDL.LU R21, [R1+0x974] ;  /* 0x0009740001157983 */ /* 0x000f220000300800 */
[----:B0-----:R-:W5:Y:S01]  /*6b970*/  LDL.LU R22, [R1+0x978] ;  /* 0x0009780001167983 */ /* 0x001f620000300800 */
[----:B------:R-:W5:Y:S01]  /*6b980*/  LDL.LU R23, [R1+0x97c] ;  /* 0x00097c0001177983 */ /* 0x000f620000300800 */
[----:B---3--:R-:W-:Y:S02]  /*6b990*/  HMMA.16816.F32.BF16 R12, R12, R6, R16 ;  /* 0x000000060c0c723c */ /* 0x008fe40000041810 */
[----:B-----5:R-:W-:Y:S01]  /*6b9a0*/  STL.64 [R1+0x1af0], R22 ;  /* 0x001af01601007387 */ /* 0x020fe20000100a00 */
[----:B----4-:R0:W-:Y:S03]  /*6b9b0*/  STL.64 [R1+0x1ae8], R20 ;  /* 0x001ae81401007387 */ /* 0x0101e60000100a00 */
[----:B0-----:R-:W3:Y:S01]  /*6b9c0*/  LDL.LU R20, [R1+0x980] ;  /* 0x0009800001147983 */ /* 0x001ee20000300800 */
[----:B------:R-:W3:Y:S02]  /*6b9d0*/  LDL.LU R21, [R1+0x984] ;  /* 0x0009840001157983 */ /* 0x000ee40000300800 */
[----:B------:R-:W3:Y:S02]  /*6b9e0*/  LDL.LU R22, [R1+0x988] ;  /* 0x0009880001167983 */ /* 0x000ee40000300800 */
[----:B------:R-:W3:Y:S01]  /*6b9f0*/  LDL.LU R23, [R1+0x98c] ;  /* 0x00098c0001177983 */ /* 0x000ee20000300800 */
[----:B------:R-:W2:Y:S01]  /*6ba00*/  LDL.LU.64 R18, [R1+0x1b20] ;  /* 0x001b200001127983 */ /* 0x000ea20000300a00 */
[----:B------:R-:W2:Y:S02]  /*6ba10*/  LDL.LU.64 R16, [R1+0x1b18] ;  /* 0x001b180001107983 */ /* 0x000ea40000300a00 */
[----:B------:R0:W-:Y:S02]  /*6ba20*/  STL.64 [R1+0x1ad0], R6 ;  /* 0x001ad00601007387 */ /* 0x0001e40000100a00 */
[----:B------:R-:W4:Y:S06]  /*6ba30*/  LDL.LU R4, [R1+0x950] ;  /* 0x0009500001047983 */ /* 0x000f2c0000300800 */
[----:B------:R-:W-:Y:S01]  /*6ba40*/  STL.64 [R1+0x5b0], R12 ;  /* 0x0005b00c01007387 */ /* 0x000fe20000100a00 */
[----:B------:R-:W-:Y:S02]  /*6ba50*/  STL.64 [R1+0x5b8], R14 ;  /* 0x0005b80e01007387 */ /* 0x000fe40000100a00 */
[----:B------:R-:W4:Y:S01]  /*6ba60*/  LDL.LU R5, [R1+0x954] ;  /* 0x0009540001057983 */ /* 0x000f220000300800 */
[----:B0-----:R-:W4:Y:S01]  /*6ba70*/  LDL.LU R6, [R1+0x958] ;  /* 0x0009580001067983 */ /* 0x001f220000300800 */
[----:B------:R-:W4:Y:S01]  /*6ba80*/  LDL.LU R7, [R1+0x95c] ;  /* 0x00095c0001077983 */ /* 0x000f220000300800 */
[C---:B--2---:R-:W-:Y:S02]  /*6ba90*/  HMMA.16816.F32.BF16 R24, R16.reuse, R26, R8 ;  /* 0x0000001a1018723c */ /* 0x044fe40000041808 */
[----:B------:R-:W2:Y:S01]  /*6baa0*/  LDL.LU.64 R10, [R1+0x1b10] ;  /* 0x001b1000010a7983 */ /* 0x000ea20000300a00 */
[----:B------:R-:W2:Y:S11]  /*6bab0*/  LDL.LU.64 R8, [R1+0x1b08] ;  /* 0x001b080001087983 */ /* 0x000eb60000300a00 */
[----:B------:R-:W-:Y:S09]  /*6bac0*/  @!UPT UIADD3 URZ, URZ, URZ, URZ ;  /* 0x0000003f3f3ff290 */ /* 0x000ff2000fffe03f */
[----:B------:R-:W-:Y:S01]  /*6bad0*/  STL.64 [R1+0x6a0], R24 ;  /* 0x0006a01801007387 */ /* 0x000fe20000100a00 */
[----:B------:R0:W-:Y:S03]  /*6bae0*/  STL.64 [R1+0x6a8], R26 ;  /* 0x0006a81a01007387 */ /* 0x0001e60000100a00 */
[----:B0-----:R-:W2:Y:S02]  /*6baf0*/  LDL.LU.64 R26, [R1+0x1b00] ;  /* 0x001b0000011a7983 */ /* 0x001ea40000300a00 */
[----:B--2---:R-:W-:Y:S11]  /*6bb00*/  HMMA.16816.F32.BF16 R8, R16, R26, R8 ;  /* 0x0000001a1008723c */ /* 0x004ff60000041808 */
[----:B------:R-:W-:Y:S11]  /*6bb10*/  @!UPT UIADD3 URZ, URZ, URZ, URZ ;  /* 0x0000003f3f3ff290 */ /* 0x000ff6000fffe03f */
[----:B------:R-:W-:Y:S01]  /*6bb20*/  @!UPT UIADD3 URZ, URZ, URZ, URZ ;  /* 0x0000003f3f3ff290 */ /* 0x000fe2000fffe03f */
[----:B------:R-:W-:Y:S01]  /*6bb30*/  STL.64 [R1+0x750], R8 ;  /* 0x0007500801007387 */ /* 0x000fe20000100a00 */
[----:B------:R0:W-:Y:S03]  /*6bb40*/  STL.64 [R1+0x758], R10 ;  /* 0x0007580a01007387 */ /* 0x0001e60000100a00 */
[----:B0-----:R-:W3:Y:S01]  /*6bb50*/  LDL.LU.64 R10, [R1+0x1af8] ;  /* 0x001af800010a7983 */ /* 0x001ee20000300a00 */
[----:B------:R0:W-:Y:S02]  /*6bb60*/  STL.64 [R1+0x1a88], R26 ;  /* 0x001a881a01007387 */ /* 0x0001e40000100a00 */
[----:B------:R-:W2:Y:S02]  /*6bb70*/  LDL.LU R24, [R1+0x960] ;  /* 0x0009600001187983 */ /* 0x000ea40000300800 */
[----:B------:R-:W2:Y:S01]  /*6bb80*/  LDL.LU R25, [R1+0x964] ;  /* 0x0009640001197983 */ /* 0x000ea20000300800 */
[----:B------:R-:W-:-:S02]  /*6bb90*/  MOV R14, R2 ;  /* 0x00000002000e7202 */ /* 0x000fc40000000f00 */
[----:B------:R-:W-:Y:S01]  /*6bba0*/  MOV R15, R0 ;  /* 0x00000000000f7202 */ /* 0x000fe20000000f00 */
[----:B0-----:R-:W2:Y:S01]  /*6bbb0*/  LDL.LU R26, [R1+0x968] ;  /* 0x00096800011a7983 */ /* 0x001ea20000300800 */
[----:B------:R-:W2:Y:S01]  /*6bbc0*/  LDL.LU R27, [R1+0x96c] ;  /* 0x00096c00011b7983 */ /* 0x000ea20000300800 */
[C---:B---3--:R-:W-:Y:S01]  /*6bbd0*/  HMMA.16816.F32.BF16 R20, R16.reuse, R10, R20 ;  /* 0x0000000a1014723c */ /* 0x048fe20000041814 */
[----:B------:R-:W-:Y:S01]  /*6bbe0*/  IMAD.MOV.U32 R2, RZ, RZ, R10 ;  /* 0x000000ffff027224 */ /* 0x000fe200078e000a */
[----:B------:R-:W-:Y:S11]  /*6bbf0*/  MOV R0, R11 ;  /* 0x0000000b00007202 */ /* 0x000ff60000000f00 */
[----:B------:R-:W-:Y:S10]  /*6bc00*/  @!UPT UIADD3 URZ, URZ, URZ, URZ ;  /* 0x0000003f3f3ff290 */ /* 0x000ff4000fffe03f */
[----:B------:R-:W-:Y:S01]  /*6bc10*/  STL.64 [R1+0x730], R20 ;  /* 0x0007301401007387 */ /* 0x000fe20000100a00 */
[----:B------:R0:W-:Y:S03]  /*6bc20*/  STL.64 [R1+0x738], R22 ;  /* 0x0007381601007387 */ /* 0x0001e60000100a00 */
[----:B0-----:R-:W3:Y:S01]  /*6bc30*/  LDL.LU.64 R22, [R1+0x1af0] ;  /* 0x001af00001167983 */ /* 0x001ee20000300a00 */
[----:B------:R-:W3:Y:S02]  /*6bc40*/  LDL.LU.64 R20, [R1+0x1ae8] ;  /* 0x001ae80001147983 */ /* 0x000ee40000300a00 */
[----:B------:R-:W3:Y:S01]  /*6bc50*/  LDL.LU.64 R10, [R1+0x1ae0] ;  /* 0x001ae000010a7983 */ /* 0x000ee20000300a00 */
[C---:B--2---:R-:W-:Y:S08]  /*6bc60*/  HMMA.16816.F32.BF16 R24, R16.reuse, R14, R24 ;  /* 0x0000000e1018723c */ /* 0x044ff00000041818 */
[C---:B---3--:R-:W-:Y:S11]  /*6bc70*/  HMMA.16816.F32.BF16 R20, R16.reuse, R10, R20 ;  /* 0x0000000a1014723c */ /* 0x048ff60000041814 */
[----:B------:R-:W-:Y:S11]  /*6bc80*/  @!UPT UIADD3 URZ, URZ, URZ, URZ ;  /* 0x0000003f3f3ff290 */ /* 0x000ff6000fffe03f */
[----:B------:R-:W-:Y:S01]  /*6bc90*/  @!UPT UIADD3 URZ, URZ, URZ, URZ ;  /* 0x0000003f3f3ff290 */ /* 0x000fe2000fffe03f */
[----:B------:R-:W-:Y:S01]  /*6bca0*/  STL.64 [R1+0x710], R20 ;  /* 0x0007101401007387 */ /* 0x000fe20000100a00 */
[----:B------:R0:W-:Y:S03]  /*6bcb0*/  STL.64 [R1+0x718], R22 ;  /* 0x0007181601007387 */ /* 0x0001e60000100a00 */
[----:B0-----:R-:W4:Y:S01]  /*6bcc0*/  LDL.LU.64 R22, [R1+0x1ad8] ;  /* 0x001ad80001167983 */ /* 0x001f220000300a00 */
[----:B------:R0:W-:Y:S02]  /*6bcd0*/  STL.64 [R1+0x1a90], R10 ;  /* 0x001a900a01007387 */ /* 0x0001e40000100a00 */
[----:B------:R-:W2:Y:S02]  /*6bce0*/  LDL.LU R8, [R1+0x920] ;  /* 0x0009200001087983 */ /* 0x000ea40000300800 */
[----:B------:R-:W-:Y:S01]  /*6bcf0*/  STL.64 [R1+0x6f0], R24 ;  /* 0x0006f01801007387 */ /* 0x000fe20000100a00 */
[----:B------:R-:W-:Y:S01]  /*6bd00*/  STL.64 [R1+0x6f8], R26 ;  /* 0x0006f81a01007387 */ /* 0x000fe20000100a00 */
[----:B------:R-:W2:Y:S03]  /*6bd10*/  LDL.LU R9, [R1+0x924] ;  /* 0x0009240001097983 */ /* 0x000ea60000300800 */
[----:B0-----:R-:W3:Y:S01]  /*6bd20*/  LDL.LU R10, [R1+0x928] ;  /* 0x00092800010a7983 */ /* 0x001ee20000300800 */
[----:B------:R-:W3:Y:S01]  /*6bd30*/  LDL.LU R11, [R1+0x92c] ;  /* 0x00092c00010b7983 */ /* 0x000ee20000300800 */
[----:B----4-:R-:W-:Y:S02]  /*6bd40*/  HMMA.16816.F32.BF16 R4, R16, R22, R4 ;  /* 0x000000161004723c */ /* 0x010fe40000041804 */
[----:B---3--:R-:W-:Y:S01]  /*6bd50*/  STL.64 [R1+0x1ac0], R10 ;  /* 0x001ac00a01007387 */ /* 0x008fe20000100a00 */
[----:B--2---:R0:W-:Y:S03]  /*6bd60*/  STL.64 [R1+0x1ab8], R8 ;  /* 0x001ab80801007387 */ /* 0x0041e60000100a00 */
[----:B0-----:R-:W2:Y:S01]  /*6bd70*/  LDL.LU R8, [R1+0x940] ;  /* 0x0009400001087983 */ /* 0x001ea20000300800 */
[----:B------:R-:W2:Y:S02]  /*6bd80*/  LDL.LU R9, [R1+0x944] ;  /* 0x0009440001097983 */ /* 0x000ea40000300800 */
[----:B------:R-:W2:Y:S02]  /*6bd90*/  LDL.LU R10, [R1+0x948] ;  /* 0x00094800010a7983 */ /* 0x000ea40000300800 */
[----:B------:R-:W2:Y:S01]  /*6bda0*/  LDL.LU R11, [R1+0x94c] ;  /* 0x00094c00010b7983 */ /* 0x000ea20000300800 */
[----:B------:R-:W3:Y:S01]  /*6bdb0*/  LDL.64 R26, [R1+0x68] ;  /* 0x00006800011a7983 */ /* 0x000ee20000100a00 */
[----:B------:R0:W-:Y:S02]  /*6bdc0*/  STL.64 [R1+0x1a70], R14 ;  /* 0x001a700e01007387 */ /* 0x0001e40000100a00 */
[----:B------:R-:W4:Y:S02]  /*6bdd0*/  LDL.LU R12, [R1+0x910] ;  /* 0x00091000010c7983 */ /* 0x000f240000300800 */
[----:B------:R-:W4:Y:S01]  /*6bde0*/  LDL.LU R13, [R1+0x914] ;  /* 0x00091400010d7983 */ /* 0x000f220000300800 */
[----:B0-----:R-:W4:Y:S01]  /*6bdf0*/  LDL.LU R14, [R1+0x918] ;  /* 0x00091800010e7983 */ /* 0x001f220000300800 */
[----:B------:R-:W4:Y:S04]  /*6be00*/  LDL.LU R15, [R1+0x91c] ;  /* 0x00091c00010f7983 */ /* 0x000f280000300800 */
[----:B------:R0:W-:Y:S02]  /*6be10*/  STL.64 [R1+0x6d0], R4 ;  /* 0x0006d00401007387 */ /* 0x0001e40000100a00 */
[----:B------:R1:W-:Y:S01]  /*6be20*/  STL.64 [R1+0x6d8], R6 ;  /* 0x0006d80601007387 */ /* 0x0003e20000100a00 */
[----:B0-----:R-:W-:Y:S01]  /*6be30*/  MOV R5, R22 ;  /* 0x0000001600057202 */ /* 0x001fe20000000f00 */
[----:B-1----:R-:W5:Y:S01]  /*6be40*/  LDL.LU.64 R6, [R1+0x1ad0] ;  /* 0x001ad00001067983 */ /* 0x002f620000300a00 */
[----:B------:R-:W-:-:S02]  /*6be50*/  IMAD.MOV.U32 R4, RZ, RZ, R23 ;  /* 0x000000ffff047224 */ /* 0x000fc400078e0017 */
[----:B------:R-:W2:Y:S02]  /*6be60*/  LDL.LU.64 R22, [R1+0x1ac8] ;  /* 0x001ac80001167983 */ /* 0x000ea40000300a00 */
[C---:B--2---:R-:W-:Y:S01]  /*6be70*/  HMMA.16816.F32.BF16 R20, R16.reuse, R22, R8 ;  /* 0x000000161014723c */ /* 0x044fe20000041808 */
[----:B------:R-:W3:Y:S01]  /*6be80*/  LDL.LU.64 R10, [R1+0x1ac0] ;  /* 0x001ac000010a7983 */ /* 0x000ee20000300a00 */
[----:B------:R-:W3:Y:S11]  /*6be90*/  LDL.LU.64 R8, [R1+0x1ab8] ;  /* 0x001ab80001087983 */ /* 0x000ef60000300a00 */
[----:B------:R-:W-:Y:S10]  /*6bea0*/  @!UPT UIADD3 URZ, URZ, URZ, URZ ;  /* 0x0000003f3f3ff290 */ /* 0x000ff4000fffe03f */
[----:B------:R-:W-:Y:S01]  /*6beb0*/  STL.64 [R1+0x6b0], R20 ;  /* 0x0006b01401007387 */ /* 0x000fe20000100a00 */
[----:B------:R0:W-:Y:S03]  /*6bec0*/  STL.64 [R1+0x6b8], R22 ;  /* 0x0006b81601007387 */ /* 0x0001e60000100a00 */
[----:B0-----:R-:W5:Y:S01]  /*6bed0*/  LDL.LU.64 R22, [R1+0x1ab0] ;  /* 0x001ab00001167983 */ /* 0x001f620000300a00 */
[----:B------:R-:W5:Y:S02]  /*6bee0*/  LDL.LU.64 R20, [R1+0x1aa8] ;  /* 0x001aa80001147983 */ /* 0x000f640000300a00 */
[----:B-----5:R-:W-:Y:S01]  /*6bef0*/  HMMA.16816.F32.BF16 R16, R16, R6, R20 ;  /* 0x000000061010723c */ /* 0x020fe20000041814 */
[----:B------:R-:W3:Y:S01]  /*6bf00*/  LDL.LU.64 R22, [R1+0x1aa0] ;  /* 0x001aa00001167983 */ /* 0x000ee20000300a00 */
[----:B------:R-:W3:Y:S02]  /*6bf10*/  LDL.LU.64 R20, [R1+0x1a98] ;  /* 0x001a980001147983 */ /* 0x000ee40000300a00 */
[----:B------:R-:W-:Y:S11]  /*6bf20*/  STL.64 [R1+0x1a38], R6 ;  /* 0x001a380601007387 */ /* 0x000ff60000100a00 */
[----:B------:R-:W-:Y:S08]  /*6bf30*/  @!UPT UIADD3 URZ, URZ, URZ, URZ ;  /* 0x0000003f3f3ff290 */ /* 0x000ff0000fffe03f */
[----:B------:R0:W-:Y:S01]  /*6bf40*/  STL.64 [R1+0x680], R16 ;  /* 0x0006801001007387 */ /* 0x0001e20000100a00 */
[----:B------:R1:W-:Y:S03]  /*6bf50*/  STL.64 [R1+0x688], R18 ;  /* 0x0006881201007387 */ /* 0x0003e60000100a00 */
[----:B0-----:R-:W2:Y:S01]  /*6bf60*/  LDL.LU R16, [R1+0x7c0] ;  /* 0x0007c00001107983 */ /* 0x001ea20000300800 */
[----:B------:R-:W2:Y:S02]  /*6bf70*/  LDL.LU R17, [R1+0x7c4] ;  /* 0x0007c40001117983 */ /* 0x000ea40000300800 */
[----:B-1----:R-:W5:Y:S02]  /*6bf80*/  LDL.LU R18, [R1+0x7c8] ;  /* 0x0007c80001127983 */ /* 0x002f640000300800 */
        /* <DEDUP_REMOVED lines=14> */
[----:B---3--:R0:W-:Y:S01]  /*6c070*/  STL.64 [R1+0x19e8], R18 ;  /* 0x0019e81201007387 */ /* 0x0081e20000100a00 */
[----:B--2---:R-:W-:Y:S10]  /*6c080*/  STL.64 [R1+0x19e0], R16 ;  /* 0x0019e01001007387 */ /* 0x004ff40000100a00 */
[----:B------:R-:W-:Y:S02]  /*6c090*/  STL.64 [R1+0x7a0], R8 ;  /* 0x0007a00801007387 */ /* 0x000fe40000100a00 */
[----:B------:R1:W-:Y:S01]  /*6c0a0*/  STL.64 [R1+0x7a8], R10 ;  /* 0x0007a80a01007387 */ /* 0x0003e20000100a00 */
[----:B0-----:R-:W-:-:S02]  /*6c0b0*/  MOV R18, R2 ;  /* 0x0000000200127202 */ /* 0x001fc40000000f00 */
[----:B------:R-:W-:Y:S01]  /*6c0c0*/  MOV R19, R0 ;  /* 0x0000000000137202 */ /* 0x000fe20000000f00 */
[----:B------:R-:W-:Y:S01]  /*6c0d0*/  IMAD.MOV.U32 R2, RZ, RZ, R26 ;  /* 0x000000ffff027224 */ /* 0x000fe200078e001a */
[----:B-1----:R-:W2:Y:S01]  /*6c0e0*/  LDL.LU.64 R10, [R1+0x1a90] ;  /* 0x001a9000010a7983 */ /* 0x002ea20000300a00 */
[----:B------:R-:W-:Y:S02]  /*6c0f0*/  MOV R0, R27 ;  /* 0x0000001b00007202 */ /* 0x000fe40000000f00 */
[----:B------:R-:W4:Y:S02]  /*6c100*/  LDL.LU.64 R26, [R1+0x1a88] ;  /* 0x001a8800011a7983 */ /* 0x000f240000300a00 */
[----:B----4-:R-:W-:Y:S01]  /*6c110*/  HMMA.16816.F32.BF16 R12, R20, R26, R12 ;  /* 0x0000001a140c723c */ /* 0x010fe2000004180c */
[----:B------:R-:W-:Y:S11]  /*6c120*/  MOV R8, R26 ;  /* 0x0000001a00087202 */ /* 0x000ff60000000f00 */
[----:B------:R-:W-:Y:S11]  /*6c130*/  @!UPT UIADD3 URZ, URZ, URZ, URZ ;  /* 0x0000003f3f3ff290 */ /* 0x000ff6000fffe03f */
[----:B------:R-:W-:Y:S01]  /*6c140*/  STL.64 [R1+0x910], R12 ;  /* 0x0009100c01007387 */ /* 0x000fe20000100a00 */
[----:B------:R-:W-:Y:S02]  /*6c150*/  STL.64 [R1+0x918], R14 ;  /* 0x0009180e01007387 */ /* 0x000fe40000100a00 */
[----:B--2---:R-:W-:Y:S02]  /*6c160*/  STL.64 [R1+0x1a80], R10 ;  /* 0x001a800a01007387 */ /* 0x004fe40000100a00 */
[----:B------:R0:W-:Y:S02]  /*6c170*/  STL [R1+0x1a78], R8 ;  /* 0x001a780801007387 */ /* 0x0001e40000100800 */
        /* <DEDUP_REMOVED lines=8> */
[----:B------:R-:W4:Y:S01]  /*6c200*/  LDL.64 R6, [R1+0x8] ;  /* 0x0000080001067983 */ /* 0x000f220000100a00 */
[----:B------:R-:W-:-:S03]  /*6c210*/  IMAD.MOV.U32 R3, RZ, RZ, R27 ;  /* 0x000000ffff037224 */ /* 0x000fc600078e001b */
[----:B----4-:R0:W-:Y:S01]  /*6c220*/  STL.64 [R1+0x1a50], R6 ;  /* 0x001a500601007387 */ /* 0x0101e20000100a00 */
[----:B------:R-:W4:Y:S02]  /*6c230*/  LDL.LU R24, [R1+0x850] ;  /* 0x0008500001187983 */ /* 0x000f240000300800 */
[----:B------:R-:W4:Y:S02]  /*6c240*/  LDL.LU R25, [R1+0x854] ;  /* 0x0008540001197983 */ /* 0x000f240000300800 */
[----:B------:R-:W5:Y:S01]  /*6c250*/  LDL.LU R26, [R1+0x858] ;  /* 0x00085800011a7983 */ /* 0x000f620000300800 */
[----:B------:R-:W5:Y:S01]  /*6c260*/  LDL.LU R27, [R1+0x85c] ;  /* 0x00085c00011b7983 */ /* 0x000f620000300800 */
[----:B0-----:R-:W-:Y:S02]  /*6c270*/  MOV R6, R5 ;  /* 0x0000000500067202 */ /* 0x001fe40000000f00 */
[----:B------:R-:W-:-:S05]  /*6c280*/  MOV R7, R4 ;  /* 0x0000000400077202 */ /* 0x000fca0000000f00 */
[----:B------:R-:W-:Y:S04]  /*6c290*/  STL.64 [R1+0x1a68], R6 ;  /* 0x001a680601007387 */ /* 0x000fe80000100a00 */
[----:B-----5:R-:W-:Y:S01]  /*6c2a0*/  STL.64 [R1+0x1a48], R26 ;  /* 0x001a481a01007387 */ /* 0x020fe20000100a00 */
[----:B----4-:R0:W-:Y:S03]  /*6c2b0*/  STL.64 [R1+0x1a40], R24 ;  /* 0x001a401801007387 */ /* 0x0101e60000100a00 */
[----:B0-----:R-:W4:Y:S01]  /*6c2c0*/  LDL.LU R24, [R1+0x880] ;  /* 0x0008800001187983 */ /* 0x001f220000300800 */
[----:B------:R-:W4:Y:S02]  /*6c2d0*/  LDL.LU R25, [R1+0x884] ;  /* 0x0008840001197983 */ /* 0x000f240000300800 */
[----:B------:R-:W5:Y:S02]  /*6c2e0*/  LDL.LU R26, [R1+0x888] ;  /* 0x00088800011a7983 */ /* 0x000f640000300800 */
[----:B------:R-:W5:Y:S01]  /*6c2f0*/  LDL.LU R27, [R1+0x88c] ;  /* 0x00088c00011b7983 */ /* 0x000f620000300800 */
[C---:B--2---:R-:W-:Y:S01]  /*6c300*/  HMMA.16816.F32.BF16 R8, R20.reuse, R18, R8 ;  /* 0x000000121408723c */ /* 0x044fe20000041808 */
[----:B------:R-:W2:Y:S01]  /*6c310*/  LDL.LU R4, [R1+0x8c0] ;  /* 0x0008c00001047983 */ /* 0x000ea20000300800 */
[----:B------:R-:W2:Y:S02]  /*6c320*/  LDL.LU R5, [R1+0x8c4] ;  /* 0x0008c40001057983 */ /* 0x000ea40000300800 */
[----:B------:R-:W2:Y:S02]  /*6c330*/  LDL.LU R6, [R1+0x8c8] ;  /* 0x0008c80001067983 */ /* 0x000ea40000300800 */
[----:B------:R-:W2:Y:S01]  /*6c340*/  LDL.LU R7, [R1+0x8cc] ;  /* 0x0008cc0001077983 */ /* 0x000ea20000300800 */
[----:B-----5:R-:W-:Y:S01]  /*6c350*/  STL.64 [R1+0x1a60], R26 ;  /* 0x001a601a01007387 */ /* 0x020fe20000100a00 */
[----:B----4-:R0:W-:Y:S03]  /*6c360*/  STL.64 [R1+0x1a58], R24 ;  /* 0x001a581801007387 */ /* 0x0101e60000100a00 */
[----:B0-----:R-:W4:Y:S01]  /*6c370*/  LDL.LU R24, [R1+0x8a0] ;  /* 0x0008a00001187983 */ /* 0x001f220000300800 */
[----:B------:R-:W4:Y:S02]  /*6c380*/  LDL.LU R25, [R1+0x8a4] ;  /* 0x0008a40001197983 */ /* 0x000f240000300800 */
[----:B------:R-:W4:Y:S02]  /*6c390*/  LDL.LU R26, [R1+0x8a8] ;  /* 0x0008a800011a7983 */ /* 0x000f240000300800 */
[----:B------:R-:W4:Y:S07]  /*6c3a0*/  LDL.LU R27, [R1+0x8ac] ;  /* 0x0008ac00011b7983 */ /* 0x000f2e0000300800 */
[----:B------:R-:W-:Y:S01]  /*6c3b0*/  STL.64 [R1+0x8f0], R8 ;  /* 0x0008f00801007387 */ /* 0x000fe20000100a00 */
[----:B------:R0:W-:Y:S03]  /*6c3c0*/  STL.64 [R1+0x8f8], R10 ;  /* 0x0008f80a01007387 */ /* 0x0001e60000100a00 */
[----:B0-----:R-:W3:Y:S01]  /*6c3d0*/  LDL.LU.64 R10, [R1+0x1a80] ;  /* 0x001a8000010a7983 */ /* 0x001ee20000300a00 */
[----:B------:R-:W5:Y:S02]  /*6c3e0*/  LDL.LU R8, [R1+0x1a78] ;  /* 0x001a780001087983 */ /* 0x000f640000300800 */
[----:B------:R0:W-:Y:S02]  /*6c3f0*/  STL.64 [R1+0x19f8], R18 ;  /* 0x0019f81201007387 */ /* 0x0001e40000100a00 */
[----:B0-----:R-:W-:Y:S01]  /*6c400*/  MOV R19, R3 ;  /* 0x0000000300137202 */ /* 0x001fe20000000f00 */
[----:B---3--:R-:W-:Y:S01]  /*6c410*/  HMMA.16816.F32.BF16 R12, R20, R10, R12 ;  /* 0x0000000a140c723c */ /* 0x008fe2000004180c */
[----:B-----5:R-:W-:-:S05]  /*6c420*/  IMAD.MOV.U32 R18, RZ, RZ, R8 ;  /* 0x000000ffff127224 */ /* 0x020fca00078e0008 */
[----:B------:R-:W-:Y:S11]  /*6c430*/  STL.64 [R1+0x1a10], R18 ;  /* 0x001a101201007387 */ /* 0x000ff60000100a00 */
[----:B------:R-:W-:Y:S06]  /*6c440*/  @!UPT UIADD3 URZ, URZ, URZ, URZ ;  /* 0x0000003f3f3ff290 */ /* 0x000fec000fffe03f */
[----:B------:R-:W-:Y:S01]  /*6c450*/  STL.64 [R1+0x8d0], R12 ;  /* 0x0008d00c01007387 */ /* 0x000fe20000100a00 */
[----:B------:R0:W-:Y:S03]  /*6c460*/  STL.64 [R1+0x8d8], R14 ;  /* 0x0008d80e01007387 */ /* 0x0001e60000100a00 */
[----:B0-----:R-:W2:Y:S01]  /*6c470*/  LDL.LU.64 R14, [R1+0x1a70] ;  /* 0x001a7000010e7983 */ /* 0x001ea20000300a00 */
[----:B------:R0:W-:Y:S02]  /*6c480*/  STL.64 [R1+0x19f0], R10 ;  /* 0x0019f00a01007387 */ /* 0x0001e40000100a00 */
[----:B------:R-:W3:Y:S02]  /*6c490*/  LDL.LU R8, [R1+0x7f0] ;  /* 0x0007f00001087983 */ /* 0x000ee40000300800 */
[----:B------:R-:W3:Y:S01]  /*6c4a0*/  LDL.LU R9, [R1+0x7f4] ;  /* 0x0007f40001097983 */ /* 0x000ee20000300800 */
[----:B0-----:R-:W5:Y:S01]  /*6c4b0*/  LDL.LU R10, [R1+0x7f8] ;  /* 0x0007f800010a7983 */ /* 0x001f620000300800 */
[----:B------:R-:W5:Y:S03]  /*6c4c0*/  LDL.LU R11, [R1+0x7fc] ;  /* 0x0007fc00010b7983 */ /* 0x000f660000300800 */
[----:B-----5:R-:W-:Y:S01]  /*6c4d0*/  STL.64 [R1+0x1a08], R10 ;  /* 0x001a080a01007387 */ /* 0x020fe20000100a00 */
[----:B---3--:R0:W-:Y:S03]  /*6c4e0*/  STL.64 [R1+0x1a00], R8 ;  /* 0x001a000801007387 */ /* 0x0081e60000100a00 */
        /* <DEDUP_REMOVED lines=9> */
[----:B------:R-:W2:Y:S02]  /*6c580*/  LDL.LU R10, [R1+0x838] ;  /* 0x00083800010a7983 */ /* 0x000ea40000300800 */
[----:B------:R-:W2:Y:S11]  /*6c590*/  LDL.LU R11, [R1+0x83c] ;  /* 0x00083c00010b7983 */ /* 0x000eb60000300800 */
[----:B------:R-:W-:Y:S02]  /*6c5a0*/  @!UPT UIADD3 URZ, URZ, URZ, URZ ;  /* 0x0000003f3f3ff290 */ /* 0x000fe4000fffe03f */
[----:B------:R-:W-:Y:S01]  /*6c5b0*/  STL.64 [R1+0x8b0], R4 ;  /* 0x0008b00401007387 */ /* 0x000fe20000100a00 */
[----:B------:R0:W-:Y:S03]  /*6c5c0*/  STL.64 [R1+0x8b8], R6 ;  /* 0x0008b80601007387 */ /* 0x0001e60000100a00 */
[----:B0-----:R-:W4:Y:S02]  /*6c5d0*/  LDL.LU.64 R6, [R1+0x1a68] ;  /* 0x001a680001067983 */ /* 0x001f240000300a00 */
[C---:B----4-:R-:W-:Y:S02]  /*6c5e0*/  HMMA.16816.F32.BF16 R4, R20.reuse, R6, R24 ;  /* 0x000000061404723c */ /* 0x050fe40000041818 */
[----:B------:R-:W3:Y:S01]  /*6c5f0*/  LDL.LU.64 R26, [R1+0x1a60] ;  /* 0x001a6000011a7983 */ /* 0x000ee20000300a00 */
[----:B------:R-:W3:Y:S11]  /*6c600*/  LDL.LU.64 R24, [R1+0x1a58] ;  /* 0x001a580001187983 */ /* 0x000ef60000300a00 */
[----:B------:R-:W-:Y:S09]  /*6c610*/  @!UPT UIADD3 URZ, URZ, URZ, URZ ;  /* 0x0000003f3f3ff290 */ /* 0x000ff2000fffe03f */
[----:B------:R-:W-:Y:S01]  /*6c620*/  STL.64 [R1+0x8a0], R4 ;  /* 0x0008a00401007387 */ /* 0x000fe20000100a00 */
[----:B------:R0:W-:Y:S03]  /*6c630*/  STL.64 [R1+0x8a8], R6 ;  /* 0x0008a80601007387 */ /* 0x0001e60000100a00 */
[----:B0-----:R-:W3:Y:S01]  /*6c640*/  LDL.LU.64 R6, [R1+0x1a50] ;  /* 0x001a500001067983 */ /* 0x001ee20000300a00 */
[----:B------:R-:W-:Y:S01]  /*6c650*/  MOV R18, R2 ;  /* 0x0000000200127202 */ /* 0x000fe20000000f00 */
[----:B------:R-:W-:Y:S01]  /*6c660*/  IMAD.MOV.U32 R19, RZ, RZ, R0 ;  /* 0x000000ffff137224 */ /* 0x000fe200078e0000 */
[C---:B---3--:R-:W-:Y:S01]  /*6c670*/  HMMA.16816.F32.BF16 R24, R20.reuse, R6, R24 ;  /* 0x000000061418723c */ /* 0x048fe20000041818 */
[----:B------:R-:W-:Y:S02]  /*6c680*/  MOV R2, R6 ;  /* 0x0000000600027202 */ /* 0x000fe40000000f00 */
[----:B------:R-:W-:Y:S11]  /*6c690*/  MOV R0, R7 ;  /* 0x0000000700007202 */ /* 0x000ff60000000f00 */
[----:B------:R-:W-:Y:S09]  /*6c6a0*/  @!UPT UIADD3 URZ, URZ, URZ, URZ ;  /* 0x0000003f3f3ff290 */ /* 0x000ff2000fffe03f */
[----:B------:R-:W-:Y:S01]  /*6c6b0*/  STL.64 [R1+0x800], R24 ;  /* 0x0008001801007387 */ /* 0x000fe20000100a00 */
[----:B------:R0:W-:Y:S03]  /*6c6c0*/  STL.64 [R1+0x808], R26 ;  /* 0x0008081a01007387 */ /* 0x0001e60000100a00 */
[----:B0-----:R-:W3:Y:S01]  /*6c6d0*/  LDL.LU.64 R26, [R1+0x1a48] ;  /* 0x001a4800011a7983 */ /* 0x001ee20000300a00 */
[----:B------:R-:W3:Y:S02]  /*6c6e0*/  LDL.LU.64 R24, [R1+0x1a40] ;  /* 0x001a400001187983 */ /* 0x000ee40000300a00 */
[----:B------:R-:W3:Y:S02]  /*6c6f0*/  LDL.LU.64 R6, [R1+0x1a38] ;  /* 0x001a380001067983 */ /* 0x000ee40000300a00 */
[----:B---3--:R-:W-:Y:S01]  /*6c700*/  HMMA.16816.F32.BF16 R20, R20, R6, R24 ;  /* 0x000000061414723c */ /* 0x008fe20000041818 */
[----:B------:R-:W2:Y:S01]  /*6c710*/  LDL.LU.64 R26, [R1+0x1a30] ;  /* 0x001a3000011a7983 */ /* 0x000ea20000300a00 */
[----:B------:R-:W2:Y:S11]  /*6c720*/  LDL.LU.64 R24, [R1+0x1a28] ;  /* 0x001a280001187983 */ /* 0x000eb60000300a00 */
[----:B------:R-:W-:Y:S10]  /*6c730*/  @!UPT UIADD3 URZ, URZ, URZ, URZ ;  /* 0x0000003f3f3ff290 */ /* 0x000ff4000fffe03f */
[----:B------:R-:W-:Y:S01]  /*6c740*/  STL.64 [R1+0x770], R20 ;  /* 0x0007701401007387 */ /* 0x000fe20000100a00 */
[----:B------:R-:W-:Y:S01]  /*6c750*/  STL.64 [R1+0x778], R22 ;  /* 0x0007781601007387 */ /* 0x000fe20000100a00 */
        /* <DEDUP_REMOVED lines=19> */
[----:B0-----:R-:W2:Y:S01]  /*6c890*/  LDL.LU.64 R18, [R1+0x19e8] ;  /* 0x0019e80001127983 */ /* 0x001ea20000300a00 */
[----:B------:R-:W2:Y:S02]  /*6c8a0*/  LDL.LU.64 R16, [R1+0x19e0] ;  /* 0x0019e00001107983 */ /* 0x000ea40000300a00 */
[C---:B--2---:R-:W-:Y:S11]  /*6c8b0*/  HMMA.16816.F32.BF16 R16, R24.reuse, R10, R16 ;  /* 0x0000000a1810723c */ /* 0x044ff60000041810 */
[----:B------:R-:W-:Y:S11]  /*6c8c0*/  @!UPT UIADD3 URZ, URZ, URZ, URZ ;  /* 0x0000003f3f3ff290 */ /* 0x000ff6000fffe03f */
[----:B------:R-:W-:Y:S01]  /*6c8d0*/  @!UPT UIADD3 URZ, URZ, URZ, URZ ;  /* 0x0000003f3f3ff290 */ /* 0x000fe2000fffe03f */
[----:B------:R-:W-:Y:S01]  /*6c8e0*/  STL.64 [R1+0x900], R16 ;  /* 0x0009001001007387 */ /* 0x000fe20000100a00 */
[----:B------:R0:W-:Y:S03]  /*6c8f0*/  STL.64 [R1+0x908], R18 ;  /* 0x0009081201007387 */ /* 0x0001e60000100a00 */
[----:B0-----:R-:W2:Y:S01]  /*6c900*/  LDL.LU.64 R18, [R1+0x19d8] ;  /* 0x0019d80001127983 */ /* 0x001ea20000300a00 */
[----:B------:R-:W2:Y:S02]  /*6c910*/  LDL.LU.64 R16, [R1+0x19d0] ;  /* 0x0019d00001107983 */ /* 0x000ea40000300a00 */
[C---:B--2---:R-:W-:Y:S01]  /*6c920*/  HMMA.16816.F32.BF16 R12, R24.reuse, R14, R16 ;  /* 0x0000000e180c723c */ /* 0x044fe20000041810 */
[----:B------:R-:W2:Y:S01]  /*6c930*/  LDL.LU.64 R18, [R1+0x19c8] ;  /* 0x0019c80001127983 */ /* 0x000ea20000300a00 */
[----:B------:R-:W2:Y:S11]  /*6c940*/  LDL.LU.64 R16, [R1+0x19c0] ;  /* 0x0019c00001107983 */ /* 0x000eb60000300a00 */
[----:B------:R-:W-:Y:S10]  /*6c950*/  @!UPT UIADD3 URZ, URZ, URZ, URZ ;  /* 0x0000003f3f3ff290 */ /* 0x000ff4000fffe03f */
[----:B------:R-:W-:Y:S01]  /*6c960*/  STL.64 [R1+0x8e0], R12 ;  /* 0x0008e00c01007387 */ /* 0x000fe20000100a00 */
[----:B------:R-:W-:Y:S02]  /*6c970*/  STL.64 [R1+0x8e8], R14 ;  /* 0x0008e80e01007387 */ /* 0x000fe40000100a00 */
[----:B------:R-:W0:Y:S02]  /*6c980*/  LDSM.16.M88.4 R12, [R28+0x49c00] ;  /* 0x049c00001c0c783b */ /* 0x000e240000000200 */
[----:B0-----:R0:W-:Y:S02]  /*6c990*/  STL.64 [R1+0x1968], R14 ;  /* 0x0019680e01007387 */ /* 0x0011e40000100a00 */
[----:B------:R1:W-:Y:S02]  /*6c9a0*/  STL.64 [R1+0x1960], R12 ;  /* 0x0019600c01007387 */ /* 0x0003e40000100a00 */
[----:B0-----:R-:W2:Y:S02]  /*6c9b0*/  LDL.64 R14, [R1+0x18] ;  /* 0x00001800010e7983 */ /* 0x001ea40000100a00 */
[----:B--2---:R-:W-:Y:S02]  /*6c9c0*/  HMMA.16816.F32.BF16 R16, R24, R14, R16 ;  /* 0x0000000e1810723c */ /* 0x004fe40000041810 */
[----:B------:R0:W-:Y:S01]  /*6c9d0*/  STL.64 [R1+0x1970], R14 ;  /* 0x0019700e01007387 */ /* 0x0001e20000100a00 */
[----:B-1----:R-:W2:Y:S11]  /*6c9e0*/  LDL.LU R12, [R1+0x790] ;  /* 0x00079000010c7983 */ /* 0x002eb60000300800 */
[----:B------:R-:W-:Y:S09]  /*6c9f0*/  @!UPT UIADD3 URZ, URZ, URZ, URZ ;  /* 0x0000003f3f3ff290 */ /* 0x000ff2000fffe03f */
[----:B------:R-:W-:Y:S01]  /*6ca00*/  STL.64 [R1+0x8c0], R16 ;  /* 0x0008c01001007387 */ /* 0x000fe20000100a00 */
[----:B------:R-:W-:Y:S02]  /*6ca10*/  STL.64 [R1+0x8c8], R18 ;  /* 0x0008c81201007387 */ /* 0x000fe40000100a00 */
[----:B------:R-:W1:Y:S04]  /*6ca20*/  LDSM.16.M88.4 R16, [R28+0x4a000] ;  /* 0x04a000001c10783b */ /* 0x000e680000000200 */
[----:B------:R-:W2:Y:S01]  /*6ca30*/  LDL.LU R13, [R1+0x794] ;  /* 0x00079400010d7983 */ /* 0x000ea20000300800 */
[----:B0-----:R-:W2:Y:S01]  /*6ca40*/  LDL.LU R14, [R1+0x798] ;  /* 0x00079800010e7983 */ /* 0x001ea20000300800 */
[----:B------:R-:W2:Y:S03]  /*6ca50*/  LDL.LU R15, [R1+0x79c] ;  /* 0x00079c00010f7983 */ /* 0x000ea60000300800 */
[----:B-1----:R-:W-:Y:S01]  /*6ca60*/  STL.64 [R1+0x18d8], R18 ;  /* 0x0018d81201007387 */ /* 0x002fe20000100a00 */
[----:B------:R0:W-:Y:S03]  /*6ca70*/  STL.64 [R1+0x18d0], R16 ;  /* 0x0018d01001007387 */ /* 0x0001e60000100a00 */
[----:B0-----:R-:W3:Y:S01]  /*6ca80*/  LDL.LU R16, [R1+0x7b0] ;  /* 0x0007b00001107983 */ /* 0x001ee20000300800 */
[----:B------:R-:W3:Y:S02]  /*6ca90*/  LDL.LU R17, [R1+0x7b4] ;  /* 0x0007b40001117983 */ /* 0x000ee40000300800 */
[----:B------:R-:W3:Y:S02]  /*6caa0*/  LDL.LU R18, [R1+0x7b8] ;  /* 0x0007b80001127983 */ /* 0x000ee40000300800 */
[----:B------:R-:W3:Y:S02]  /*6cab0*/  LDL.LU R19, [R1+0x7bc] ;  /* 0x0007bc0001137983 */ /* 0x000ee40000300800 */
[----:B------:R-:W-:Y:S01]  /*6cac0*/  IMAD.MOV.U32 R22, RZ, RZ, R2 ;  /* 0x000000ffff167224 */ /* 0x000fe200078e0002 */
[----:B------:R-:W-:-:S07]  /*6cad0*/  MOV R23, R0 ;  /* 0x0000000000177202 */ /* 0x000fce0000000f00 */
[C---:B---3--:R-:W-:Y:S01]  /*6cae0*/  HMMA.16816.F32.BF16 R20, R24.reuse, R22, R16 ;  /* 0x000000161814723c */ /* 0x048fe20000041810 */
[----:B------:R-:W3:Y:S04]  /*6caf0*/  LDL.64 R18, [R1+0x48] ;  /* 0x0000480001127983 */ /* 0x000ee80000100a00 */
[----:B---3--:R0:W-:Y:S11]  /*6cb00*/  STL.64 [R1+0x19a0], R18 ;  /* 0x0019a01201007387 */ /* 0x0081f60000100a00 */
[----:B------:R-:W-:Y:S07]  /*6cb10*/  @!UPT UIADD3 URZ, URZ, URZ, URZ ;  /* 0x0000003f3f3ff290 */ /* 0x000fee000fffe03f */
[----:B------:R-:W-:Y:S02]  /*6cb20*/  STL.64 [R1+0x850], R20 ;  /* 0x0008501401007387 */ /* 0x000fe40000100a00 */
[----:B------:R-:W-:Y:S02]  /*6cb30*/  STL.64 [R1+0x858], R22 ;  /* 0x0008581601007387 */ /* 0x000fe40000100a00 */
[----:B------:R-:W3:Y:S01]  /*6cb40*/  LDL.LU R16, [R1+0x760] ;  /* 0x0007600001107983 */ /* 0x000ee20000300800 */
[----:B------:R-:W3:Y:S04]  /*6cb50*/  LDL.LU R17, [R1+0x764] ;  /* 0x0007640001117983 */ /* 0x000ee80000300800 */
[----:B------:R-:W1:Y:S04]  /*6cb60*/  LDSM.16.M88.4 R20, [R28+0x4a400] ;  /* 0x04a400001c14783b */ /* 0x000e680000000200 */
[----:B0-----:R-:W4:Y:S01]  /*6cb70*/  LDL.LU R18, [R1+0x768] ;  /* 0x0007680001127983 */ /* 0x001f220000300800 */
[----:B------:R-:W4:Y:S01]  /*6cb80*/  LDL.LU R19, [R1+0x76c] ;  /* 0x00076c0001137983 */ /* 0x000f220000300800 */
[----:B--2---:R-:W-:Y:S01]  /*6cb90*/  HMMA.16816.F32.BF16 R12, R24, R6, R12 ;  /* 0x00000006180c723c */ /* 0x004fe2000004180c */
[----:B------:R-:W-:Y:S01]  /*6cba0*/  MOV R2, R10 ;  /* 0x0000000a00027202 */ /* 0x000fe20000000f00 */
[----:B------:R-:W-:Y:S01]  /*6cbb0*/  IMAD.MOV.U32 R0, RZ, RZ, R11 ;  /* 0x000000ffff007224 */ /* 0x000fe200078e000b */
[----:B------:R-:W-:Y:S04]  /*6cbc0*/  LDSM.16.M88.4 R24, [R28+0x4a800] ;  /* 0x04a800001c18783b */ /* 0x000fe80000000200 */
[----:B------:R-:W0:Y:S04]  /*6cbd0*/  LDSM.16.M88.4 R8, [R28+0x49800] ;  /* 0x049800001c08783b */ /* 0x000e280000000200 */
[----:B----4-:R2:W-:Y:S01]  /*6cbe0*/  STL.64 [R1+0x19b0], R18 ;  /* 0x0019b01201007387 */ /* 0x0105e20000100a00 */
[----:B---3--:R-:W-:Y:S03]  /*6cbf0*/  STL.64 [R1+0x19a8], R16 ;  /* 0x0019a81001007387 */ /* 0x008fe60000100a00 */
[----:B--2---:R-:W0:Y:S01]  /*6cc00*/  LDL.64 R18, [R1+0x68] ;  /* 0x0000680001127983 */ /* 0x004e220000100a00 */
[----:B-1----:R1:W-:Y:S02]  /*6cc10*/  STL.64 [R1+0x1860], R22 ;  /* 0x0018601601007387 */ /* 0x0023e40000100a00 */
[----:B------:R2:W-:Y:S01]  /*6cc20*/  STL.64 [R1+0x1858], R20 ;  /* 0x0018581401007387 */ /* 0x0005e20000100a00 */
[----:B-1----:R-:W3:Y:S04]  /*6cc30*/  LDL.64 R22, [R1+0x58] ;  /* 0x0000580001167983 */ /* 0x002ee80000100a00 */
[----:B---3--:R1:W-:Y:S01]  /*6cc40*/  STL.64 [R1+0x19b8], R22 ;  /* 0x0019b81601007387 */ /* 0x0083e20000100a00 */
[----:B--2---:R-:W0:Y:S02]  /*6cc50*/  LDL.LU R20, [R1+0x780] ;  /* 0x0007800001147983 */ /* 0x004e240000300800 */
[----:B------:R-:W0:Y:S01]  /*6cc60*/  LDL.LU R21, [R1+0x784] ;  /* 0x0007840001157983 */ /* 0x000e220000300800 */
[----:B-1----:R-:W0:Y:S01]  /*6cc70*/  LDL.LU R22, [R1+0x788] ;  /* 0x0007880001167983 */ /* 0x002e220000300800 */
[----:B------:R-:W0:Y:S02]  /*6cc80*/  LDL.LU R23, [R1+0x78c] ;  /* 0x00078c0001177983 */ /* 0x000e240000300800 */
[----:B------:R1:W-:Y:S02]  /*6cc90*/  STL.64 [R1+0x1978], R6 ;  /* 0x0019780601007387 */ /* 0x0003e40000100a00 */
[----:B------:R-:W2:Y:S01]  /*6cca0*/  LDL.LU R4, [R1+0x700] ;  /* 0x0007000001047983 */ /* 0x000ea20000300800 */
[----:B------:R-:W-:Y:S01]  /*6ccb0*/  STL.64 [R1+0x7d0], R12 ;  /* 0x0007d00c01007387 */ /* 0x000fe20000100a00 */
[----:B------:R-:W-:Y:S02]  /*6ccc0*/  STL.64 [R1+0x7d8], R14 ;  /* 0x0007d80e01007387 */ /* 0x000fe40000100a00 */
[----:B------:R-:W2:Y:S01]  /*6ccd0*/  LDL.LU R5, [R1+0x704] ;  /* 0x0007040001057983 */ /* 0x000ea20000300800 */
[----:B-1----:R-:W3:Y:S01]  /*6cce0*/  LDL.LU R6, [R1+0x708] ;  /* 0x0007080001067983 */ /* 0x002ee20000300800 */
[----:B------:R-:W3:Y:S03]  /*6ccf0*/  LDL.LU R7, [R1+0x70c] ;  /* 0x00070c0001077983 */ /* 0x000ee60000300800 */
[----:B---3--:R-:W-:Y:S01]  /*6cd00*/  STL.64 [R1+0x1988], R6 ;  /* 0x0019880601007387 */ /* 0x008fe20000100a00 */
[----:B--2---:R1:W-:Y:S03]  /*6cd10*/  STL.64 [R1+0x1980], R4 ;  /* 0x0019800401007387 */ /* 0x0043e60000100a00 */
[----:B-1----:R-:W2:Y:S01]  /*6cd20*/  LDL.LU R4, [R1+0x720] ;  /* 0x0007200001047983 */ /* 0x002ea20000300800 */
[----:B------:R-:W2:Y:S02]  /*6cd30*/  LDL.LU R5, [R1+0x724] ;  /* 0x0007240001057983 */ /* 0x000ea40000300800 */
[----:B------:R-:W3:Y:S02]  /*6cd40*/  LDL.LU R6, [R1+0x728] ;  /* 0x0007280001067983 */ /* 0x000ee40000300800 */
[----:B------:R-:W3:Y:S01]  /*6cd50*/  LDL.LU R7, [R1+0x72c] ;  /* 0x00072c0001077983 */ /* 0x000ee20000300800 */
[----:B0-----:R-:W-:Y:S01]  /*6cd60*/  HMMA.16816.F32.BF16 R20, R8, R18, R20 ;  /* 0x000000120814723c */ /* 0x001fe20000041814 */
        /* <DEDUP_REMOVED lines=8> */
[----:B------:R-:W-:Y:S09]  /*6cdf0*/  STL.64 [R1+0x17e8], R24 ;  /* 0x0017e81801007387 */ /* 0x000ff20000100a00 */
[----:B------:R-:W-:Y:S01]  /*6ce00*/  STL.64 [R1+0x950], R20 ;  /* 0x0009501401007387 */ /* 0x000fe20000100a00 */
[----:B------:R1:W-:Y:S01]  /*6ce10*/  STL.64 [R1+0x958], R22 ;  /* 0x0009581601007387 */ /* 0x0003e20000100a00 */
[----:B0-----:R-:W-:-:S02]  /*6ce20*/  MOV R26, R2 ;  /* 0x00000002001a7202 */ /* 0x001fc40000000f00 */
[----:B------:R-:W-:Y:S01]  /*6ce30*/  MOV R27, R0 ;  /* 0x00000000001b7202 */ /* 0x000fe20000000f00 */
[----:B------:R-:W-:Y:S01]  /*6ce40*/  IMAD.MOV.U32 R2, RZ, RZ, R18 ;  /* 0x000000ffff027224 */ /* 0x000fe200078e0012 */
[----:B-1----:R-:W4:Y:S01]  /*6ce50*/  LDL.LU.64 R22, [R1+0x19b8] ;  /* 0x0019b80001167983 */ /* 0x002f220000300a00 */
[----:B------:R-:W-:Y:S02]  /*6ce60*/  MOV R0, R19 ;  /* 0x0000001300007202 */ /* 0x000fe40000000f00 */
        /* <DEDUP_REMOVED lines=8> */
[----:B------:R0:W-:Y:S02]  /*6cef0*/  STL.64 [R1+0x1948], R22 ;  /* 0x0019481601007387 */ /* 0x0001e40000100a00 */
[----:B------:R-:W4:Y:S02]  /*6cf00*/  LDL.LU R20, [R1+0x6c0] ;  /* 0x0006c00001147983 */ /* 0x000f240000300800 */
[----:B------:R-:W4:Y:S01]  /*6cf10*/  LDL.LU R21, [R1+0x6c4] ;  /* 0x0006c40001157983 */ /* 0x000f220000300800 */
[----:B0-----:R-:W4:Y:S01]  /*6cf20*/  LDL.LU R22, [R1+0x6c8] ;  /* 0x0006c80001167983 */ /* 0x001f220000300800 */
[----:B------:R-:W4:Y:S01]  /*6cf30*/  LDL.LU R23, [R1+0x6cc] ;  /* 0x0006cc0001177983 */ /* 0x000f220000300800 */
        /* <DEDUP_REMOVED lines=8> */
[----:B------:R-:W5:Y:S02]  /*6cfc0*/  LDL.LU R16, [R1+0x480] ;  /* 0x0004800001107983 */ /* 0x000f640000300800 */
[----:B------:R-:W5:Y:S01]  /*6cfd0*/  LDL.LU R17, [R1+0x484] ;  /* 0x0004840001117983 */ /* 0x000f620000300800 */
[----:B------:R-:W3:Y:S01]  /*6cfe0*/  LDL.LU R18, [R1+0x488] ;  /* 0x0004880001127983 */ /* 0x000ee20000300800 */
[----:B------:R-:W3:Y:S01]  /*6cff0*/  LDL.LU R19, [R1+0x48c] ;  /* 0x00048c0001137983 */ /* 0x000ee20000300800 */
[C---:B--2---:R-:W-:Y:S02]  /*6d000*/  HMMA.16816.F32.BF16 R24, R8.reuse, R26, R4 ;  /* 0x0000001a0818723c */ /* 0x044fe40000041804 */
[----:B---3--:R0:W-:Y:S01]  /*6d010*/  STL.64 [R1+0x18e8], R18 ;  /* 0x0018e81201007387 */ /* 0x0081e20000100a00 */
[----:B-----5:R-:W-:Y:S03]  /*6d020*/  STL.64 [R1+0x18e0], R16 ;  /* 0x0018e01001007387 */ /* 0x020fe60000100a00 */
[----:B0-----:R-:W4:Y:S01]  /*6d030*/  LDL.64 R18, [R1+0x8] ;  /* 0x0000080001127983 */ /* 0x001f220000100a00 */
[----:B------:R-:W2:Y:S02]  /*6d040*/  LDL.LU.64 R6, [R1+0x1988] ;  /* 0x0019880001067983 */ /* 0x000ea40000300a00 */
[----:B------:R-:W2:Y:S11]  /*6d050*/  LDL.LU.64 R4, [R1+0x1980] ;  /* 0x0019800001047983 */ /* 0x000eb60000300a00 */
[----:B------:R-:W-:Y:S03]  /*6d060*/  @!UPT UIADD3 URZ, URZ, URZ, URZ ;  /* 0x0000003f3f3ff290 */ /* 0x000fe6000fffe03f */
[----:B------:R0:W-:Y:S01]  /*6d070*/  STL.64 [R1+0x990], R24 ;  /* 0x0009901801007387 */ /* 0x0001e20000100a00 */
[----:B------:R1:W-:Y:S03]  /*6d080*/  STL.64 [R1+0x998], R26 ;  /* 0x0009981a01007387 */ /* 0x0003e60000100a00 */
[----:B0-----:R-:W3:Y:S01]  /*6d090*/  LDL.LU R24, [R1+0x200] ;  /* 0x0002000001187983 */ /* 0x001ee20000300800 */
[----:B------:R-:W3:Y:S02]  /*6d0a0*/  LDL.LU R25, [R1+0x204] ;  /* 0x0002040001197983 */ /* 0x000ee40000300800 */
[----:B-1----:R-:W5:Y:S02]  /*6d0b0*/  LDL.LU R26, [R1+0x208] ;  /* 0x00020800011a7983 */ /* 0x002f640000300800 */
[----:B------:R-:W5:Y:S01]  /*6d0c0*/  LDL.LU R27, [R1+0x20c] ;  /* 0x00020c00011b7983 */ /* 0x000f620000300800 */
[----:B--2---:R-:W-:Y:S01]  /*6d0d0*/  HMMA.16816.F32.BF16 R4, R8, R14, R4 ;  /* 0x0000000e0804723c */ /* 0x004fe20000041804 */
[----:B-----5:R0:W-:Y:S01]  /*6d0e0*/  STL.64 [R1+0x1818], R26 ;  /* 0x0018181a01007387 */ /* 0x0201e20000100a00 */
[----:B---3--:R1:W-:Y:S01]  /*6d0f0*/  STL.64 [R1+0x1810], R24 ;  /* 0x0018101801007387 */ /* 0x0083e20000100a00 */
[----:B0-----:R-:W-:-:S02]  /*6d100*/  MOV R26, R12 ;  /* 0x0000000c001a7202 */ /* 0x001fc40000000f00 */
[----:B------:R-:W-:-:S05]  /*6d110*/  MOV R27, R3 ;  /* 0x00000003001b7202 */ /* 0x000fca0000000f00 */
[----:B------:R0:W-:Y:S01]  /*6d120*/  STL.64 [R1+0x1940], R26 ;  /* 0x0019401a01007387 */ /* 0x0001e20000100a00 */
[----:B-1----:R-:W2:Y:S02]  /*6d130*/  LDL.LU R24, [R1+0x6e0] ;  /* 0x0006e00001187983 */ /* 0x002ea40000300800 */
[----:B------:R-:W2:Y:S01]  /*6d140*/  LDL.LU R25, [R1+0x6e4] ;  /* 0x0006e40001197983 */ /* 0x000ea20000300800 */
[----:B------:R-:W-:Y:S01]  /*6d150*/  MOV R3, R15 ;  /* 0x0000000f00037202 */ /* 0x000fe20000000f00 */
[----:B0-----:R-:W2:Y:S01]  /*6d160*/  LDL.LU R26, [R1+0x6e8] ;  /* 0x0006e800011a7983 */ /* 0x001ea20000300800 */
[----:B------:R-:W2:Y:S07]  /*6d170*/  LDL.LU R27, [R1+0x6ec] ;  /* 0x0006ec00011b7983 */ /* 0x000eae0000300800 */
[----:B------:R0:W-:Y:S02]  /*6d180*/  STL.64 [R1+0x980], R4 ;  /* 0x0009800401007387 */ /* 0x0001e40000100a00 */
[----:B------:R1:W-:Y:S02]  /*6d190*/  STL.64 [R1+0x988], R6 ;  /* 0x0009880601007387 */ /* 0x0003e40000100a00 */
[----:B0-----:R-:W-:Y:S01]  /*6d1a0*/  IMAD.MOV.U32 R4, RZ, RZ, R14 ;  /* 0x000000ffff047224 */ /* 0x001fe200078e000e */
[----:B-1----:R-:W3:Y:S01]  /*6d1b0*/  LDL.LU.64 R6, [R1+0x1978] ;  /* 0x0019780001067983 */ /* 0x002ee20000300a00 */
[----:B------:R-:W2:Y:S01]  /*6d1c0*/  LDL.LU.64 R14, [R1+0x1970] ;  /* 0x00197000010e7983 */ /* 0x000ea20000300a00 */
[C---:B----4-:R-:W-:Y:S08]  /*6d1d0*/  HMMA.16816.F32.BF16 R20, R8.reuse, R18, R20 ;  /* 0x000000120814723c */ /* 0x050ff00000041814 */
[----:B--2---:R-:W-:Y:S01]  /*6d1e0*/  HMMA.16816.F32.BF16 R24, R8, R14, R24 ;  /* 0x0000000e0818723c */ /* 0x004fe20000041818 */
[----:B------:R-:W-:Y:S01]  /*6d1f0*/  IMAD.MOV.U32 R5, RZ, RZ, R15 ;  /* 0x000000ffff057224 */ /* 0x000fe200078e000f */
[----:B------:R-:W-:Y:S11]  /*6d200*/  MOV R16, R14 ;  /* 0x0000000e00107202 */ /* 0x000ff60000000f00 */
[----:B------:R-:W-:Y:S10]  /*6d210*/  @!UPT UIADD3 URZ, URZ, URZ, URZ ;  /* 0x0000003f3f3ff290 */ /* 0x000ff4000fffe03f */
[----:B------:R-:W-:Y:S01]  /*6d220*/  STL.64 [R1+0x970], R24 ;  /* 0x0009701801007387 */ /* 0x000fe20000100a00 */
[----:B------:R-:W-:Y:S02]  /*6d230*/  STL.64 [R1+0x978], R26 ;  /* 0x0009781a01007387 */ /* 0x000fe40000100a00 */
[----:B------:R-:W3:Y:S02]  /*6d240*/  LDL.LU R12, [R1+0x690] ;  /* 0x00069000010c7983 */ /* 0x000ee40000300800 */
[----:B------:R-:W3:Y:S01]  /*6d250*/  LDL.LU R13, [R1+0x694] ;  /* 0x00069400010d7983 */ /* 0x000ee20000300800 */
[----:B------:R-:W3:Y:S01]  /*6d260*/  LDL.LU R14, [R1+0x698] ;  /* 0x00069800010e7983 */ /* 0x000ee20000300800 */
[----:B------:R-:W3:Y:S02]  /*6d270*/  LDL.LU R15, [R1+0x69c] ;  /* 0x00069c00010f7983 */ /* 0x000ee40000300800 */
[----:B------:R0:W-:Y:S02]  /*6d280*/  STL.64 [R1+0x18f8], R18 ;  /* 0x0018f81201007387 */ /* 0x0001e40000100a00 */
[----:B------:R-:W-:Y:S01]  /*6d290*/  STL.64 [R1+0x960], R20 ;  /* 0x0009601401007387 */ /* 0x000fe20000100a00 */
[----:B------:R-:W-:Y:S01]  /*6d2a0*/  STL.64 [R1+0x968], R22 ;  /* 0x0009681601007387 */ /* 0x000fe20000100a00 */
[----:B0-----:R-:W-:-:S02]  /*6d2b0*/  MOV R18, R16 ;  /* 0x0000001000127202 */ /* 0x001fc40000000f00 */
[----:B------:R-:W-:-:S05]  /*6d2c0*/  MOV R19, R5 ;  /* 0x0000000500137202 */ /* 0x000fca0000000f00 */
[----:B------:R0:W-:Y:S01]  /*6d2d0*/  STL.64 [R1+0x1910], R18 ;  /* 0x0019101201007387 */ /* 0x0001e20000100a00 */
[----:B------:R-:W2:Y:S02]  /*6d2e0*/  LDL.LU R24, [R1+0x650] ;  /* 0x0006500001187983 */ /* 0x000ea40000300800 */
[----:B------:R-:W2:Y:S02]  /*6d2f0*/  LDL.LU R25, [R1+0x654] ;  /* 0x0006540001197983 */ /* 0x000ea40000300800 */
[----:B------:R-:W4:Y:S01]  /*6d300*/  LDL.LU R26, [R1+0x658] ;  /* 0x00065800011a7983 */ /* 0x000f220000300800 */
[----:B------:R-:W4:Y:S01]  /*6d310*/  LDL.LU R27, [R1+0x65c] ;  /* 0x00065c00011b7983 */ /* 0x000f220000300800 */
[----:B0-----:R-:W-:Y:S01]  /*6d320*/  IMAD.MOV.U32 R18, RZ, RZ, R4 ;  /* 0x000000ffff127224 */ /* 0x001fe200078e0004 */
[----:B------:R-:W-:Y:S02]  /*6d330*/  MOV R19, R3 ;  /* 0x0000000300137202 */ /* 0x000fe40000000f00 */
[----:B----4-:R-:W-:Y:S01]  /*6d340*/  STL.64 [R1+0x1958], R26 ;  /* 0x0019581a01007387 */ /* 0x010fe20000100a00 */
[----:B--2---:R0:W-:Y:S03]  /*6d350*/  STL.64 [R1+0x1950], R24 ;  /* 0x0019501801007387 */ /* 0x0041e60000100a00 */
[----:B0-----:R-:W2:Y:S01]  /*6d360*/  LDL.LU R24, [R1+0x670] ;  /* 0x0006700001187983 */ /* 0x001ea20000300800 */
[----:B------:R-:W2:Y:S02]  /*6d370*/  LDL.LU R25, [R1+0x674] ;  /* 0x0006740001197983 */ /* 0x000ea40000300800 */
[----:B------:R-:W2:Y:S02]  /*6d380*/  LDL.LU R26, [R1+0x678] ;  /* 0x00067800011a7983 */ /* 0x000ea40000300800 */
[----:B------:R-:W2:Y:S01]  /*6d390*/  LDL.LU R27, [R1+0x67c] ;  /* 0x00067c00011b7983 */ /* 0x000ea20000300800 */
[----:B------:R0:W-:Y:S01]  /*6d3a0*/  STL.64 [R1+0x1928], R18 ;  /* 0x0019281201007387 */ /* 0x0001e20000100a00 */
        /* <DEDUP_REMOVED lines=18> */
[----:B0-----:R-:W5:Y:S01]  /*6d4d0*/  LDL.LU R6, [R1+0x498] ;  /* 0x0004980001067983 */ /* 0x001f620000300800 */
[----:B------:R-:W5:Y:S01]  /*6d4e0*/  LDL.LU R7, [R1+0x49c] ;  /* 0x00049c0001077983 */ /* 0x000f620000300800 */
[----:B------:R-:W-:Y:S01]  /*6d4f0*/  MOV R22, R2 ;  /* 0x0000000200167202 */ /* 0x000fe20000000f00 */
[----:B------:R-:W-:Y:S01]  /*6d500*/  IMAD.MOV.U32 R23, RZ, RZ, R0 ;  /* 0x000000ffff177224 */ /* 0x000fe200078e0000 */
        /* <DEDUP_REMOVED lines=11> */
[----:B------:R-:W2:Y:S02]  /*6d5c0*/  LDL.LU R6, [R1+0x5f8] ;  /* 0x0005f80001067983 */ /* 0x000ea40000300800 */
[----:B------:R-:W2:Y:S01]  /*6d5d0*/  LDL.LU R7, [R1+0x5fc] ;  /* 0x0005fc0001077983 */ /* 0x000ea20000300800 */
[----:B------:R-:W4:Y:S01]  /*6d5e0*/  LDL.64 R10, [R1+0x38] ;  /* 0x00003800010a7983 */ /* 0x000f220000100a00 */
[----:B------:R-:W5:Y:S02]  /*6d5f0*/  LDL.LU.64 R26, [R1+0x1958] ;  /* 0x00195800011a7983 */ /* 0x000f640000300a00 */
[----:B------:R-:W5:Y:S09]  /*6d600*/  LDL.LU.64 R24, [R1+0x1950] ;  /* 0x0019500001187983 */ /* 0x000f720000300a00 */
[----:B------:R-:W-:Y:S01]  /*6d610*/  STL.64 [R1+0x670], R20 ;  /* 0x0006701401007387 */ /* 0x000fe20000100a00 */
[----:B------:R0:W-:Y:S04]  /*6d620*/  STL.64 [R1+0x678], R22 ;  /* 0x0006781601007387 */ /* 0x0001e80000100a00 */
[----:B0-----:R-:W5:Y:S02]  /*6d630*/  LDL.LU.64 R22, [R1+0x1948] ;  /* 0x0019480001167983 */ /* 0x001f640000300a00 */
[C---:B-----5:R-:W-:Y:S11]  /*6d640*/  HMMA.16816.F32.BF16 R24, R12.reuse, R22, R24 ;  /* 0x000000160c18723c */ /* 0x060ff60000041818 */
[----:B------:R-:W-:Y:S11]  /*6d650*/  @!UPT UIADD3 URZ, URZ, URZ, URZ ;  /* 0x0000003f3f3ff290 */ /* 0x000ff6000fffe03f */
[----:B------:R-:W-:Y:S01]  /*6d660*/  @!UPT UIADD3 URZ, URZ, URZ, URZ ;  /* 0x0000003f3f3ff290 */ /* 0x000fe2000fffe03f */
[----:B------:R-:W-:Y:S01]  /*6d670*/  STL.64 [R1+0x9f0], R24 ;  /* 0x0009f01801007387 */ /* 0x000fe20000100a00 */
[----:B------:R0:W-:Y:S03]  /*6d680*/  STL.64 [R1+0x9f8], R26 ;  /* 0x0009f81a01007387 */ /* 0x0001e60000100a00 */
[----:B0-----:R-:W3:Y:S01]  /*6d690*/  LDL.LU.64 R26, [R1+0x1940] ;  /* 0x00194000011a7983 */ /* 0x001ee20000300a00 */
[----:B------:R0:W-:Y:S03]  /*6d6a0*/  STL.64 [R1+0x18c0], R22 ;  /* 0x0018c01601007387 */ /* 0x0001e60000100a00 */
[----:B0-----:R-:W5:Y:S01]  /*6d6b0*/  LDL.64 R22, [R1+0x68] ;  /* 0x0000680001167983 */ /* 0x001f620000100a00 */
[C---:B---3--:R-:W-:Y:S11]  /*6d6c0*/  HMMA.16816.F32.BF16 R16, R12.reuse, R26, R16 ;  /* 0x0000001a0c10723c */ /* 0x048ff60000041810 */
[----:B------:R-:W-:Y:S11]  /*6d6d0*/  @!UPT UIADD3 URZ, URZ, URZ, URZ ;  /* 0x0000003f3f3ff290 */ /* 0x000ff6000fffe03f */
[----:B------:R-:W-:Y:S01]  /*6d6e0*/  @!UPT UIADD3 URZ, URZ, URZ, URZ ;  /* 0x0000003f3f3ff290 */ /* 0x000fe2000fffe03f */
[----:B------:R-:W-:Y:S01]  /*6d6f0*/  STL.64 [R1+0x9e0], R16 ;  /* 0x0009e01001007387 */ /* 0x000fe20000100a00 */
[----:B------:R0:W-:Y:S03]  /*6d700*/  STL.64 [R1+0x9e8], R18 ;  /* 0x0009e81201007387 */ /* 0x0001e60000100a00 */
[----:B0-----:R-:W4:Y:S01]  /*6d710*/  LDL.LU.64 R18, [R1+0x1938] ;  /* 0x0019380001127983 */ /* 0x001f220000300a00 */
[----:B------:R-:W4:Y:S02]  /*6d720*/  LDL.LU.64 R16, [R1+0x1930] ;  /* 0x0019300001107983 */ /* 0x000f240000300a00 */
[----:B------:R0:W-:Y:S02]  /*6d730*/  STL.64 [R1+0x18c8], R26 ;  /* 0x0018c81a01007387 */ /* 0x0001e40000100a00 */
[----:B------:R-:W3:Y:S01]  /*6d740*/  LDL.LU R24, [R1+0x470] ;  /* 0x0004700001187983 */ /* 0x000ee20000300800 */
[----:B------:R-:W3:Y:S04]  /*6d750*/  LDL.LU R25, [R1+0x474] ;  /* 0x0004740001197983 */ /* 0x000ee80000300800 */
[----:B0-----:R-:W3:Y:S01]  /*6d760*/  LDL.LU R26, [R1+0x478] ;  /* 0x00047800011a7983 */ /* 0x001ee20000300800 */
[----:B------:R-:W3:Y:S01]  /*6d770*/  LDL.LU R27, [R1+0x47c] ;  /* 0x00047c00011b7983 */ /* 0x000ee20000300800 */
[C---:B----4-:R-:W-:Y:S11]  /*6d780*/  HMMA.16816.F32.BF16 R16, R12.reuse, R10, R16 ;  /* 0x0000000a0c10723c */ /* 0x050ff60000041810 */
[----:B------:R-:W-:Y:S11]  /*6d790*/  @!UPT UIADD3 URZ, URZ, URZ, URZ ;  /* 0x0000003f3f3ff290 */ /* 0x000ff6000fffe03f */
[----:B------:R-:W-:Y:S01]  /*6d7a0*/  @!UPT UIADD3 URZ, URZ, URZ, URZ ;  /* 0x0000003f3f3ff290 */ /* 0x000fe2000fffe03f */
        /* <DEDUP_REMOVED lines=21> */
[----:B------:R1:W-:Y:S01]  /*6d900*/  STL.64 [R1+0x498], R6 ;  /* 0x0004980601007387 */ /* 0x0003e20000100a00 */
[----:B0-----:R-:W-:Y:S02]  /*6d910*/  MOV R5, R18 ;  /* 0x0000001200057202 */ /* 0x001fe40000000f00 */
[----:B-1----:R-:W2:Y:S01]  /*6d920*/  LDL.LU.64 R6, [R1+0x18f0] ;  /* 0x0018f00001067983 */ /* 0x002ea20000300a00 */
[----:B------:R-:W-:Y:S02]  /*6d930*/  MOV R4, R19 ;  /* 0x0000001300047202 */ /* 0x000fe40000000f00 */
[----:B------:R-:W2:Y:S02]  /*6d940*/  LDL.LU.64 R18, [R1+0x18e8] ;  /* 0x0018e80001127983 */ /* 0x000ea40000300a00 */
[----:B------:R-:W2:Y:S02]  /*6d950*/  LDL.LU.64 R16, [R1+0x18e0] ;  /* 0x0018e00001107983 */ /* 0x000ea40000300a00 */
[----:B--2---:R-:W-:Y:S01]  /*6d960*/  HMMA.16816.F32.BF16 R12, R12, R6, R16 ;  /* 0x000000060c0c723c */ /* 0x004fe20000041810 */
[----:B------:R-:W3:Y:S01]  /*6d970*/  LDL.LU.64 R18, [R1+0x18d8] ;  /* 0x0018d80001127983 */ /* 0x000ee20000300a00 */
[----:B------:R-:W3:Y:S02]  /*6d980*/  LDL.LU.64 R16, [R1+0x18d0] ;  /* 0x0018d00001107983 */ /* 0x000ee40000300a00 */
[----:B------:R-:W-:Y:S11]  /*6d990*/  STL.64 [R1+0x1868], R6 ;  /* 0x0018680601007387 */ /* 0x000ff60000100a00 */
[----:B------:R-:W-:Y:S08]  /*6d9a0*/  @!UPT UIADD3 URZ, URZ, URZ, URZ ;  /* 0x0000003f3f3ff290 */ /* 0x000ff0000fffe03f */
[----:B------:R-:W-:Y:S01]  /*6d9b0*/  STL.64 [R1+0x480], R12 ;  /* 0x0004800c01007387 */ /* 0x000fe20000100a00 */
[----:B------:R0:W-:Y:S03]  /*6d9c0*/  STL.64 [R1+0x488], R14 ;  /* 0x0004880e01007387 */ /* 0x0001e60000100a00 */
[----:B0-----:R-:W2:Y:S01]  /*6d9d0*/  LDL.64 R14, [R1+0x18] ;  /* 0x00001800010e7983 */ /* 0x001ea20000100a00 */
[----:B-----5:R-:W-:Y:S01]  /*6d9e0*/  IMAD.MOV.U32 R2, RZ, RZ, R22 ;  /* 0x000000ffff027224 */ /* 0x020fe200078e0016 */
[----:B------:R-:W-:Y:S01]  /*6d9f0*/  MOV R0, R23 ;  /* 0x0000001700007202 */ /* 0x000fe20000000f00 */
[C---:B---3--:R-:W-:Y:S01]  /*6da00*/  HMMA.16816.F32.BF16 R24, R16.reuse, R22, R24 ;  /* 0x000000161018723c */ /* 0x048fe20000041818 */
[----:B--2---:R0:W-:Y:S01]  /*6da10*/  STL.64 [R1+0x1888], R14 ;  /* 0x0018880e01007387 */ /* 0x0041e20000100a00 */
[----:B------:R-:W2:Y:S02]  /*6da20*/  LDL.LU R12, [R1+0x460] ;  /* 0x00046000010c7983 */ /* 0x000ea40000300800 */
[----:B------:R-:W2:Y:S01]  /*6da30*/  LDL.LU R13, [R1+0x464] ;  /* 0x00046400010d7983 */ /* 0x000ea20000300800 */
[----:B0-----:R-:W2:Y:S01]  /*6da40*/  LDL.LU R14, [R1+0x468] ;  /* 0x00046800010e7983 */ /* 0x001ea20000300800 */
[----:B------:R-:W2:Y:S11]  /*6da50*/  LDL.LU R15, [R1+0x46c] ;  /* 0x00046c00010f7983 */ /* 0x000eb60000300800 */
[----:B------:R-:W-:Y:S06]  /*6da60*/  @!UPT UIADD3 URZ, URZ, URZ, URZ ;  /* 0x0000003f3f3ff290 */ /* 0x000fec000fffe03f */
[----:B------:R-:W-:Y:S02]  /*6da70*/  STL.64 [R1+0x470], R24 ;  /* 0x0004701801007387 */ /* 0x000fe40000100a00 */
[----:B------:R0:W-:Y:S02]  /*6da80*/  STL.64 [R1+0x478], R26 ;  /* 0x0004781a01007387 */ /* 0x0001e40000100a00 */
[----:B0-----:R-:W3:Y:S01]  /*6da90*/  LDL.LU.64 R26, [R1+0x18c8] ;  /* 0x0018c800011a7983 */ /* 0x001ee20000300a00 */
[----:B------:R-:W2:Y:S01]  /*6daa0*/  LDL.LU.64 R22, [R1+0x18c0] ;  /* 0x0018c00001167983 */ /* 0x000ea20000300a00 */
[----:B------:R-:W-:Y:S02]  /*6dab0*/  MOV R6, R5 ;  /* 0x0000000500067202 */ /* 0x000fe40000000f00 */
[----:B------:R-:W-:Y:S01]  /*6dac0*/  MOV R7, R4 ;  /* 0x0000000400077202 */ /* 0x000fe20000000f00 */
[C---:B--2---:R-:W-:Y:S01]  /*6dad0*/  HMMA.16816.F32.BF16 R12, R16.reuse, R22, R12 ;  /* 0x00000016100c723c */ /* 0x044fe2000004180c */
[----:B------:R-:W-:Y:S01]  /*6dae0*/  MOV R8, R22 ;  /* 0x0000001600087202 */ /* 0x000fe20000000f00 */
[----:B------:R-:W-:Y:S11]  /*6daf0*/  IMAD.MOV.U32 R3, RZ, RZ, R23 ;  /* 0x000000ffff037224 */ /* 0x000ff600078e0017 */
[----:B------:R-:W-:Y:S10]  /*6db00*/  @!UPT UIADD3 URZ, URZ, URZ, URZ ;  /* 0x0000003f3f3ff290 */ /* 0x000ff4000fffe03f */
[----:B------:R-:W-:Y:S01]  /*6db10*/  STL.64 [R1+0x460], R12 ;  /* 0x0004600c01007387 */ /* 0x000fe20000100a00 */
[----:B------:R-:W-:Y:S02]  /*6db20*/  STL.64 [R1+0x468], R14 ;  /* 0x0004680e01007387 */ /* 0x000fe40000100a00 */
[----:B------:R-:W-:Y:S02]  /*6db30*/  STL.64 [R1+0x18b8], R10 ;  /* 0x0018b80a01007387 */ /* 0x000fe40000100a00 */
[----:B------:R0:W-:Y:S02]  /*6db40*/  STL [R1+0x18b0], R8 ;  /* 0x0018b00801007387 */ /* 0x0001e40000100800 */
[----:B0-----:R-:W3:Y:S01]  /*6db50*/  LDL.LU R8, [R1+0x450] ;  /* 0x0004500001087983 */ /* 0x001ee20000300800 */
[----:B------:R-:W3:Y:S02]  /*6db60*/  LDL.LU R9, [R1+0x454] ;  /* 0x0004540001097983 */ /* 0x000ee40000300800 */
[----:B------:R-:W3:Y:S02]  /*6db70*/  LDL.LU R10, [R1+0x458] ;  /* 0x00045800010a7983 */ /* 0x000ee40000300800 */
[----:B------:R-:W3:Y:S01]  /*6db80*/  LDL.LU R11, [R1+0x45c] ;  /* 0x00045c00010b7983 */ /* 0x000ee20000300800 */
[----:B------:R0:W-:Y:S01]  /*6db90*/  STL.64 [R1+0x1880], R6 ;  /* 0x0018800601007387 */ /* 0x0001e20000100a00 */
[----:B------:R-:W2:Y:S02]  /*6dba0*/  LDL.LU R20, [R1+0x400] ;  /* 0x0004000001147983 */ /* 0x000ea40000300800 */
[----:B------:R-:W2:Y:S02]  /*6dbb0*/  LDL.LU R21, [R1+0x404] ;  /* 0x0004040001157983 */ /* 0x000ea40000300800 */
[----:B------:R-:W4:Y:S01]  /*6dbc0*/  LDL.LU R22, [R1+0x408] ;  /* 0x0004080001167983 */ /* 0x000f220000300800 */
[----:B------:R-:W4:Y:S01]  /*6dbd0*/  LDL.LU R23, [R1+0x40c] ;  /* 0x00040c0001177983 */ /* 0x000f220000300800 */
[----:B------:R-:W5:Y:S02]  /*6dbe0*/  LDL.LU R4, [R1+0x420] ;  /* 0x0004200001047983 */ /* 0x000f640000300800 */
[----:B------:R-:W5:Y:S01]  /*6dbf0*/  LDL.LU R5, [R1+0x424] ;  /* 0x0004240001057983 */ /* 0x000f620000300800 */
[----:B0-----:R-:W2:Y:S01]  /*6dc00*/  LDL.LU R6, [R1+0x428] ;  /* 0x0004280001067983 */ /* 0x001ea20000300800 */
[----:B------:R-:W2:Y:S03]  /*6dc10*/  LDL.LU R7, [R1+0x42c] ;  /* 0x00042c0001077983 */ /* 0x000ea60000300800 */
[----:B--2---:R-:W-:Y:S01]  /*6dc20*/  STL.64 [R1+0x1898], R6 ;  /* 0x0018980601007387 */ /* 0x004fe20000100a00 */
[----:B-----5:R0:W-:Y:S03]  /*6dc30*/  STL.64 [R1+0x1890], R4 ;  /* 0x0018900401007387 */ /* 0x0201e60000100a00 */
[----:B0-----:R-:W2:Y:S01]  /*6dc40*/  LDL.LU R4, [R1+0x430] ;  /* 0x0004300001047983 */ /* 0x001ea20000300800 */
[----:B------:R-:W2:Y:S02]  /*6dc50*/  LDL.LU R5, [R1+0x434] ;  /* 0x0004340001057983 */ /* 0x000ea40000300800 */
[----:B------:R-:W5:Y:S02]  /*6dc60*/  LDL.LU R6, [R1+0x438] ;  /* 0x0004380001067983 */ /* 0x000f640000300800 */
[----:B------:R-:W5:Y:S01]  /*6dc70*/  LDL.LU R7, [R1+0x43c] ;  /* 0x00043c0001077983 */ /* 0x000f620000300800 */
[C---:B---3--:R-:W-:Y:S01]  /*6dc80*/  HMMA.16816.F32.BF16 R8, R16.reuse, R26, R8 ;  /* 0x0000001a1008723c */ /* 0x048fe20000041808 */
[----:B-----5:R-:W-:Y:S01]  /*6dc90*/  STL.64 [R1+0x18a8], R6 ;  /* 0x0018a80601007387 */ /* 0x020fe20000100a00 */
[----:B--2---:R0:W-:Y:S03]  /*6dca0*/  STL.64 [R1+0x18a0], R4 ;  /* 0x0018a00401007387 */ /* 0x0041e60000100a00 */
[----:B0-----:R-:W2:Y:S01]  /*6dcb0*/  LDL.LU R4, [R1+0x440] ;  /* 0x0004400001047983 */ /* 0x001ea20000300800 */
[----:B------:R-:W2:Y:S02]  /*6dcc0*/  LDL.LU R5, [R1+0x444] ;  /* 0x0004440001057983 */ /* 0x000ea40000300800 */
[----:B------:R-:W2:Y:S02]  /*6dcd0*/  LDL.LU R6, [R1+0x448] ;  /* 0x0004480001067983 */ /* 0x000ea40000300800 */
[----:B------:R-:W2:Y:S01]  /*6dce0*/  LDL.LU R7, [R1+0x44c] ;  /* 0x00044c0001077983 */ /* 0x000ea20000300800 */
[----:B------:R-:W3:Y:S01]  /*6dcf0*/  LDL.64 R14, [R1+0x28] ;  /* 0x00002800010e7983 */ /* 0x000ee20000100a00 */
[----:B----4-:R-:W-:Y:S02]  /*6dd00*/  STL.64 [R1+0x1878], R22 ;  /* 0x0018781601007387 */ /* 0x010fe40000100a00 */
[----:B------:R0:W-:Y:S02]  /*6dd10*/  STL.64 [R1+0x1870], R20 ;  /* 0x0018701401007387 */ /* 0x0001e40000100a00 */
[----:B0-----:R-:W4:Y:S01]  /*6dd20*/  LDL.LU R20, [R1+0x410] ;  /* 0x0004100001147983 */ /* 0x001f220000300800 */
[----:B------:R-:W4:Y:S02]  /*6dd30*/  LDL.LU R21, [R1+0x414] ;  /* 0x0004140001157983 */ /* 0x000f240000300800 */
[----:B------:R-:W4:Y:S02]  /*6dd40*/  LDL.LU R22, [R1+0x418] ;  /* 0x0004180001167983 */ /* 0x000f240000300800 */
[----:B------:R-:W4:Y:S02]  /*6dd50*/  LDL.LU R23, [R1+0x41c] ;  /* 0x00041c0001177983 */ /* 0x000f240000300800 */
[----:B------:R-:W-:Y:S01]  /*6dd60*/  STL.64 [R1+0x450], R8 ;  /* 0x0004500801007387 */ /* 0x000fe20000100a00 */
[----:B------:R0:W-:Y:S03]  /*6dd70*/  STL.64 [R1+0x458], R10 ;  /* 0x0004580a01007387 */ /* 0x0001e60000100a00 */
[----:B0-----:R-:W2:Y:S01]  /*6dd80*/  LDL.LU.64 R10, [R1+0x18b8] ;  /* 0x0018b800010a7983 */ /* 0x001ea20000300a00 */
[----:B------:R-:W5:Y:S02]  /*6dd90*/  LDL.LU R8, [R1+0x18b0] ;  /* 0x0018b00001087983 */ /* 0x000f640000300800 */
[----:B------:R0:W-:Y:S02]  /*6dda0*/  STL.64 [R1+0x1828], R26 ;  /* 0x0018281a01007387 */ /* 0x0001e40000100a00 */
[----:B0-----:R-:W-:Y:S01]  /*6ddb0*/  MOV R27, R3 ;  /* 0x00000003001b7202 */ /* 0x001fe20000000f00 */
[----:B--2---:R-:W-:Y:S01]  /*6ddc0*/  HMMA.16816.F32.BF16 R4, R16, R10, R4 ;  /* 0x0000000a1004723c */ /* 0x004fe20000041804 */
[----:B-----5:R-:W-:-:S05]  /*6ddd0*/  IMAD.MOV.U32 R26, RZ, RZ, R8 ;  /* 0x000000ffff1a7224 */ /* 0x020fca00078e0008 */
[----:B------:R-:W-:Y:S11]  /*6dde0*/  STL.64 [R1+0x1840], R26 ;  /* 0x0018401a01007387 */ /* 0x000ff60000100a00 */
[----:B------:R-:W-:Y:S06]  /*6ddf0*/  @!UPT UIADD3 URZ, URZ, URZ, URZ ;  /* 0x0000003f3f3ff290 */ /* 0x000fec000fffe03f */
[----:B------:R-:W-:Y:S01]  /*6de00*/  STL.64 [R1+0x440], R4 ;  /* 0x0004400401007387 */ /* 0x000fe20000100a00 */
[----:B------:R0:W-:Y:S03]  /*6de10*/  STL.64 [R1+0x448], R6 ;  /* 0x0004480601007387 */ /* 0x0001e60000100a00 */
[----:B0-----:R-:W3:Y:S01]  /*6de20*/  LDL.LU.64 R6, [R1+0x18a8] ;  /* 0x0018a80001067983 */ /* 0x001ee20000300a00 */
[----:B------:R-:W3:Y:S02]  /*6de30*/  LDL.LU.64 R4, [R1+0x18a0] ;  /* 0x0018a00001047983 */ /* 0x000ee40000300a00 */
[----:B------:R0:W-:Y:S02]  /*6de40*/  STL.64 [R1+0x1820], R10 ;  /* 0x0018200a01007387 */ /* 0x0001e40000100a00 */
[----:B------:R-:W2:Y:S01]  /*6de50*/  LDL.LU R8, [R1+0x220] ;  /* 0x0002200001087983 */ /* 0x000ea20000300800 */
[----:B------:R-:W2:Y:S04]  /*6de60*/  LDL.LU R9, [R1+0x224] ;  /* 0x0002240001097983 */ /* 0x000ea80000300800 */
[----:B0-----:R-:W5:Y:S01]  /*6de70*/  LDL.LU R10, [R1+0x228] ;  /* 0x00022800010a7983 */ /* 0x001f620000300800 */
[----:B------:R-:W5:Y:S03]  /*6de80*/  LDL.LU R11, [R1+0x22c] ;  /* 0x00022c00010b7983 */ /* 0x000f660000300800 */
[----:B-----5:R-:W-:Y:S01]  /*6de90*/  STL.64 [R1+0x1838], R10 ;  /* 0x0018380a01007387 */ /* 0x020fe20000100a00 */
[----:B--2---:R0:W-:Y:S03]  /*6dea0*/  STL.64 [R1+0x1830], R8 ;  /* 0x0018300801007387 */ /* 0x0041e60000100a00 */
[----:B0-----:R-:W2:Y:S01]  /*6deb0*/  LDL.LU R8, [R1+0x230] ;  /* 0x0002300001087983 */ /* 0x001ea20000300800 */
[----:B------:R-:W2:Y:S02]  /*6dec0*/  LDL.LU R9, [R1+0x234] ;  /* 0x0002340001097983 */ /* 0x000ea40000300800 */
[----:B------:R-:W5:Y:S02]  /*6ded0*/  LDL.LU R10, [R1+0x238] ;  /* 0x00023800010a7983 */ /* 0x000f640000300800 */
[----:B------:R-:W5:Y:S01]  /*6dee0*/  LDL.LU R11, [R1+0x23c] ;  /* 0x00023c00010b7983 */ /* 0x000f620000300800 */
[----:B---3--:R-:W-:Y:S01]  /*6def0*/  HMMA.16816.F32.BF16 R4, R16, R14, R4 ;  /* 0x0000000e1004723c */ /* 0x008fe20000041804 */
[----:B------:R-:W-:Y:S01]  /*6df00*/  MOV R26, R2 ;  /* 0x00000002001a7202 */ /* 0x000fe20000000f00 */
[----:B------:R-:W-:Y:S01]  /*6df10*/  IMAD.MOV.U32 R27, RZ, RZ, R0 ;  /* 0x000000ffff1b7224 */ /* 0x000fe200078e0000 */
[----:B------:R-:W-:-:S02]  /*6df20*/  MOV R2, R14 ;  /* 0x0000000e00027202 */ /* 0x000fc40000000f00 */
[----:B------:R-:W-:Y:S01]  /*6df30*/  MOV R0, R15 ;  /* 0x0000000f00007202 */ /* 0x000fe20000000f00 */
[----:B-----5:R-:W-:Y:S01]  /*6df40*/  STL.64 [R1+0x1850], R10 ;  /* 0x0018500a01007387 */ /* 0x020fe20000100a00 */
[----:B--2---:R0:W-:Y:S03]  /*6df50*/  STL.64 [R1+0x1848], R8 ;  /* 0x0018480801007387 */ /* 0x0041e60000100a00 */
[----:B0-----:R-:W2:Y:S01]  /*6df60*/  LDL.LU R8, [R1+0x3f0] ;  /* 0x0003f00001087983 */ /* 0x001ea20000300800 */
[----:B------:R-:W2:Y:S02]  /*6df70*/  LDL.LU R9, [R1+0x3f4] ;  /* 0x0003f40001097983 */ /* 0x000ea40000300800 */
[----:B------:R-:W2:Y:S02]  /*6df80*/  LDL.LU R10, [R1+0x3f8] ;  /* 0x0003f800010a7983 */ /* 0x000ea40000300800 */
[----:B------:R-:W2:Y:S08]  /*6df90*/  LDL.LU R11, [R1+0x3fc] ;  /* 0x0003fc00010b7983 */ /* 0x000eb00000300800 */
[----:B------:R-:W-:Y:S01]  /*6dfa0*/  STL.64 [R1+0x430], R4 ;  /* 0x0004300401007387 */ /* 0x000fe20000100a00 */
[----:B------:R0:W-:Y:S03]  /*6dfb0*/  STL.64 [R1+0x438], R6 ;  /* 0x0004380601007387 */ /* 0x0001e60000100a00 */
[----:B0-----:R-:W3:Y:S01]  /*6dfc0*/  LDL.LU.64 R6, [R1+0x1898] ;  /* 0x0018980001067983 */ /* 0x001ee20000300a00 */
[----:B------:R-:W3:Y:S02]  /*6dfd0*/  LDL.LU.64 R4, [R1+0x1890] ;  /* 0x0018900001047983 */ /* 0x000ee40000300a00 */
[----:B------:R-:W3:Y:S02]  /*6dfe0*/  LDL.LU.64 R14, [R1+0x1888] ;  /* 0x00188800010e7983 */ /* 0x000ee40000300a00 */
[C---:B---3--:R-:W-:Y:S11]  /*6dff0*/  HMMA.16816.F32.BF16 R4, R16.reuse, R14, R4 ;  /* 0x0000000e1004723c */ /* 0x048ff60000041804 */
[----:B------:R-:W-:Y:S11]  /*6e000*/  @!UPT UIADD3 URZ, URZ, URZ, URZ ;  /* 0x0000003f3f3ff290 */ /* 0x000ff6000fffe03f */
[----:B------:R-:W-:Y:S01]  /*6e010*/  @!UPT UIADD3 URZ, URZ, URZ, URZ ;  /* 0x0000003f3f3ff290 */ /* 0x000fe2000fffe03f */
        /* <DEDUP_REMOVED lines=9> */
[----:B0-----:R-:W3:Y:S02]  /*6e0b0*/  LDL.LU.64 R6, [R1+0x1868] ;  /* 0x0018680001067983 */ /* 0x001ee40000300a00 */
[----:B---3--:R-:W-:Y:S02]  /*6e0c0*/  HMMA.16816.F32.BF16 R16, R16, R6, R20 ;  /* 0x000000061010723c */ /* 0x008fe40000041814 */
[----:B------:R-:W2:Y:S01]  /*6e0d0*/  LDL.LU.64 R22, [R1+0x1860] ;  /* 0x0018600001167983 */ /* 0x000ea20000300a00 */
[----:B------:R-:W2:Y:S02]  /*6e0e0*/  LDL.LU.64 R20, [R1+0x1858] ;  /* 0x0018580001147983 */ /* 0x000ea40000300a00 */
[----:B------:R0:W-:Y:S02]  /*6e0f0*/  STL.64 [R1+0x17f8], R6 ;  /* 0x0017f80601007387 */ /* 0x0001e40000100a00 */
[----:B------:R-:W3:Y:S11]  /*6e100*/  LDL.LU R4, [R1+0x210] ;  /* 0x0002100001047983 */ /* 0x000ef60000300800 */
[----:B------:R-:W-:Y:S05]  /*6e110*/  @!UPT UIADD3 URZ, URZ, URZ, URZ ;  /* 0x0000003f3f3ff290 */ /* 0x000fea000fffe03f */
[----:B------:R-:W-:Y:S01]  /*6e120*/  STL.64 [R1+0xa00], R16 ;  /* 0x000a001001007387 */ /* 0x000fe20000100a00 */
[----:B------:R-:W-:Y:S02]  /*6e130*/  STL.64 [R1+0xa08], R18 ;  /* 0x000a081201007387 */ /* 0x000fe40000100a00 */
[----:B------:R-:W3:Y:S02]  /*6e140*/  LDL.LU R5, [R1+0x214] ;  /* 0x0002140001057983 */ /* 0x000ee40000300800 */
[----:B0-----:R-:W3:Y:S01]  /*6e150*/  LDL.LU R6, [R1+0x218] ;  /* 0x0002180001067983 */ /* 0x001ee20000300800 */
[----:B------:R-:W3:Y:S01]  /*6e160*/  LDL.LU R7, [R1+0x21c] ;  /* 0x00021c0001077983 */ /* 0x000ee20000300800 */
        /* <DEDUP_REMOVED lines=15> */
[----:B------:R-:W3:Y:S11]  /*6e260*/  LDL.LU.64 R10, [R1+0x1820] ;  /* 0x00182000010a7983 */ /* 0x000ef60000300a00 */
[----:B------:R-:W-:Y:S10]  /*6e270*/  @!UPT UIADD3 URZ, URZ, URZ, URZ ;  /* 0x0000003f3f3ff290 */ /* 0x000ff4000fffe03f */
[----:B------:R-:W-:Y:S01]  /*6e280*/  STL.64 [R1+0xaa0], R24 ;  /* 0x000aa01801007387 */ /* 0x000fe20000100a00 */
[----:B------:R0:W-:Y:S03]  /*6e290*/  STL.64 [R1+0xaa8], R26 ;  /* 0x000aa81a01007387 */ /* 0x0001e60000100a00 */
[----:B0-----:R-:W2:Y:S01]  /*6e2a0*/  LDL.LU.64 R26, [R1+0x1818] ;  /* 0x00181800011a7983 */ /* 0x001ea20000300a00 */
[----:B------:R-:W2:Y:S02]  /*6e2b0*/  LDL.LU.64 R24, [R1+0x1810] ;  /* 0x0018100001187983 */ /* 0x000ea40000300a00 */
[----:B------:R-:W-:Y:S01]  /*6e2c0*/  IMAD.MOV.U32 R18, RZ, RZ, R2 ;  /* 0x000000ffff127224 */ /* 0x000fe200078e0002 */
[----:B------:R-:W-:Y:S01]  /*6e2d0*/  MOV R19, R0 ;  /* 0x0000000000137202 */ /* 0x000fe20000000f00 */
[C---:B---3--:R-:W-:Y:S11]  /*6e2e0*/  HMMA.16816.F32.BF16 R4, R20.reuse, R10, R4 ;  /* 0x0000000a1404723c */ /* 0x048ff60000041804 */
[----:B------:R-:W-:Y:S11]  /*6e2f0*/  @!UPT UIADD3 URZ, URZ, URZ, URZ ;  /* 0x0000003f3f3ff290 */ /* 0x000ff6000fffe03f */
[----:B------:R-:W-:Y:S01]  /*6e300*/  @!UPT UIADD3 URZ, URZ, URZ, URZ ;  /* 0x0000003f3f3ff290 */ /* 0x000fe2000fffe03f */
[----:B------:R-:W-:Y:S01]  /*6e310*/  STL.64 [R1+0xa90], R4 ;  /* 0x000a900401007387 */ /* 0x000fe20000100a00 */
[----:B------:R2:W-:Y:S02]  /*6e320*/  STL.64 [R1+0xa98], R6 ;  /* 0x000a980601007387 */ /* 0x0005e40000100a00 */
[C---:B--2---:R-:W-:Y:S01]  /*6e330*/  HMMA.16816.F32.BF16 R4, R20.reuse, R18, R24 ;  /* 0x000000121404723c */ /* 0x044fe20000041818 */
[----:B------:R-:W2:Y:S11]  /*6e340*/  LDL.LU R24, [R1+0x1b0] ;  /* 0x0001b00001187983 */ /* 0x000eb60000300800 */
[----:B------:R-:W-:Y:S11]  /*6e350*/  @!UPT UIADD3 URZ, URZ, URZ, URZ ;  /* 0x0000003f3f3ff290 */ /* 0x000ff6000fffe03f */
[----:B------:R-:W-:Y:S01]  /*6e360*/  STL.64 [R1+0xa80], R4 ;  /* 0x000a800401007387 */ /* 0x000fe20000100a00 */
[----:B------:R-:W-:Y:S02]  /*6e370*/  STL.64 [R1+0xa88], R6 ;  /* 0x000a880601007387 */ /* 0x000fe40000100a00 */
[----:B------:R-:W2:Y:S02]  /*6e380*/  LDL.LU R25, [R1+0x1b4] ;  /* 0x0001b40001197983 */ /* 0x000ea40000300800 */
[----:B------:R-:W3:Y:S01]  /*6e390*/  LDL.LU R26, [R1+0x1b8] ;  /* 0x0001b800011a7983 */ /* 0x000ee20000300800 */
[----:B------:R-:W3:Y:S01]  /*6e3a0*/  LDL.LU R27, [R1+0x1bc] ;  /* 0x0001bc00011b7983 */ /* 0x000ee20000300800 */
[----:B------:R-:W-:Y:S01]  /*6e3b0*/  MOV R2, R10 ;  /* 0x0000000a00027202 */ /* 0x000fe20000000f00 */
[----:B------:R-:W-:Y:S02]  /*6e3c0*/  IMAD.MOV.U32 R0, RZ, RZ, R11 ;  /* 0x000000ffff007224 */ /* 0x000fe400078e000b */
        /* <DEDUP_REMOVED lines=10> */
[----:B------:R-:W3:Y:S01]  /*6e470*/  LDL.64 R6, [R1+0x8] ;  /* 0x0000080001067983 */ /* 0x000ee20000100a00 */
[----:B------:R0:W-:Y:S02]  /*6e480*/  STL.64 [R1+0x1798], R18 ;  /* 0x0017981201007387 */ /* 0x0001e40000100a00 */
[----:B------:R-:W4:Y:S02]  /*6e490*/  LDL.LU R16, [R1+0x170] ;  /* 0x0001700001107983 */ /* 0x000f240000300800 */
[----:B------:R-:W4:Y:S01]  /*6e4a0*/  LDL.LU R17, [R1+0x174] ;  /* 0x0001740001117983 */ /* 0x000f220000300800 */
[----:B0-----:R-:W5:Y:S01]  /*6e4b0*/  LDL.LU R18, [R1+0x178] ;  /* 0x0001780001127983 */ /* 0x001f620000300800 */
[----:B------:R-:W5:Y:S03]  /*6e4c0*/  LDL.LU R19, [R1+0x17c] ;  /* 0x00017c0001137983 */ /* 0x000f660000300800 */
[----:B-----5:R0:W-:Y:S01]  /*6e4d0*/  STL.64 [R1+0x17a8], R18 ;  /* 0x0017a81201007387 */ /* 0x0201e20000100a00 */
[----:B----4-:R-:W-:Y:S03]  /*6e4e0*/  STL.64 [R1+0x17a0], R16 ;  /* 0x0017a01001007387 */ /* 0x010fe60000100a00 */
[----:B0-----:R-:W4:Y:S01]  /*6e4f0*/  LDL.64 R18, [R1+0x48] ;  /* 0x0000480001127983 */ /* 0x001f220000100a00 */
[C---:B--2---:R-:W-:Y:S03]  /*6e500*/  HMMA.16816.F32.BF16 R24, R20.reuse, R14, R24 ;  /* 0x0000000e1418723c */ /* 0x044fe60000041818 */
[----:B----4-:R0:W-:Y:S04]  /*6e510*/  STL.64 [R1+0x17b8], R18 ;  /* 0x0017b81201007387 */ /* 0x0101e80000100a00 */
[----:B0-----:R-:W2:Y:S04]  /*6e520*/  LDL.64 R18, [R1+0x58] ;  /* 0x0000580001127983 */ /* 0x001ea80000100a00 */
[----:B--2---:R0:W-:Y:S04]  /*6e530*/  STL.64 [R1+0x17d0], R18 ;  /* 0x0017d01201007387 */ /* 0x0041e80000100a00 */
[----:B0-----:R-:W2:Y:S08]  /*6e540*/  LDL.64 R18, [R1+0x68] ;  /* 0x0000680001127983 */ /* 0x001eb00000100a00 */
[----:B------:R-:W-:Y:S02]  /*6e550*/  STL.64 [R1+0xa70], R24 ;  /* 0x000a701801007387 */ /* 0x000fe40000100a00 */
[----:B------:R0:W-:Y:S02]  /*6e560*/  STL.64 [R1+0xa78], R26 ;  /* 0x000a781a01007387 */ /* 0x0001e40000100a00 */
[----:B0-----:R-:W4:Y:S01]  /*6e570*/  LDL.LU.64 R26, [R1+0x1808] ;  /* 0x00180800011a7983 */ /* 0x001f220000300a00 */
[----:B------:R-:W4:Y:S02]  /*6e580*/  LDL.LU.64 R24, [R1+0x1800] ;  /* 0x0018000001187983 */ /* 0x000f240000300a00 */
[----:B------:R0:W-:Y:S02]  /*6e590*/  STL.64 [R1+0x17b0], R14 ;  /* 0x0017b00e01007387 */ /* 0x0001e40000100a00 */
[----:B------:R-:W5:Y:S01]  /*6e5a0*/  LDL.LU R12, [R1+0x180] ;  /* 0x00018000010c7983 */ /* 0x000f620000300800 */
[----:B------:R-:W5:Y:S04]  /*6e5b0*/  LDL.LU R13, [R1+0x184] ;  /* 0x00018400010d7983 */ /* 0x000f680000300800 */
[----:B0-----:R-:W2:Y:S01]  /*6e5c0*/  LDL.LU R14, [R1+0x188] ;  /* 0x00018800010e7983 */ /* 0x001ea20000300800 */
[----:B------:R-:W2:Y:S01]  /*6e5d0*/  LDL.LU R15, [R1+0x18c] ;  /* 0x00018c00010f7983 */ /* 0x000ea20000300800 */
[----:B---3--:R-:W-:Y:S02]  /*6e5e0*/  HMMA.16816.F32.BF16 R8, R20, R6, R8 ;  /* 0x000000061408723c */ /* 0x008fe40000041808 */
[----:B--2---:R-:W-:Y:S01]  /*6e5f0*/  STL.64 [R1+0x17c8], R14 ;  /* 0x0017c80e01007387 */ /* 0x004fe20000100a00 */
[----:B-----5:R0:W-:Y:S03]  /*6e600*/  STL.64 [R1+0x17c0], R12 ;  /* 0x0017c00c01007387 */ /* 0x0201e60000100a00 */
        /* <DEDUP_REMOVED lines=10> */
[----:B------:R-:W-:Y:S01]  /*6e6b0*/  STL.64 [R1+0xa60], R8 ;  /* 0x000a600801007387 */ /* 0x000fe20000100a00 */
[----:B------:R0:W-:Y:S02]  /*6e6c0*/  STL.64 [R1+0xa68], R10 ;  /* 0x000a680a01007387 */ /* 0x0001e40000100a00 */
[----:B0-----:R-:W-:-:S02]  /*6e6d0*/  MOV R11, R6 ;  /* 0x00000006000b7202 */ /* 0x001fc40000000f00 */
[----:B------:R-:W-:Y:S02]  /*6e6e0*/  MOV R10, R7 ;  /* 0x00000007000a7202 */ /* 0x000fe40000000f00 */
[----:B------:R-:W4:Y:S02]  /*6e6f0*/  LDL.LU.64 R6, [R1+0x17f8] ;  /* 0x0017f80001067983 */ /* 0x000f240000300a00 */
[----:B----4-:R-:W-:Y:S02]  /*6e700*/  HMMA.16816.F32.BF16 R20, R20, R6, R24 ;  /* 0x000000061414723c */ /* 0x010fe40000041818 */
[----:B------:R-:W2:Y:S01]  /*6e710*/  LDL.LU.64 R26, [R1+0x17f0] ;  /* 0x0017f000011a7983 */ /* 0x000ea20000300a00 */
[----:B------:R-:W2:Y:S02]  /*6e720*/  LDL.LU.64 R24, [R1+0x17e8] ;  /* 0x0017e80001187983 */ /* 0x000ea40000300a00 */
[----:B------:R-:W-:Y:S11]  /*6e730*/  IMAD.MOV.U32 R29, RZ, RZ, R19 ;  /* 0x000000ffff1d7224 */ /* 0x000ff600078e0013 */
[----:B------:R-:W-:Y:S07]  /*6e740*/  @!UPT UIADD3 URZ, URZ, URZ, URZ ;  /* 0x0000003f3f3ff290 */ /* 0x000fee000fffe03f */
[----:B------:R-:W-:Y:S01]  /*6e750*/  STL.64 [R1+0xa30], R20 ;  /* 0x000a301401007387 */ /* 0x000fe20000100a00 */
[----:B------:R0:W-:Y:S02]  /*6e760*/  STL.64 [R1+0xa38], R22 ;  /* 0x000a381601007387 */ /* 0x0001e40000100a00 */
[----:B0-----:R-:W-:Y:S01]  /*6e770*/  MOV R23, R0 ;  /* 0x0000000000177202 */ /* 0x001fe20000000f00 */
[----:B------:R-:W-:Y:S01]  /*6e780*/  MOV R0, R18 ;  /* 0x0000001200007202 */ /* 0x000fe20000000f00 */
        /* <DEDUP_REMOVED lines=12> */
[----:B------:R-:W-:Y:S01]  /*6e850*/  STL.64 [R1+0xb10], R12 ;  /* 0x000b100c01007387 */ /* 0x000fe20000100a00 */
[----:B------:R0:W-:Y:S03]  /*6e860*/  STL.64 [R1+0xb18], R14 ;  /* 0x000b180e01007387 */ /* 0x0001e60000100a00 */
[----:B0-----:R-:W2:Y:S01]  /*6e870*/  LDL.LU.64 R14, [R1+0x17c8] ;  /* 0x0017c800010e7983 */ /* 0x001ea20000300a00 */
[----:B------:R-:W2:Y:S02]  /*6e880*/  LDL.LU.64 R12, [R1+0x17c0] ;  /* 0x0017c000010c7983 */ /* 0x000ea40000300a00 */
[----:B------:R-:W2:Y:S02]  /*6e890*/  LDL.LU.64 R18, [R1+0x17b8] ;  /* 0x0017b80001127983 */ /* 0x000ea40000300a00 */
[----:B------:R-:W-:Y:S01]  /*6e8a0*/  STL.64 [R1+0x1790], R6 ;  /* 0x0017900601007387 */ /* 0x000fe20000100a00 */
[----:B------:R0:W-:Y:S04]  /*6e8b0*/  STL.64 [R1+0x1788], R4 ;  /* 0x0017880401007387 */ /* 0x0001e80000100a00 */
[----:B0-----:R-:W3:Y:S01]  /*6e8c0*/  LDL.LU R4, [R1+0x1d0] ;  /* 0x0001d00001047983 */ /* 0x001ee20000300800 */
[----:B------:R-:W3:Y:S02]  /*6e8d0*/  LDL.LU R5, [R1+0x1d4] ;  /* 0x0001d40001057983 */ /* 0x000ee40000300800 */
[----:B------:R-:W3:Y:S02]  /*6e8e0*/  LDL.LU R6, [R1+0x1d8] ;  /* 0x0001d80001067983 */ /* 0x000ee40000300800 */
[----:B------:R-:W3:Y:S01]  /*6e8f0*/  LDL.LU R7, [R1+0x1dc] ;  /* 0x0001dc0001077983 */ /* 0x000ee20000300800 */
[----:B--2---:R-:W-:Y:S01]  /*6e900*/  HMMA.16816.F32.BF16 R12, R24, R18, R12 ;  /* 0x00000012180c723c */ /* 0x004fe2000004180c */
[----:B------:R-:W-:Y:S01]  /*6e910*/  IMAD.MOV.U32 R9, RZ, RZ, R18 ;  /* 0x000000ffff097224 */ /* 0x000fe200078e0012 */
[----:B------:R-:W-:Y:S11]  /*6e920*/  MOV R8, R19 ;  /* 0x0000001300087202 */ /* 0x000ff60000000f00 */
[----:B------:R-:W-:Y:S10]  /*6e930*/  @!UPT UIADD3 URZ, URZ, URZ, URZ ;  /* 0x0000003f3f3ff290 */ /* 0x000ff4000fffe03f */
[----:B------:R-:W-:Y:S01]  /*6e940*/  STL.64 [R1+0xb00], R12 ;  /* 0x000b000c01007387 */ /* 0x000fe20000100a00 */
[----:B------:R0:W-:Y:S03]  /*6e950*/  STL.64 [R1+0xb08], R14 ;  /* 0x000b080e01007387 */ /* 0x0001e60000100a00 */
[----:B0-----:R-:W2:Y:S01]  /*6e960*/  LDL.LU.64 R14, [R1+0x17b0] ;  /* 0x0017b000010e7983 */ /* 0x001ea20000300a00 */
[----:B------:R-:W4:Y:S02]  /*6e970*/  LDL.LU.64 R18, [R1+0x17a8] ;  /* 0x0017a80001127983 */ /* 0x000f240000300a00 */
[----:B------:R-:W4:Y:S02]  /*6e980*/  LDL.LU.64 R16, [R1+0x17a0] ;  /* 0x0017a00001107983 */ /* 0x000f240000300a00 */
[----:B------:R-:W-:-:S07]  /*6e990*/  IMAD.MOV.U32 R22, RZ, RZ, R2 ;  /* 0x000000ffff167224 */ /* 0x000fce00078e0002 */
[C---:B----4-:R-:W-:Y:S01]  /*6e9a0*/  HMMA.16816.F32.BF16 R20, R24.reuse, R22, R16 ;  /* 0x000000161814723c */ /* 0x050fe20000041810 */
[----:B------:R-:W3:Y:S11]  /*6e9b0*/  LDL.LU.64 R18, [R1+0x1798] ;  /* 0x0017980001127983 */ /* 0x000ef60000300a00 */
[----:B------:R-:W-:Y:S11]  /*6e9c0*/  @!UPT UIADD3 URZ, URZ, URZ, URZ ;  /* 0x0000003f3f3ff290 */ /* 0x000ff6000fffe03f */
[----:B------:R-:W-:Y:S01]  /*6e9d0*/  STL.64 [R1+0xaf0], R20 ;  /* 0x000af01401007387 */ /* 0x000fe20000100a00 */
[----:B------:R-:W-:Y:S01]  /*6e9e0*/  STL.64 [R1+0xaf8], R22 ;  /* 0x000af81601007387 */ /* 0x000fe20000100a00 */
[----:B--2---:R-:W-:Y:S01]  /*6e9f0*/  MOV R3, R14 ;  /* 0x0000000e00037202 */ /* 0x004fe20000000f00 */
[----:B------:R-:W-:Y:S01]  /*6ea00*/  IMAD.MOV.U32 R2, RZ, RZ, R15 ;  /* 0x000000ffff027224 */ /* 0x000fe200078e000f */
[----:B------:R-:W-:Y:S01]  /*6ea10*/  LDSM.16.M88.4 R20, [R28+0x4ac00] ;  /* 0x04ac00001c14783b */ /* 0x000fe20000000200 */
[C---:B---3--:R-:W-:Y:S03]  /*6ea20*/  HMMA.16816.F32.BF16 R16, R24.reuse, R18, R4 ;  /* 0x000000121810723c */ /* 0x048fe60000041804 */
[----:B------:R-:W2:Y:S11]  /*6ea30*/  LDL.LU R4, [R1+0x360] ;  /* 0x0003600001047983 */ /* 0x000eb60000300800 */
[----:B------:R-:W-:Y:S09]  /*6ea40*/  @!UPT UIADD3 URZ, URZ, URZ, URZ ;  /* 0x0000003f3f3ff290 */ /* 0x000ff2000fffe03f */
[----:B------:R-:W-:Y:S01]  /*6ea50*/  STL.64 [R1+0xae0], R16 ;  /* 0x000ae01001007387 */ /* 0x000fe20000100a00 */
[----:B------:R-:W-:Y:S02]  /*6ea60*/  STL.64 [R1+0xae8], R18 ;  /* 0x000ae81201007387 */ /* 0x000fe40000100a00 */
[----:B------:R-:W0:Y:S04]  /*6ea70*/  LDSM.16.M88.4 R16, [R28+0x4b000] ;  /* 0x04b000001c10783b */ /* 0x000e280000000200 */
[----:B------:R-:W2:Y:S01]  /*6ea80*/  LDL.LU R5, [R1+0x364] ;  /* 0x0003640001057983 */ /* 0x000ea20000300800 */
[----:B------:R-:W2:Y:S01]  /*6ea90*/  LDL.LU R6, [R1+0x368] ;  /* 0x0003680001067983 */ /* 0x000ea20000300800 */
[----:B------:R-:W2:Y:S03]  /*6eaa0*/  LDL.LU R7, [R1+0x36c] ;  /* 0x00036c0001077983 */ /* 0x000ea60000300800 */
[----:B0-----:R-:W-:Y:S01]  /*6eab0*/  STL.64 [R1+0x1708], R18 ;  /* 0x0017081201007387 */ /* 0x001fe20000100a00 */
[----:B------:R0:W-:Y:S03]  /*6eac0*/  STL.64 [R1+0x1700], R16 ;  /* 0x0017001001007387 */ /* 0x0001e60000100a00 */
[----:B0-----:R-:W3:Y:S01]  /*6ead0*/  LDL.LU R16, [R1+0x2c0] ;  /* 0x0002c00001107983 */ /* 0x001ee20000300800 */
[----:B------:R-:W3:Y:S02]  /*6eae0*/  LDL.LU R17, [R1+0x2c4] ;  /* 0x0002c40001117983 */ /* 0x000ee40000300800 */
[----:B------:R-:W3:Y:S02]  /*6eaf0*/  LDL.LU R18, [R1+0x2c8] ;  /* 0x0002c80001127983 */ /* 0x000ee40000300800 */
[----:B------:R-:W3:Y:S02]  /*6eb00*/  LDL.LU R19, [R1+0x2cc] ;  /* 0x0002cc0001137983 */ /* 0x000ee40000300800 */
[----:B---3--:R-:W-:Y:S01]  /*6eb10*/  HMMA.16816.F32.BF16 R16, R24, R14, R16 ;  /* 0x0000000e1810723c */ /* 0x008fe20000041810 */
[----:B------:R-:W0:Y:S11]  /*6eb20*/  LDSM.16.M88.4 R12, [R28+0x4b400] ;  /* 0x04b400001c0c783b */ /* 0x000e360000000200 */
[----:B------:R-:W-:Y:S11]  /*6eb30*/  @!UPT UIADD3 URZ, URZ, URZ, URZ ;  /* 0x0000003f3f3ff290 */ /* 0x000ff6000fffe03f */
[----:B------:R1:W-:Y:S01]  /*6eb40*/  STL.64 [R1+0xad0], R16 ;  /* 0x000ad01001007387 */ /* 0x0003e20000100a00 */
[----:B------:R3:W-:Y:S03]  /*6eb50*/  STL.64 [R1+0xad8], R18 ;  /* 0x000ad81201007387 */ /* 0x0007e60000100a00 */
[----:B-1----:R-:W4:Y:S01]  /*6eb60*/  LDL.LU R16, [R1+0x370] ;  /* 0x0003700001107983 */ /* 0x002f220000300800 */
[----:B------:R-:W4:Y:S02]  /*6eb70*/  LDL.LU R17, [R1+0x374] ;  /* 0x0003740001117983 */ /* 0x000f240000300800 */
[----:B---3--:R-:W3:Y:S02]  /*6eb80*/  LDL.LU R18, [R1+0x378] ;  /* 0x0003780001127983 */ /* 0x008ee40000300800 */
[----:B------:R-:W3:Y:S02]  /*6eb90*/  LDL.LU R19, [R1+0x37c] ;  /* 0x00037c0001137983 */ /* 0x000ee40000300800 */
[----:B---3--:R-:W-:Y:S01]  /*6eba0*/  STL.64 [R1+0x1718], R18 ;  /* 0x0017181201007387 */ /* 0x008fe20000100a00 */
[----:B----4-:R1:W-:Y:S03]  /*6ebb0*/  STL.64 [R1+0x1710], R16 ;  /* 0x0017101001007387 */ /* 0x0103e60000100a00 */
[----:B-1----:R-:W3:Y:S01]  /*6ebc0*/  LDL.LU R16, [R1+0x380] ;  /* 0x0003800001107983 */ /* 0x002ee20000300800 */
[----:B------:R-:W3:Y:S02]  /*6ebd0*/  LDL.LU R17, [R1+0x384] ;  /* 0x0003840001117983 */ /* 0x000ee40000300800 */
[----:B------:R-:W4:Y:S02]  /*6ebe0*/  LDL.LU R18, [R1+0x388] ;  /* 0x0003880001127983 */ /* 0x000f240000300800 */
[----:B------:R-:W4:Y:S02]  /*6ebf0*/  LDL.LU R19, [R1+0x38c] ;  /* 0x00038c0001137983 */ /* 0x000f240000300800 */
[----:B----4-:R1:W-:Y:S01]  /*6ec00*/  STL.64 [R1+0x1728], R18 ;  /* 0x0017281201007387 */ /* 0x0103e20000100a00 */
[----:B---3--:R-:W-:Y:S03]  /*6ec10*/  STL.64 [R1+0x1720], R16 ;  /* 0x0017201001007387 */ /* 0x008fe60000100a00 */
[----:B-1----:R-:W3:Y:S04]  /*6ec20*/  LDL.64 R18, [R1+0x28] ;  /* 0x0000280001127983 */ /* 0x002ee80000100a00 */
[----:B---3--:R1:W-:Y:S04]  /*6ec30*/  STL.64 [R1+0x1738], R18 ;  /* 0x0017381201007387 */ /* 0x0083e80000100a00 */
[----:B-1----:R-:W3:Y:S04]  /*6ec40*/  LDL.64 R18, [R1+0x38] ;  /* 0x0000380001127983 */ /* 0x002ee80000100a00 */
[----:B---3--:R1:W-:Y:S01]  /*6ec50*/  STL.64 [R1+0x1750], R18 ;  /* 0x0017501201007387 */ /* 0x0083e20000100a00 */
[----:B0-----:R-:W-:Y:S02]  /*6ec60*/  STL.64 [R1+0x1680], R14 ;  /* 0x0016800e01007387 */ /* 0x001fe40000100a00 */
[----:B------:R0:W-:Y:S01]  /*6ec70*/  STL.64 [R1+0x1678], R12 ;  /* 0x0016780c01007387 */ /* 0x0001e20000100a00 */
[----:B-1----:R-:W-:-:S02]  /*6ec80*/  MOV R18, R11 ;  /* 0x0000000b00127202 */ /* 0x002fc40000000f00 */
[----:B------:R-:W-:Y:S01]  /*6ec90*/  MOV R19, R10 ;  /* 0x0000000a00137202 */ /* 0x000fe20000000f00 */
[----:B0-----:R-:W3:Y:S01]  /*6eca0*/  LDL.LU R12, [R1+0x350] ;  /* 0x00035000010c7983 */ /* 0x001ee20000300800 */
[----:B------:R-:W3:Y:S02]  /*6ecb0*/  LDL.LU R13, [R1+0x354] ;  /* 0x00035400010d7983 */ /* 0x000ee40000300800 */
[----:B------:R-:W3:Y:S02]  /*6ecc0*/  LDL.LU R14, [R1+0x358] ;  /* 0x00035800010e7983 */ /* 0x000ee40000300800 */
[----:B------:R-:W3:Y:S01]  /*6ecd0*/  LDL.LU R15, [R1+0x35c] ;  /* 0x00035c00010f7983 */ /* 0x000ee20000300800 */
[----:B--2---:R-:W-:Y:S01]  /*6ece0*/  HMMA.16816.F32.BF16 R16, R24, R18, R4 ;  /* 0x000000121810723c */ /* 0x004fe20000041804 */
[----:B------:R-:W3:Y:S01]  /*6ecf0*/  LDL.LU.64 R6, [R1+0x1790] ;  /* 0x0017900001067983 */ /* 0x000ee20000300a00 */
[----:B------:R-:W2:Y:S11]  /*6ed00*/  LDL.LU.64 R4, [R1+0x1788] ;  /* 0x0017880001047983 */ /* 0x000eb60000300a00 */
[----:B------:R-:W-:Y:S10]  /*6ed10*/  @!UPT UIADD3 URZ, URZ, URZ, URZ ;  /* 0x0000003f3f3ff290 */ /* 0x000ff4000fffe03f */
[----:B------:R-:W-:Y:S01]  /*6ed20*/  STL.64 [R1+0xac0], R16 ;  /* 0x000ac01001007387 */ /* 0x000fe20000100a00 */
[----:B------:R0:W-:Y:S02]  /*6ed30*/  STL.64 [R1+0xac8], R18 ;  /* 0x000ac81201007387 */ /* 0x0001e40000100a00 */
[----:B0-----:R-:W-:Y:S01]  /*6ed40*/  IMAD.MOV.U32 R18, RZ, RZ, R9 ;  /* 0x000000ffff127224 */ /* 0x001fe200078e0009 */
[----:B------:R-:W-:Y:S02]  /*6ed50*/  MOV R19, R8 ;  /* 0x0000000800137202 */ /* 0x000fe40000000f00 */
[----:B------:R-:W0:Y:S04]  /*6ed60*/  LDSM.16.M88.4 R8, [R28+0x4b800] ;  /* 0x04b800001c08783b */ /* 0x000e280000000200 */
[----:B------:R-:W-:Y:S04]  /*6ed70*/  STL.64 [R1+0x1768], R18 ;  /* 0x0017681201007387 */ /* 0x000fe80000100a00 */
[----:B0-----:R0:W-:Y:S01]  /*6ed80*/  STL.64 [R1+0x1610], R10 ;  /* 0x0016100a01007387 */ /* 0x0011e20000100a00 */
[----:B------:R-:W-:Y:S01]  /*6ed90*/  STL.64 [R1+0x1608], R8 ;  /* 0x0016080801007387 */ /* 0x000fe20000100a00 */
[----:B0-----:R-:W-:-:S02]  /*6eda0*/  MOV R10, R0 ;  /* 0x00000000000a7202 */ /* 0x001fc40000000f00 */
[----:B------:R-:W4:Y:S01]  /*6edb0*/  LDL.LU R0, [R1+0x1780] ;  /* 0x0017800001007983 */ /* 0x000f220000300800 */
[----:B---3--:R-:W-:Y:S03]  /*6edc0*/  HMMA.16816.F32.BF16 R16, R24, R6, R12 ;  /* 0x000000061810723c */ /* 0x008fe6000004180c */
[----:B------:R-:W3:Y:S04]  /*6edd0*/  LDL.LU R12, [R1+0x3e0] ;  /* 0x0003e000010c7983 */ /* 0x000ee80000300800 */
[----:B------:R-:W0:Y:S11]  /*6ede0*/  LDSM.16.M88.4 R24, [R28+0x4bc00] ;  /* 0x04bc00001c18783b */ /* 0x000e360000000200 */
[----:B------:R-:W-:Y:S05]  /*6edf0*/  @!UPT UIADD3 URZ, URZ, URZ, URZ ;  /* 0x0000003f3f3ff290 */ /* 0x000fea000fffe03f */
[----:B------:R-:W-:Y:S01]  /*6ee00*/  STL.64 [R1+0xab0], R16 ;  /* 0x000ab01001007387 */ /* 0x000fe20000100a00 */
[----:B------:R2:W-:Y:S02]  /*6ee10*/  STL.64 [R1+0xab8], R18 ;  /* 0x000ab81201007387 */ /* 0x0005e40000100a00 */
[----:B------:R-:W3:Y:S02]  /*6ee20*/  LDL.LU R13, [R1+0x3e4] ;  /* 0x0003e400010d7983 */ /* 0x000ee40000300800 */
[----:B------:R-:W3:Y:S01]  /*6ee30*/  LDL.LU R14, [R1+0x3e8] ;  /* 0x0003e800010e7983 */ /* 0x000ee20000300800 */
[----:B------:R-:W3:Y:S01]  /*6ee40*/  LDL.LU R15, [R1+0x3ec] ;  /* 0x0003ec00010f7983 */ /* 0x000ee20000300800 */
[----:B------:R1:W-:Y:S01]  /*6ee50*/  STL.64 [R1+0x1730], R6 ;  /* 0x0017300601007387 */ /* 0x0003e20000100a00 */
[----:B--2---:R-:W-:Y:S02]  /*6ee60*/  MOV R19, R4 ;  /* 0x0000000400137202 */ /* 0x004fe40000000f00 */
[----:B------:R-:W-:Y:S01]  /*6ee70*/  MOV R18, R5 ;  /* 0x0000000500127202 */ /* 0x000fe20000000f00 */
[----:B------:R-:W2:Y:S01]  /*6ee80*/  LDL.LU R4, [R1+0x390] ;  /* 0x0003900001047983 */ /* 0x000ea20000300800 */
[----:B------:R-:W2:Y:S02]  /*6ee90*/  LDL.LU R5, [R1+0x394] ;  /* 0x0003940001057983 */ /* 0x000ea40000300800 */
[----:B-1----:R-:W5:Y:S02]  /*6eea0*/  LDL.LU R6, [R1+0x398] ;  /* 0x0003980001067983 */ /* 0x002f640000300800 */
[----:B------:R-:W5:Y:S02]  /*6eeb0*/  LDL.LU R7, [R1+0x39c] ;  /* 0x00039c0001077983 */ /* 0x000f640000300800 */
[----:B-----5:R-:W-:Y:S01]  /*6eec0*/  STL.64 [R1+0x1748], R6 ;  /* 0x0017480601007387 */ /* 0x020fe20000100a00 */
[----:B--2---:R1:W-:Y:S03]  /*6eed0*/  STL.64 [R1+0x1740], R4 ;  /* 0x0017400401007387 */ /* 0x0043e60000100a00 */
[----:B-1----:R-:W2:Y:S01]  /*6eee0*/  LDL.LU R4, [R1+0x3b0] ;  /* 0x0003b00001047983 */ /* 0x002ea20000300800 */
[----:B------:R-:W2:Y:S02]  /*6eef0*/  LDL.LU R5, [R1+0x3b4] ;  /* 0x0003b40001057983 */ /* 0x000ea40000300800 */
[----:B------:R-:W5:Y:S02]  /*6ef00*/  LDL.LU R6, [R1+0x3b8] ;  /* 0x0003b80001067983 */ /* 0x000f640000300800 */
[----:B------:R-:W5:Y:S02]  /*6ef10*/  LDL.LU R7, [R1+0x3bc] ;  /* 0x0003bc0001077983 */ /* 0x000f640000300800 */
[----:B------:R-:W-:Y:S01]  /*6ef20*/  IMAD.MOV.U32 R11, RZ, RZ, R29 ;  /* 0x000000ffff0b7224 */ /* 0x000fe200078e001d */
[----:B-----5:R-:W-:Y:S01]  /*6ef30*/  STL.64 [R1+0x1760], R6 ;  /* 0x0017600601007387 */ /* 0x020fe20000100a00 */
[----:B--2---:R1:W-:Y:S03]  /*6ef40*/  STL.64 [R1+0x1758], R4 ;  /* 0x0017580401007387 */ /* 0x0043e60000100a00 */
[----:B-1----:R-:W2:Y:S01]  /*6ef50*/  LDL.LU R4, [R1+0x3c0] ;  /* 0x0003c00001047983 */ /* 0x002ea20000300800 */
[----:B------:R-:W2:Y:S02]  /*6ef60*/  LDL.LU R5, [R1+0x3c4] ;  /* 0x0003c40001057983 */ /* 0x000ea40000300800 */
[----:B------:R-:W5:Y:S02]  /*6ef70*/  LDL.LU R6, [R1+0x3c8] ;  /* 0x0003c80001067983 */ /* 0x000f640000300800 */
[----:B------:R-:W5:Y:S01]  /*6ef80*/  LDL.LU R7, [R1+0x3cc] ;  /* 0x0003cc0001077983 */ /* 0x000f620000300800 */
[C---:B---3--:R-:W-:Y:S01]  /*6ef90*/  HMMA.16816.F32.BF16 R12, R20.reuse, R10, R12 ;  /* 0x0000000a140c723c */ /* 0x048fe2000004180c */
[----:B-----5:R-:W-:Y:S01]  /*6efa0*/  STL.64 [R1+0x1778], R6 ;  /* 0x0017780601007387 */ /* 0x020fe20000100a00 */
[----:B--2---:R1:W-:Y:S03]  /*6efb0*/  STL.64 [R1+0x1770], R4 ;  /* 0x0017700401007387 */ /* 0x0043e60000100a00 */
[----:B-1----:R-:W2:Y:S01]  /*6efc0*/  LDL.LU R4, [R1+0x3d0] ;  /* 0x0003d00001047983 */ /* 0x002ea20000300800 */
[----:B------:R-:W2:Y:S02]  /*6efd0*/  LDL.LU R5, [R1+0x3d4] ;  /* 0x0003d40001057983 */ /* 0x000ea40000300800 */
[----:B------:R-:W2:Y:S02]  /*6efe0*/  LDL.LU R6, [R1+0x3d8] ;  /* 0x0003d80001067983 */ /* 0x000ea40000300800 */
[----:B------:R-:W2:Y:S01]  /*6eff0*/  LDL.LU R7, [R1+0x3dc] ;  /* 0x0003dc0001077983 */ /* 0x000ea20000300800 */
[----:B0-----:R-:W-:Y:S01]  /*6f000*/  STL.64 [R1+0x1560], R26 ;  /* 0x0015601a01007387 */ /* 0x001fe20000100a00 */
[----:B------:R-:W-:Y:S11]  /*6f010*/  STL.64 [R1+0x1558], R24 ;  /* 0x0015581801007387 */ /* 0x000ff60000100a00 */
[----:B------:R0:W-:Y:S02]  /*6f020*/  STL.64 [R1+0xbe0], R12 ;  /* 0x000be00c01007387 */ /* 0x0001e40000100a00 */
[----:B------:R1:W-:Y:S01]  /*6f030*/  STL.64 [R1+0xbe8], R14 ;  /* 0x000be80e01007387 */ /* 0x0003e20000100a00 */
[----:B0-----:R-:W3:Y:S01]  /*6f040*/  LDL.LU R12, [R1+0x2b0] ;  /* 0x0002b000010c7983 */ /* 0x001ee20000300800 */
[----:B------:R-:W3:Y:S02]  /*6f050*/  LDL.LU R13, [R1+0x2b4] ;  /* 0x0002b400010d7983 */ /* 0x000ee40000300800 */
[----:B-1----:R-:W5:Y:S02]  /*6f060*/  LDL.LU R14, [R1+0x2b8] ;  /* 0x0002b800010e7983 */ /* 0x002f640000300800 */
[----:B------:R-:W5:Y:S01]  /*6f070*/  LDL.LU R15, [R1+0x2bc] ;  /* 0x0002bc00010f7983 */ /* 0x000f620000300800 */
[C---:B--2---:R-:W-:Y:S01]  /*6f080*/  HMMA.16816.F32.BF16 R16, R20.reuse, R18, R4 ;  /* 0x000000121410723c */ /* 0x044fe20000041804 */
[----:B-----5:R0:W-:Y:S01]  /*6f090*/  STL.64 [R1+0x1690], R14 ;  /* 0x0016900e01007387 */ /* 0x0201e20000100a00 */
[----:B---3--:R-:W-:Y:S03]  /*6f0a0*/  STL.64 [R1+0x1688], R12 ;  /* 0x0016880c01007387 */ /* 0x008fe60000100a00 */
[----:B0-----:R-:W2:Y:S01]  /*6f0b0*/  LDL.LU.64 R14, [R1+0x8] ;  /* 0x00000800010e7983 */ /* 0x001ea20000300a00 */
[----:B------:R-:W3:Y:S02]  /*6f0c0*/  LDL.LU.64 R6, [R1+0x1778] ;  /* 0x0017780001067983 */ /* 0x000ee40000300a00 */
[----:B------:R-:W3:Y:S11]  /*6f0d0*/  LDL.LU.64 R4, [R1+0x1770] ;  /* 0x0017700001047983 */ /* 0x000ef60000300a00 */
[----:B------:R-:W-:Y:S04]  /*6f0e0*/  @!UPT UIADD3 URZ, URZ, URZ, URZ ;  /* 0x0000003f3f3ff290 */ /* 0x000fe8000fffe03f */
[----:B------:R-:W-:Y:S01]  /*6f0f0*/  STL.64 [R1+0xbd0], R16 ;  /* 0x000bd01001007387 */ /* 0x000fe20000100a00 */
[----:B------:R0:W-:Y:S04]  /*6f100*/  STL.64 [R1+0xbd8], R18 ;  /* 0x000bd81201007387 */ /* 0x0001e80000100a00 */
[----:B0-----:R-:W3:Y:S02]  /*6f110*/  LDL.LU.64 R18, [R1+0x1768] ;  /* 0x0017680001127983 */ /* 0x001ee40000300a00 */
[C---:B---3--:R-:W-:Y:S02]  /*6f120*/  HMMA.16816.F32.BF16 R16, R20.reuse, R18, R4 ;  /* 0x000000121410723c */ /* 0x048fe40000041804 */
[----:B------:R-:W3:Y:S01]  /*6f130*/  LDL.LU.64 R6, [R1+0x1760] ;  /* 0x0017600001067983 */ /* 0x000ee20000300a00 */
[----:B------:R-:W3:Y:S11]  /*6f140*/  LDL.LU.64 R4, [R1+0x1758] ;  /* 0x0017580001047983 */ /* 0x000ef60000300a00 */
[----:B------:R-:W-:Y:S09]  /*6f150*/  @!UPT UIADD3 URZ, URZ, URZ, URZ ;  /* 0x0000003f3f3ff290 */ /* 0x000ff2000fffe03f */
[----:B------:R-:W-:Y:S01]  /*6f160*/  STL.64 [R1+0xbc0], R16 ;  /* 0x000bc01001007387 */ /* 0x000fe20000100a00 */
[----:B------:R0:W-:Y:S03]  /*6f170*/  STL.64 [R1+0xbc8], R18 ;  /* 0x000bc81201007387 */ /* 0x0001e60000100a00 */
[----:B0-----:R-:W3:Y:S01]  /*6f180*/  LDL.LU.64 R18, [R1+0x1750] ;  /* 0x0017500001127983 */ /* 0x001ee20000300a00 */
[----:B------:R-:W-:Y:S01]  /*6f190*/  IMAD.MOV.U32 R26, RZ, RZ, R3 ;  /* 0x000000ffff1a7224 */ /* 0x000fe200078e0003 */
[----:B------:R-:W-:Y:S01]  /*6f1a0*/  MOV R27, R2 ;  /* 0x00000002001b7202 */ /* 0x000fe20000000f00 */
[C---:B---3--:R-:W-:Y:S01]  /*6f1b0*/  HMMA.16816.F32.BF16 R4, R20.reuse, R18, R4 ;  /* 0x000000121404723c */ /* 0x048fe20000041804 */
[----:B------:R-:W-:Y:S01]  /*6f1c0*/  MOV R3, R18 ;  /* 0x0000001200037202 */ /* 0x000fe20000000f00 */
[----:B------:R-:W-:Y:S11]  /*6f1d0*/  IMAD.MOV.U32 R2, RZ, RZ, R19 ;  /* 0x000000ffff027224 */ /* 0x000ff600078e0013 */
[----:B------:R-:W-:Y:S10]  /*6f1e0*/  @!UPT UIADD3 URZ, URZ, URZ, URZ ;  /* 0x0000003f3f3ff290 */ /* 0x000ff4000fffe03f */
        /* <DEDUP_REMOVED lines=8> */
[----:B------:R0:W-:Y:S01]  /*6f270*/  STL.64 [R1+0xba0], R4 ;  /* 0x000ba00401007387 */ /* 0x0001e20000100a00 */
[----:B------:R1:W-:Y:S01]  /*6f280*/  STL.64 [R1+0xba8], R6 ;  /* 0x000ba80601007387 */ /* 0x0003e20000100a00 */
[----:B0-----:R-:W-:Y:S02]  /*6f290*/  MOV R5, R18 ;  /* 0x0000001200057202 */ /* 0x001fe40000000f00 */
[----:B-1----:R-:W3:Y:S01]  /*6f2a0*/  LDL.LU.64 R6, [R1+0x1730] ;  /* 0x0017300001067983 */ /* 0x002ee20000300a00 */
[----:B------:R-:W-:Y:S02]  /*6f2b0*/  MOV R4, R19 ;  /* 0x0000001300047202 */ /* 0x000fe40000000f00 */
[----:B------:R-:W5:Y:S02]  /*6f2c0*/  LDL.LU.64 R18, [R1+0x1728] ;  /* 0x0017280001127983 */ /* 0x000f640000300a00 */
[----:B------:R-:W5:Y:S02]  /*6f2d0*/  LDL.LU.64 R16, [R1+0x1720] ;  /* 0x0017200001107983 */ /* 0x000f640000300a00 */
[C---:B-----5:R-:W-:Y:S01]  /*6f2e0*/  HMMA.16816.F32.BF16 R24, R20.reuse, R26, R16 ;  /* 0x0000001a1418723c */ /* 0x060fe20000041810 */
[----:B------:R-:W2:Y:S01]  /*6f2f0*/  LDL.LU.64 R18, [R1+0x1718] ;  /* 0x0017180001127983 */ /* 0x000ea20000300a00 */
[----:B------:R-:W2:Y:S11]  /*6f300*/  LDL.LU.64 R16, [R1+0x1710] ;  /* 0x0017100001107983 */ /* 0x000eb60000300a00 */
[----:B------:R-:W-:Y:S10]  /*6f310*/  @!UPT UIADD3 URZ, URZ, URZ, URZ ;  /* 0x0000003f3f3ff290 */ /* 0x000ff4000fffe03f */
[----:B------:R0:W-:Y:S01]  /*6f320*/  STL.64 [R1+0xb90], R24 ;  /* 0x000b901801007387 */ /* 0x0001e20000100a00 */
[----:B------:R1:W-:Y:S03]  /*6f330*/  STL.64 [R1+0xb98], R26 ;  /* 0x000b981a01007387 */ /* 0x0003e60000100a00 */
[----:B0-----:R-:W5:Y:S01]  /*6f340*/  LDL.LU R24, [R1+0x300] ;  /* 0x0003000001187983 */ /* 0x001f620000300800 */
[----:B--2---:R-:W-:Y:S11]  /*6f350*/  HMMA.16816.F32.BF16 R16, R20, R14, R16 ;  /* 0x0000000e1410723c */ /* 0x004ff60000041810 */
[----:B------:R-:W-:Y:S11]  /*6f360*/  @!UPT UIADD3 URZ, URZ, URZ, URZ ;  /* 0x0000003f3f3ff290 */ /* 0x000ff6000fffe03f */
[----:B------:R-:W-:Y:S01]  /*6f370*/  @!UPT UIADD3 URZ, URZ, URZ, URZ ;  /* 0x0000003f3f3ff290 */ /* 0x000fe2000fffe03f */
[----:B------:R0:W-:Y:S01]  /*6f380*/  STL.64 [R1+0xb80], R16 ;  /* 0x000b801001007387 */ /* 0x0001e20000100a00 */
[----:B------:R2:W-:Y:S02]  /*6f390*/  STL.64 [R1+0xb88], R18 ;  /* 0x000b881201007387 */ /* 0x0005e40000100a00 */
[----:B------:R-:W5:Y:S02]  /*6f3a0*/  LDL.LU R25, [R1+0x304] ;  /* 0x0003040001197983 */ /* 0x000f640000300800 */
[----:B-1----:R-:W3:Y:S01]  /*6f3b0*/  LDL.LU R26, [R1+0x308] ;  /* 0x00030800011a7983 */ /* 0x002ee20000300800 */
[----:B------:R-:W3:Y:S04]  /*6f3c0*/  LDL.LU R27, [R1+0x30c] ;  /* 0x00030c00011b7983 */ /* 0x000ee80000300800 */
[----:B0-----:R-:W4:Y:S01]  /*6f3d0*/  LDL.LU R16, [R1+0x340] ;  /* 0x0003400001107983 */ /* 0x001f220000300800 */
[----:B------:R-:W4:Y:S02]  /*6f3e0*/  LDL.LU R17, [R1+0x344] ;  /* 0x0003440001117983 */ /* 0x000f240000300800 */
[----:B--2---:R-:W4:Y:S02]  /*6f3f0*/  LDL.LU R18, [R1+0x348] ;  /* 0x0003480001127983 */ /* 0x004f240000300800 */
[----:B------:R-:W4:Y:S01]  /*6f400*/  LDL.LU R19, [R1+0x34c] ;  /* 0x00034c0001137983 */ /* 0x000f220000300800 */
[----:B---3--:R0:W-:Y:S01]  /*6f410*/  STL.64 [R1+0x16d0], R26 ;  /* 0x0016d01a01007387 */ /* 0x0081e20000100a00 */
[----:B-----5:R-:W-:Y:S03]  /*6f420*/  STL.64 [R1+0x16c8], R24 ;  /* 0x0016c81801007387 */ /* 0x020fe60000100a00 */
[----:B0-----:R-:W2:Y:S04]  /*6f430*/  LDL.64 R26, [R1+0x48] ;  /* 0x00004800011a7983 */ /* 0x001ea80000100a00 */
[----:B--2---:R0:W-:Y:S04]  /*6f440*/  STL.64 [R1+0x16e0], R26 ;  /* 0x0016e01a01007387 */ /* 0x0041e80000100a00 */
[----:B0-----:R-:W2:Y:S04]  /*6f450*/  LDL.64 R26, [R1+0x58] ;  /* 0x00005800011a7983 */ /* 0x001ea80000100a00 */
[----:B--2---:R0:W-:Y:S01]  /*6f460*/  STL.64 [R1+0x16f8], R26 ;  /* 0x0016f81a01007387 */ /* 0x0041e20000100a00 */
[----:B------:R-:W2:Y:S02]  /*6f470*/  LDL.LU R24, [R1+0x330] ;  /* 0x0003300001187983 */ /* 0x000ea40000300800 */
[----:B------:R-:W2:Y:S01]  /*6f480*/  LDL.LU R25, [R1+0x334] ;  /* 0x0003340001197983 */ /* 0x000ea20000300800 */
[----:B0-----:R-:W2:Y:S01]  /*6f490*/  LDL.LU R26, [R1+0x338] ;  /* 0x00033800011a7983 */ /* 0x001ea20000300800 */
[----:B------:R-:W2:Y:S02]  /*6f4a0*/  LDL.LU R27, [R1+0x33c] ;  /* 0x00033c00011b7983 */ /* 0x000ea40000300800 */
[----:B------:R0:W-:Y:S02]  /*6f4b0*/  STL.64 [R1+0x16a0], R14 ;  /* 0x0016a00e01007387 */ /* 0x0001e40000100a00 */
[----:B------:R-:W3:Y:S01]  /*6f4c0*/  LDL.LU R12, [R1+0x2e0] ;  /* 0x0002e000010c7983 */ /* 0x000ee20000300800 */
[----:B------:R-:W3:Y:S04]  /*6f4d0*/  LDL.LU R13, [R1+0x2e4] ;  /* 0x0002e400010d7983 */ /* 0x000ee80000300800 */
[----:B0-----:R-:W5:Y:S01]  /*6f4e0*/  LDL.LU R14, [R1+0x2e8] ;  /* 0x0002e800010e7983 */ /* 0x001f620000300800 */
[----:B------:R-:W5:Y:S03]  /*6f4f0*/  LDL.LU R15, [R1+0x2ec] ;  /* 0x0002ec00010f7983 */ /* 0x000f660000300800 */
[----:B-----5:R0:W-:Y:S01]  /*6f500*/  STL.64 [R1+0x16b0], R14 ;  /* 0x0016b00e01007387 */ /* 0x0201e20000100a00 */
[----:B---3--:R1:W-:Y:S02]  /*6f510*/  STL.64 [R1+0x16a8], R12 ;  /* 0x0016a80c01007387 */ /* 0x0083e40000100a00 */
[----:B0-----:R-:W-:Y:S01]  /*6f520*/  IMAD.MOV.U32 R14, RZ, RZ, R5 ;  /* 0x000000ffff0e7224 */ /* 0x001fe200078e0005 */
[----:B------:R-:W-:-:S05]  /*6f530*/  MOV R15, R4 ;  /* 0x00000004000f7202 */ /* 0x000fca0000000f00 */
[----:B------:R0:W-:Y:S01]  /*6f540*/  STL.64 [R1+0x16d8], R14 ;  /* 0x0016d80e01007387 */ /* 0x0001e20000100a00 */
[----:B-1----:R-:W3:Y:S02]  /*6f550*/  LDL.LU R12, [R1+0x310] ;  /* 0x00031000010c7983 */ /* 0x002ee40000300800 */
[----:B------:R-:W3:Y:S01]  /*6f560*/  LDL.LU R13, [R1+0x314] ;  /* 0x00031400010d7983 */ /* 0x000ee20000300800 */
[----:B0-----:R-:W5:Y:S01]  /*6f570*/  LDL.LU R14, [R1+0x318] ;  /* 0x00031800010e7983 */ /* 0x001f620000300800 */
[----:B------:R-:W5:Y:S01]  /*6f580*/  LDL.LU R15, [R1+0x31c] ;  /* 0x00031c00010f7983 */ /* 0x000f620000300800 */
[----:B----4-:R-:W-:Y:S02]  /*6f590*/  HMMA.16816.F32.BF16 R20, R20, R6, R16 ;  /* 0x000000061414723c */ /* 0x010fe40000041810 */
[----:B-----5:R-:W-:Y:S01]  /*6f5a0*/  STL.64 [R1+0x16f0], R14 ;  /* 0x0016f00e01007387 */ /* 0x020fe20000100a00 */
[----:B---3--:R0:W-:Y:S03]  /*6f5b0*/  STL.64 [R1+0x16e8], R12 ;  /* 0x0016e80c01007387 */ /* 0x0081e60000100a00 */
        /* <DEDUP_REMOVED lines=13> */
[C---:B--2---:R-:W-:Y:S02]  /*6f690*/  HMMA.16816.F32.BF16 R24, R16.reuse, R10, R24 ;  /* 0x0000000a1018723c */ /* 0x044fe40000041818 */
[----:B-----5:R-:W-:Y:S01]  /*6f6a0*/  STL.64 [R1+0x16c0], R6 ;  /* 0x0016c00601007387 */ /* 0x020fe20000100a00 */
[----:B----4-:R0:W-:Y:S03]  /*6f6b0*/  STL.64 [R1+0x16b8], R4 ;  /* 0x0016b80401007387 */ /* 0x0101e60000100a00 */
[----:B0-----:R-:W2:Y:S01]  /*6f6c0*/  LDL.LU R4, [R1+0x2f0] ;  /* 0x0002f00001047983 */ /* 0x001ea20000300800 */
[----:B------:R-:W2:Y:S02]  /*6f6d0*/  LDL.LU R5, [R1+0x2f4] ;  /* 0x0002f40001057983 */ /* 0x000ea40000300800 */
[----:B------:R-:W2:Y:S02]  /*6f6e0*/  LDL.LU R6, [R1+0x2f8] ;  /* 0x0002f80001067983 */ /* 0x000ea40000300800 */
[----:B------:R-:W2:Y:S11]  /*6f6f0*/  LDL.LU R7, [R1+0x2fc] ;  /* 0x0002fc0001077983 */ /* 0x000eb60000300800 */
[----:B------:R-:W-:Y:S01]  /*6f700*/  @!UPT UIADD3 URZ, URZ, URZ, URZ ;  /* 0x0000003f3f3ff290 */ /* 0x000fe2000fffe03f */
[----:B------:R-:W-:Y:S01]  /*6f710*/  STL.64 [R1+0xc80], R24 ;  /* 0x000c801801007387 */ /* 0x000fe20000100a00 */
[----:B------:R0:W-:Y:S03]  /*6f720*/  STL.64 [R1+0xc88], R26 ;  /* 0x000c881a01007387 */ /* 0x0001e60000100a00 */
[----:B0-----:R-:W3:Y:S01]  /*6f730*/  LDL.LU.64 R26, [R1+0x16f8] ;  /* 0x0016f800011a7983 */ /* 0x001ee20000300a00 */
        /* <DEDUP_REMOVED lines=9> */
[----:B------:R-:W3:Y:S01]  /*6f7d0*/  LDL.LU.64 R26, [R1+0x16e0] ;  /* 0x0016e000011a7983 */ /* 0x000ee20000300a00 */
[----:B------:R-:W-:Y:S01]  /*6f7e0*/  MOV R22, R3 ;  /* 0x0000000300167202 */ /* 0x000fe20000000f00 */
[C---:B---3--:R-:W-:Y:S01]  /*6f7f0*/  HMMA.16816.F32.BF16 R12, R16.reuse, R26, R12 ;  /* 0x0000001a100c723c */ /* 0x048fe2000004180c */
[----:B------:R-:W-:Y:S01]  /*6f800*/  IMAD.MOV.U32 R9, RZ, RZ, R26 ;  /* 0x000000ffff097224 */ /* 0x000fe200078e001a */
[----:B------:R-:W-:Y:S11]  /*6f810*/  MOV R3, R27 ;  /* 0x0000001b00037202 */ /* 0x000ff60000000f00 */
[----:B------:R-:W-:Y:S10]  /*6f820*/  @!UPT UIADD3 URZ, URZ, URZ, URZ ;  /* 0x0000003f3f3ff290 */ /* 0x000ff4000fffe03f */
[----:B------:R-:W-:Y:S01]  /*6f830*/  STL.64 [R1+0xc60], R12 ;  /* 0x000c600c01007387 */ /* 0x000fe20000100a00 */
[----:B------:R0:W-:Y:S03]  /*6f840*/  STL.64 [R1+0xc68], R14 ;  /* 0x000c680e01007387 */ /* 0x0001e60000100a00 */
[----:B0-----:R-:W2:Y:S01]  /*6f850*/  LDL.LU.64 R14, [R1+0x16d8] ;  /* 0x0016d800010e7983 */ /* 0x001ea20000300a00 */
[----:B------:R-:W3:Y:S02]  /*6f860*/  LDL.LU.64 R26, [R1+0x16d0] ;  /* 0x0016d000011a7983 */ /* 0x000ee40000300a00 */
[----:B------:R-:W3:Y:S02]  /*6f870*/  LDL.LU.64 R24, [R1+0x16c8] ;  /* 0x0016c80001187983 */ /* 0x000ee40000300a00 */
[C---:B---3--:R-:W-:Y:S08]  /*6f880*/  HMMA.16816.F32.BF16 R24, R16.reuse, R22, R24 ;  /* 0x000000161018723c */ /* 0x048ff00000041818 */
[----:B--2---:R-:W-:Y:S11]  /*6f890*/  HMMA.16816.F32.BF16 R12, R16, R14, R4 ;  /* 0x0000000e100c723c */ /* 0x004ff60000041804 */
[----:B------:R-:W-:Y:S04]  /*6f8a0*/  @!UPT UIADD3 URZ, URZ, URZ, URZ ;  /* 0x0000003f3f3ff290 */ /* 0x000fe8000fffe03f */
[----:B------:R0:W-:Y:S01]  /*6f8b0*/  STL.64 [R1+0xc50], R24 ;  /* 0x000c501801007387 */ /* 0x0001e20000100a00 */
[----:B------:R1:W-:Y:S03]  /*6f8c0*/  STL.64 [R1+0xc58], R26 ;  /* 0x000c581a01007387 */ /* 0x0003e60000100a00 */
[----:B0-----:R-:W2:Y:S01]  /*6f8d0*/  LDL.LU R24, [R1+0x2a0] ;  /* 0x0002a00001187983 */ /* 0x001ea20000300800 */
[----:B------:R-:W2:Y:S02]  /*6f8e0*/  LDL.LU R25, [R1+0x2a4] ;  /* 0x0002a40001197983 */ /* 0x000ea40000300800 */
[----:B-1----:R-:W2:Y:S02]  /*6f8f0*/  LDL.LU R26, [R1+0x2a8] ;  /* 0x0002a800011a7983 */ /* 0x002ea40000300800 */
[----:B------:R-:W2:Y:S01]  /*6f900*/  LDL.LU R27, [R1+0x2ac] ;  /* 0x0002ac00011b7983 */ /* 0x000ea20000300800 */
[----:B------:R0:W-:Y:S02]  /*6f910*/  STL.64 [R1+0x1648], R22 ;  /* 0x0016481601007387 */ /* 0x0001e40000100a00 */
[----:B0-----:R-:W-:Y:S01]  /*6f920*/  MOV R22, R9 ;  /* 0x0000000900167202 */ /* 0x001fe20000000f00 */
[----:B------:R-:W-:-:S05]  /*6f930*/  IMAD.MOV.U32 R23, RZ, RZ, R3 ;  /* 0x000000ffff177224 */ /* 0x000fca00078e0003 */
[----:B------:R0:W-:Y:S04]  /*6f940*/  STL.64 [R1+0x1660], R22 ;  /* 0x0016601601007387 */ /* 0x0001e80000100a00 */
[----:B0-----:R-:W3:Y:S01]  /*6f950*/  LDL.LU.64 R22, [R1+0x18] ;  /* 0x0000180001167983 */ /* 0x001ee20000300a00 */
[----:B------:R-:W4:Y:S02]  /*6f960*/  LDL.LU.64 R6, [R1+0x16c0] ;  /* 0x0016c00001067983 */ /* 0x000f240000300a00 */
[----:B------:R-:W4:Y:S02]  /*6f970*/  LDL.LU.64 R4, [R1+0x16b8] ;  /* 0x0016b80001047983 */ /* 0x000f240000300a00 */
[----:B------:R-:W-:Y:S01]  /*6f980*/  STL.64 [R1+0xc40], R12 ;  /* 0x000c400c01007387 */ /* 0x000fe20000100a00 */
[----:B------:R0:W-:Y:S04]  /*6f990*/  STL.64 [R1+0xc48], R14 ;  /* 0x000c480e01007387 */ /* 0x0001e80000100a00 */
[----:B0-----:R-:W3:Y:S01]  /*6f9a0*/  LDL.LU.64 R14, [R1+0x16b0] ;  /* 0x0016b000010e7983 */ /* 0x001ee20000300a00 */
[----:B------:R-:W3:Y:S02]  /*6f9b0*/  LDL.LU.64 R12, [R1+0x16a8] ;  /* 0x0016a800010c7983 */ /* 0x000ee40000300a00 */
[C---:B---3--:R-:W-:Y:S11]  /*6f9c0*/  HMMA.16816.F32.BF16 R12, R16.reuse, R22, R12 ;  /* 0x00000016100c723c */ /* 0x048ff6000004180c */
[----:B------:R-:W-:Y:S11]  /*6f9d0*/  @!UPT UIADD3 URZ, URZ, URZ, URZ ;  /* 0x0000003f3f3ff290 */ /* 0x000ff6000fffe03f */
[----:B------:R-:W-:Y:S01]  /*6f9e0*/  @!UPT UIADD3 URZ, URZ, URZ, URZ ;  /* 0x0000003f3f3ff290 */ /* 0x000fe2000fffe03f */
[----:B------:R-:W-:Y:S01]  /*6f9f0*/  STL.64 [R1+0xc30], R12 ;  /* 0x000c300c01007387 */ /* 0x000fe20000100a00 */
[----:B------:R0:W-:Y:S03]  /*6fa00*/  STL.64 [R1+0xc38], R14 ;  /* 0x000c380e01007387 */ /* 0x0001e60000100a00 */
[----:B0-----:R-:W4:Y:S01]  /*6fa10*/  LDL.LU.64 R14, [R1+0x16a0] ;  /* 0x0016a000010e7983 */ /* 0x001f220000300a00 */
[----:B------:R-:W-:Y:S01]  /*6fa20*/  MOV R3, R23 ;  /* 0x0000001700037202 */ /* 0x000fe20000000f00 */
[----:B------:R-:W-:Y:S01]  /*6fa30*/  MOV R23, R2 ;  /* 0x0000000200177202 */ /* 0x000fe20000000f00 */
[C---:B----4-:R-:W-:Y:S01]  /*6fa40*/  HMMA.16816.F32.BF16 R4, R16.reuse, R14, R4 ;  /* 0x0000000e1004723c */ /* 0x050fe20000041804 */
        /* <DEDUP_REMOVED lines=12> */
[----:B------:R0:W-:Y:S01]  /*6fb10*/  STL.64 [R1+0xc10], R16 ;  /* 0x000c101001007387 */ /* 0x0001e20000100a00 */
[----:B------:R1:W-:Y:S03]  /*6fb20*/  STL.64 [R1+0xc18], R18 ;  /* 0x000c181201007387 */ /* 0x0003e60000100a00 */
[----:B0-----:R-:W3:Y:S01]  /*6fb30*/  LDL.LU R16, [R1+0x270] ;  /* 0x0002700001107983 */ /* 0x001ee20000300800 */
[----:B------:R-:W3:Y:S02]  /*6fb40*/  LDL.LU R17, [R1+0x274] ;  /* 0x0002740001117983 */ /* 0x000ee40000300800 */
[----:B-1----:R-:W4:Y:S02]  /*6fb50*/  LDL.LU R18, [R1+0x278] ;  /* 0x0002780001127983 */ /* 0x002f240000300800 */
[----:B------:R-:W4:Y:S02]  /*6fb60*/  LDL.LU R19, [R1+0x27c] ;  /* 0x00027c0001137983 */ /* 0x000f240000300800 */
[----:B----4-:R-:W-:Y:S01]  /*6fb70*/  STL.64 [R1+0x1658], R18 ;  /* 0x0016581201007387 */ /* 0x010fe20000100a00 */
[----:B---3--:R0:W-:Y:S03]  /*6fb80*/  STL.64 [R1+0x1650], R16 ;  /* 0x0016501001007387 */ /* 0x0081e60000100a00 */
[----:B0-----:R-:W3:Y:S01]  /*6fb90*/  LDL.LU R16, [R1+0x280] ;  /* 0x0002800001107983 */ /* 0x001ee20000300800 */
[----:B------:R-:W3:Y:S02]  /*6fba0*/  LDL.LU R17, [R1+0x284] ;  /* 0x0002840001117983 */ /* 0x000ee40000300800 */
[----:B------:R-:W4:Y:S02]  /*6fbb0*/  LDL.LU R18, [R1+0x288] ;  /* 0x0002880001127983 */ /* 0x000f240000300800 */
[----:B------:R-:W4:Y:S01]  /*6fbc0*/  LDL.LU R19, [R1+0x28c] ;  /* 0x00028c0001137983 */ /* 0x000f220000300800 */
[----:B------:R-:W-:Y:S01]  /*6fbd0*/  MOV R28, R22 ;  /* 0x00000016001c7202 */ /* 0x000fe20000000f00 */
[----:B------:R-:W-:Y:S01]  /*6fbe0*/  IMAD.MOV.U32 R22, RZ, RZ, R8 ;  /* 0x000000ffff167224 */ /* 0x000fe200078e0008 */
[----:B----4-:R-:W-:Y:S01]  /*6fbf0*/  STL.64 [R1+0x1670], R18 ;  /* 0x0016701201007387 */ /* 0x010fe20000100a00 */
[----:B---3--:R0:W-:Y:S03]  /*6fc00*/  STL.64 [R1+0x1668], R16 ;  /* 0x0016681001007387 */ /* 0x0081e60000100a00 */
[----:B0-----:R-:W3:Y:S01]  /*6fc10*/  LDL.LU R16, [R1+0x290] ;  /* 0x0002900001107983 */ /* 0x001ee20000300800 */
[----:B------:R-:W3:Y:S02]  /*6fc20*/  LDL.LU R17, [R1+0x294] ;  /* 0x0002940001117983 */ /* 0x000ee40000300800 */
[----:B------:R-:W3:Y:S02]  /*6fc30*/  LDL.LU R18, [R1+0x298] ;  /* 0x0002980001127983 */ /* 0x000ee40000300800 */
[----:B------:R-:W3:Y:S01]  /*6fc40*/  LDL.LU R19, [R1+0x29c] ;  /* 0x00029c0001137983 */ /* 0x000ee20000300800 */
[----:B------:R2:W-:Y:S01]  /*6fc50*/  STL.64 [R1+0x1628], R6 ;  /* 0x0016280601007387 */ /* 0x0005e20000100a00 */
[----:B------:R-:W4:Y:S01]  /*6fc60*/  LDL.LU R8, [R1+0x250] ;  /* 0x0002500001087983 */ /* 0x000f220000300800 */
[C---:B--2---:R-:W-:Y:S11]  /*6fc70*/  HMMA.16816.F32.BF16 R4, R12.reuse, R10, R24 ;  /* 0x0000000a0c04723c */ /* 0x044ff60000041818 */
[----:B------:R-:W-:Y:S11]  /*6fc80*/  @!UPT UIADD3 URZ, URZ, URZ, URZ ;  /* 0x0000003f3f3ff290 */ /* 0x000ff6000fffe03f */
[----:B------:R-:W-:Y:S01]  /*6fc90*/  @!UPT UIADD3 URZ, URZ, URZ, URZ ;  /* 0x0000003f3f3ff290 */ /* 0x000fe2000fffe03f */
[----:B------:R0:W-:Y:S01]  /*6fca0*/  STL.64 [R1+0xd00], R4 ;  /* 0x000d000401007387 */ /* 0x0001e20000100a00 */
[----:B------:R1:W-:Y:S02]  /*6fcb0*/  STL.64 [R1+0xd08], R6 ;  /* 0x000d080601007387 */ /* 0x0003e40000100a00 */
[----:B------:R-:W4:Y:S02]  /*6fcc0*/  LDL.LU R9, [R1+0x254] ;  /* 0x0002540001097983 */ /* 0x000f240000300800 */
[----:B------:R-:W2:Y:S01]  /*6fcd0*/  LDL.LU R10, [R1+0x258] ;  /* 0x00025800010a7983 */ /* 0x000ea20000300800 */
[----:B------:R-:W2:Y:S04]  /*6fce0*/  LDL.LU R11, [R1+0x25c] ;  /* 0x00025c00010b7983 */ /* 0x000ea80000300800 */
[----:B0-----:R-:W5:Y:S01]  /*6fcf0*/  LDL.LU R4, [R1+0x260] ;  /* 0x0002600001047983 */ /* 0x001f620000300800 */
[----:B------:R-:W5:Y:S02]  /*6fd00*/  LDL.LU R5, [R1+0x264] ;  /* 0x0002640001057983 */ /* 0x000f640000300800 */
[----:B-1----:R-:W5:Y:S02]  /*6fd10*/  LDL.LU R6, [R1+0x268] ;  /* 0x0002680001067983 */ /* 0x002f640000300800 */
[----:B------:R-:W5:Y:S01]  /*6fd20*/  LDL.LU R7, [R1+0x26c] ;  /* 0x00026c0001077983 */ /* 0x000f620000300800 */
[C---:B---3--:R-:W-:Y:S01]  /*6fd30*/  HMMA.16816.F32.BF16 R20, R12.reuse, R22, R16 ;  /* 0x000000160c14723c */ /* 0x048fe20000041810 */
[----:B--2---:R0:W-:Y:S01]  /*6fd40*/  STL.64 [R1+0x1620], R10 ;  /* 0x0016200a01007387 */ /* 0x0041e20000100a00 */
[----:B----4-:R-:W-:Y:S03]  /*6fd50*/  STL.64 [R1+0x1618], R8 ;  /* 0x0016180801007387 */ /* 0x010fe60000100a00 */
[----:B0-----:R-:W5:Y:S01]  /*6fd60*/  LDL.LU.64 R10, [R1+0x28] ;  /* 0x00002800010a7983 */ /* 0x001f620000300a00 */
[----:B------:R-:W2:Y:S02]  /*6fd70*/  LDL.LU R24, [R1+0x240] ;  /* 0x0002400001187983 */ /* 0x000ea40000300800 */
[----:B------:R-:W2:Y:S02]  /*6fd80*/  LDL.LU R25, [R1+0x244] ;  /* 0x0002440001197983 */ /* 0x000ea40000300800 */
[----:B------:R-:W2:Y:S01]  /*6fd90*/  LDL.LU R26, [R1+0x248] ;  /* 0x00024800011a7983 */ /* 0x000ea20000300800 */
[----:B------:R-:W2:Y:S01]  /*6fda0*/  LDL.LU R27, [R1+0x24c] ;  /* 0x00024c00011b7983 */ /* 0x000ea20000300800 */
[----:B------:R-:W3:Y:S02]  /*6fdb0*/  LDL.LU.64 R18, [R1+0x1670] ;  /* 0x0016700001127983 */ /* 0x000ee40000300a00 */
[----:B------:R-:W3:Y:S09]  /*6fdc0*/  LDL.LU.64 R16, [R1+0x1668] ;  /* 0x0016680001107983 */ /* 0x000ef20000300a00 */
        /* <DEDUP_REMOVED lines=10> */
[----:B------:R-:W4:Y:S01]  /*6fe70*/  LDL.LU R20, [R1+0x70] ;  /* 0x0000700001147983 */ /* 0x000f220000300800 */
[----:B---3--:R-:W-:Y:S11]  /*6fe80*/  HMMA.16816.F32.BF16 R16, R12, R22, R16 ;  /* 0x000000160c10723c */ /* 0x008ff60000041810 */
[----:B------:R-:W-:Y:S11]  /*6fe90*/  @!UPT UIADD3 URZ, URZ, URZ, URZ ;  /* 0x0000003f3f3ff290 */ /* 0x000ff6000fffe03f */
[----:B------:R-:W-:Y:S01]  /*6fea0*/  @!UPT UIADD3 URZ, URZ, URZ, URZ ;  /* 0x0000003f3f3ff290 */ /* 0x000fe2000fffe03f */
[----:B------:R-:W-:Y:S01]  /*6feb0*/  STL.64 [R1+0xcd0], R16 ;  /* 0x000cd01001007387 */ /* 0x000fe20000100a00 */
[----:B------:R-:W-:Y:S02]  /*6fec0*/  STL.64 [R1+0xcd8], R18 ;  /* 0x000cd81201007387 */ /* 0x000fe40000100a00 */
[----:B------:R-:W4:Y:S02]  /*6fed0*/  LDL.LU R21, [R1+0x74] ;  /* 0x0000740001157983 */ /* 0x000f240000300800 */
[----:B------:R-:W3:Y:S01]  /*6fee0*/  LDL.LU R22, [R1+0x78] ;  /* 0x0000780001167983 */ /* 0x000ee20000300800 */
[----:B------:R-:W3:Y:S04]  /*6fef0*/  LDL.LU R23, [R1+0x7c] ;  /* 0x00007c0001177983 */ /* 0x000ee80000300800 */
[----:B---3--:R0:W-:Y:S01]  /*6ff00*/  STL.64 [R1+0x14c0], R22 ;  /* 0x0014c01601007387 */ /* 0x0081e20000100a00 */
[----:B----4-:R-:W-:Y:S01]  /*6ff10*/  STL.64 [R1+0x14b8], R20 ;  /* 0x0014b81401007387 */ /* 0x010fe20000100a00 */
[----:B0-----:R-:W-:-:S02]  /*6ff20*/  MOV R22, R2 ;  /* 0x0000000200167202 */ /* 0x001fc40000000f00 */
[----:B------:R-:W-:Y:S01]  /*6ff30*/  MOV R23, R29 ;  /* 0x0000001d00177202 */ /* 0x000fe20000000f00 */
[----:B------:R-:W3:Y:S01]  /*6ff40*/  LDL.LU R2, [R1+0x1640] ;  /* 0x0016400001027983 */ /* 0x000ee20000300800 */
[----:B------:R-:W4:Y:S02]  /*6ff50*/  LDL.LU R29, [R1+0x163c] ;  /* 0x00163c00011d7983 */ /* 0x000f240000300800 */
[----:B------:R-:W2:Y:S02]  /*6ff60*/  LDL.LU R16, [R1+0x3a4] ;  /* 0x0003a40001107983 */ /* 0x000ea40000300800 */
[----:B------:R-:W2:Y:S01]  /*6ff70*/  LDL.LU R17, [R1+0xe68] ;  /* 0x000e680001117983 */ /* 0x000ea20000300800 */
[----:B------:R-:W2:Y:S01]  /*6ff80*/  LDL.LU R18, [R1+0xe64] ;  /* 0x000e640001127983 */ /* 0x000ea20000300800 */
[----:B------:R-:W2:Y:S01]  /*6ff90*/  LDL.LU R19, [R1+0xe60] ;  /* 0x000e600001137983 */ /* 0x000ea20000300800 */
[----:B-----5:R-:W-:Y:S02]  /*6ffa0*/  HMMA.16816.F32.BF16 R4, R12, R10, R4 ;  /* 0x0000000a0c04723c */ /* 0x020fe40000041804 */
[----:B--2---:R-:W-:Y:S01]  /*6ffb0*/  STL.64 [R1+0x14d0], R18 ;  /* 0x0014d01201007387 */ /* 0x004fe20000100a00 */
[----:B------:R0:W-:Y:S03]  /*6ffc0*/  STL.64 [R1+0x14c8], R16 ;  /* 0x0014c81001007387 */ /* 0x0001e60000100a00 */
[----:B0-----:R-:W2:Y:S01]  /*6ffd0*/  LDL.LU R16, [R1+0x80] ;  /* 0x0000800001107983 */ /* 0x001ea20000300800 */
[----:B------:R-:W2:Y:S02]  /*6ffe0*/  LDL.LU R17, [R1+0x84] ;  /* 0x0000840001117983 */ /* 0x000ea40000300800 */
[----:B------:R-:W5:Y:S02]  /*6fff0*/  LDL.LU R18, [R1+0x88] ;  /* 0x0000880001127983 */ /* 0x000f640000300800 */
[----:B----4-:R-:W-:-:S02]  /*70000*/  IMAD.MOV.U32 R19, RZ, RZ, R29 ;  /* 0x000000ffff137224 */ /* 0x010fc400078e001d */
[----:B------:R-:W4:Y:S04]  /*70010*/  LDL.LU R29, [R1+0x1638] ;  /* 0x00163800011d7983 */ /* 0x000f280000300800 */
[----:B-----5:R0:W-:Y:S01]  /*70020*/  STL.64 [R1+0x14e0], R18 ;  /* 0x0014e01201007387 */ /* 0x0201e20000100a00 */
[----:B--2---:R-:W-:Y:S01]  /*70030*/  STL.64 [R1+0x14d8], R16 ;  /* 0x0014d81001007387 */ /* 0x004fe20000100a00 */
[----:B0-----:R-:W-:Y:S02]  /*70040*/  MOV R18, R28 ;  /* 0x0000001c00127202 */ /* 0x001fe40000000f00 */
[----:B------:R-:W-:Y:S01]  /*70050*/  MOV R19, R3 ;  /* 0x0000000300137202 */ /* 0x000fe20000000f00 */
[----:B------:R-:W2:Y:S01]  /*70060*/  LDL.LU R28, [R1+0x1634] ;  /* 0x00163400011c7983 */ /* 0x000ea20000300800 */
[----:B------:R-:W5:Y:S02]  /*70070*/  LDL.LU R3, [R1+0x1630] ;  /* 0x0016300001037983 */ /* 0x000f640000300800 */
[----:B------:R0:W-:Y:S02]  /*70080*/  STL.64 [R1+0xcc0], R4 ;  /* 0x000cc00401007387 */ /* 0x0001e40000100a00 */
[----:B------:R1:W-:Y:S02]  /*70090*/  STL.64 [R1+0xcc8], R6 ;  /* 0x000cc80601007387 */ /* 0x0003e40000100a00 */
[----:B0-----:R-:W-:Y:S01]  /*700a0*/  IMAD.MOV.U32 R5, RZ, RZ, R10 ;  /* 0x000000ffff057224 */ /* 0x001fe200078e000a */
[----:B-1----:R-:W2:Y:S01]  /*700b0*/  LDL.LU.64 R6, [R1+0x1628] ;  /* 0x0016280001067983 */ /* 0x002ea20000300a00 */
[----:B------:R-:W-:-:S02]  /*700c0*/  MOV R4, R11 ;  /* 0x0000000b00047202 */ /* 0x000fc40000000f00 */
[----:B------:R-:W2:Y:S02]  /*700d0*/  LDL.LU.64 R10, [R1+0x1620] ;  /* 0x00162000010a7983 */ /* 0x000ea40000300a00 */
        /* <DEDUP_REMOVED lines=8> */
[----:B------:R0:W-:Y:S02]  /*70160*/  STL.64 [R1+0x15a8], R18 ;  /* 0x0015a81201007387 */ /* 0x0001e40000100a00 */
[----:B0-----:R-:W2:Y:S01]  /*70170*/  LDL.LU.64 R18, [R1+0x38] ;  /* 0x0000380001127983 */ /* 0x001ea20000300a00 */
[C---:B------:R-:W-:Y:S03]  /*70180*/  HMMA.16816.F32.BF16 R24, R12.reuse, R22, R24 ;  /* 0x000000160c18723c */ /* 0x040fe60000041818 */
[----:B--2---:R-:W-:Y:S11]  /*70190*/  STL.64 [R1+0x15c0], R18 ;  /* 0x0015c01201007387 */ /* 0x004ff60000100a00 */
[----:B------:R-:W-:Y:S09]  /*701a0*/  @!UPT UIADD3 URZ, URZ, URZ, URZ ;  /* 0x0000003f3f3ff290 */ /* 0x000ff2000fffe03f */
[----:B------:R0:W-:Y:S02]  /*701b0*/  STL.64 [R1+0xca0], R24 ;  /* 0x000ca01801007387 */ /* 0x0001e40000100a00 */
[----:B------:R1:W-:Y:S01]  /*701c0*/  STL.64 [R1+0xca8], R26 ;  /* 0x000ca81a01007387 */ /* 0x0003e20000100a00 */
[----:B0-----:R-:W2:Y:S01]  /*701d0*/  LDL.LU R24, [R1+0x120] ;  /* 0x0001200001187983 */ /* 0x001ea20000300800 */
[----:B------:R-:W2:Y:S02]  /*701e0*/  LDL.LU R25, [R1+0x124] ;  /* 0x0001240001197983 */ /* 0x000ea40000300800 */
[----:B-1----:R-:W2:Y:S02]  /*701f0*/  LDL.LU R26, [R1+0x128] ;  /* 0x00012800011a7983 */ /* 0x002ea40000300800 */
[----:B------:R-:W2:Y:S01]  /*70200*/  LDL.LU R27, [R1+0x12c] ;  /* 0x00012c00011b7983 */ /* 0x000ea20000300800 */
[----:B------:R-:W2:Y:S04]  /*70210*/  LDL.LU.64 R18, [R1+0x48] ;  /* 0x0000480001127983 */ /* 0x000ea80000300a00 */
[----:B--2---:R0:W-:Y:S04]  /*70220*/  STL.64 [R1+0x15d8], R18 ;  /* 0x0015d81201007387 */ /* 0x0041e80000100a00 */
[----:B0-----:R-:W2:Y:S04]  /*70230*/  LDL.LU.64 R18, [R1+0x58] ;  /* 0x0000580001127983 */ /* 0x001ea80000300a00 */
[----:B--2---:R0:W-:Y:S04]  /*70240*/  STL.64 [R1+0x15e0], R18 ;  /* 0x0015e01201007387 */ /* 0x0041e80000100a00 */
[----:B0-----:R-:W2:Y:S01]  /*70250*/  LDL.LU.64 R18, [R1+0x68] ;  /* 0x0000680001127983 */ /* 0x001ea20000300a00 */
[----:B------:R-:W-:Y:S02]  /*70260*/  STL.64 [R1+0x15b8], R26 ;  /* 0x0015b81a01007387 */ /* 0x000fe40000100a00 */
[----:B------:R0:W-:Y:S02]  /*70270*/  STL.64 [R1+0x15b0], R24 ;  /* 0x0015b01801007387 */ /* 0x0001e40000100a00 */
        /* <DEDUP_REMOVED lines=16> */
[----:B------:R0:W-:Y:S01]  /*70380*/  STL.64 [R1+0x15a0], R22 ;  /* 0x0015a01601007387 */ /* 0x0001e20000100a00 */
[----:B------:R-:W2:Y:S02]  /*70390*/  LDL.LU R20, [R1+0x1c0] ;  /* 0x0001c00001147983 */ /* 0x000ea40000300800 */
[----:B------:R-:W2:Y:S01]  /*703a0*/  LDL.LU R21, [R1+0x1c4] ;  /* 0x0001c40001157983 */ /* 0x000ea20000300800 */
[----:B0-----:R-:W2:Y:S01]  /*703b0*/  LDL.LU R22, [R1+0x1c8] ;  /* 0x0001c80001167983 */ /* 0x001ea20000300800 */
[----:B------:R-:W2:Y:S02]  /*703c0*/  LDL.LU R23, [R1+0x1cc] ;  /* 0x0001cc0001177983 */ /* 0x000ea40000300800 */
[----:B--2---:R-:W-:Y:S01]  /*703d0*/  HMMA.16816.F32.BF16 R20, R12, R6, R20 ;  /* 0x000000060c14723c */ /* 0x004fe20000041814 */
[----:B------:R-:W2:Y:S07]  /*703e0*/  LDL.LU R15, [R1+0xb30] ;  /* 0x000b3000010f7983 */ /* 0x000eae0000300800 */
[----:B------:R-:W-:Y:S01]  /*703f0*/  HMMA.16816.F32.BF16 R24, R8, R18, R24 ;  /* 0x000000120818723c */ /* 0x000fe20000041818 */
[----:B--2---:R4:W-:Y:S11]  /*70400*/  STL [R1+0x14e8], R15 ;  /* 0x0014e80f01007387 */ /* 0x0049f60000100800 */
[----:B------:R-:W-:Y:S03]  /*70410*/  @!UPT UIADD3 URZ, URZ, URZ, URZ ;  /* 0x0000003f3f3ff290 */ /* 0x000fe6000fffe03f */
[----:B------:R-:W-:Y:S02]  /*70420*/  STL.64 [R1+0xc90], R20 ;  /* 0x000c901401007387 */ /* 0x000fe40000100a00 */
[----:B------:R-:W-:Y:S02]  /*70430*/  STL.64 [R1+0xc98], R22 ;  /* 0x000c981601007387 */ /* 0x000fe40000100a00 */
[----:B------:R-:W2:Y:S02]  /*70440*/  LDL.LU R12, [R1+0x90] ;  /* 0x00009000010c7983 */ /* 0x000ea40000300800 */
[----:B------:R-:W-:Y:S01]  /*70450*/  IMAD.MOV.U32 R14, RZ, RZ, R28 ;  /* 0x000000ffff0e7224 */ /* 0x000fe200078e001c */
[----:B-----5:R-:W-:Y:S02]  /*70460*/  MOV R13, R3 ;  /* 0x00000003000d7202 */ /* 0x020fe40000000f00 */
[----:B------:R-:W5:Y:S01]  /*70470*/  LDL.LU R3, [R1+0x1600] ;  /* 0x0016000001037983 */ /* 0x000f620000300800 */
[----:B------:R-:W3:Y:S01]  /*70480*/  LDL.LU R28, [R1+0x15fc] ;  /* 0x0015fc00011c7983 */ /* 0x000ee20000300800 */
[----:B----4-:R-:W-:-:S02]  /*70490*/  MOV R15, R29 ;  /* 0x0000001d000f7202 */ /* 0x010fc40000000f00 */
[----:B------:R-:W4:Y:S03]  /*704a0*/  LDL.LU R29, [R1+0x15f8] ;  /* 0x0015f800011d7983 */ /* 0x000f260000300800 */
[----:B------:R0:W-:Y:S02]  /*704b0*/  STL.64 [R1+0x14f8], R14 ;  /* 0x0014f80e01007387 */ /* 0x0001e40000100a00 */
[----:B0-----:R-:W-:Y:S01]  /*704c0*/  MOV R14, R5 ;  /* 0x00000005000e7202 */ /* 0x001fe20000000f00 */
[----:B------:R-:W-:Y:S01]  /*704d0*/  IMAD.MOV.U32 R15, RZ, RZ, R4 ;  /* 0x000000ffff0f7224 */ /* 0x000fe200078e0004 */
[----:B------:R-:W-:Y:S02]  /*704e0*/  MOV R5, R18 ;  /* 0x0000001200057202 */ /* 0x000fe40000000f00 */
[----:B------:R-:W-:Y:S01]  /*704f0*/  MOV R4, R19 ;  /* 0x0000001300047202 */ /* 0x000fe20000000f00 */
[----:B--2---:R-:W-:Y:S01]  /*70500*/  STL.64 [R1+0x14f0], R12 ;  /* 0x0014f00c01007387 */ /* 0x004fe20000100a00 */
[----:B------:R-:W2:Y:S02]  /*70510*/  LDL.LU R20, [R1+0x110] ;  /* 0x0001100001147983 */ /* 0x000ea40000300800 */
[----:B------:R-:W2:Y:S02]  /*70520*/  LDL.LU R21, [R1+0x114] ;  /* 0x0001140001157983 */ /* 0x000ea40000300800 */
[----:B------:R-:W2:Y:S01]  /*70530*/  LDL.LU R22, [R1+0x118] ;  /* 0x0001180001167983 */ /* 0x000ea20000300800 */
[----:B------:R-:W2:Y:S01]  /*70540*/  LDL.LU R23, [R1+0x11c] ;  /* 0x00011c0001177983 */ /* 0x000ea20000300800 */
[----:B------:R-:W-:Y:S02]  /*70550*/  STL.64 [R1+0xd20], R24 ;  /* 0x000d201801007387 */ /* 0x000fe40000100a00 */
[----:B------:R0:W-:Y:S02]  /*70560*/  STL.64 [R1+0xd28], R26 ;  /* 0x000d281a01007387 */ /* 0x0001e40000100a00 */
[----:B0-----:R-:W2:Y:S01]  /*70570*/  LDL.LU.64 R26, [R1+0x15f0] ;  /* 0x0015f000011a7983 */ /* 0x001ea20000300a00 */
[----:B------:R-:W2:Y:S02]  /*70580*/  LDL.LU.64 R24, [R1+0x15e8] ;  /* 0x0015e80001187983 */ /* 0x000ea40000300a00 */
[----:B------:R-:W2:Y:S02]  /*70590*/  LDL.LU.64 R18, [R1+0x15e0] ;  /* 0x0015e00001127983 */ /* 0x000ea40000300a00 */
[----:B------:R-:W-:Y:S01]  /*705a0*/  STL.64 [R1+0x1570], R6 ;  /* 0x0015700601007387 */ /* 0x000fe20000100a00 */
[----:B------:R0:W-:Y:S04]  /*705b0*/  STL.64 [R1+0x1568], R4 ;  /* 0x0015680401007387 */ /* 0x0001e80000100a00 */
[----:B0-----:R-:W2:Y:S01]  /*705c0*/  LDL.LU R4, [R1+0x150] ;  /* 0x0001500001047983 */ /* 0x001ea20000300800 */
[----:B------:R-:W2:Y:S02]  /*705d0*/  LDL.LU R5, [R1+0x154] ;  /* 0x0001540001057983 */ /* 0x000ea40000300800 */
[----:B------:R-:W2:Y:S02]  /*705e0*/  LDL.LU R6, [R1+0x158] ;  /* 0x0001580001067983 */ /* 0x000ea40000300800 */
[----:B------:R-:W2:Y:S02]  /*705f0*/  LDL.LU R7, [R1+0x15c] ;  /* 0x00015c0001077983 */ /* 0x000ea40000300800 */
[C---:B--2---:R-:W-:Y:S11]  /*70600*/  HMMA.16816.F32.BF16 R4, R8.reuse, R18, R4 ;  /* 0x000000120804723c */ /* 0x044ff60000041804 */
[----:B------:R-:W-:Y:S11]  /*70610*/  @!UPT UIADD3 URZ, URZ, URZ, URZ ;  /* 0x0000003f3f3ff290 */ /* 0x000ff6000fffe03f */
[----:B------:R-:W-:Y:S01]  /*70620*/  @!UPT UIADD3 URZ, URZ, URZ, URZ ;  /* 0x0000003f3f3ff290 */ /* 0x000fe2000fffe03f */
[----:B------:R0:W-:Y:S01]  /*70630*/  STL.64 [R1+0xd30], R4 ;  /* 0x000d300401007387 */ /* 0x0001e20000100a00 */
[----:B------:R1:W-:Y:S02]  /*70640*/  STL.64 [R1+0xd38], R6 ;  /* 0x000d380601007387 */ /* 0x0003e40000100a00 */
[----:B0-----:R-:W-:Y:S01]  /*70650*/  IMAD.MOV.U32 R5, RZ, RZ, R18 ;  /* 0x000000ffff057224 */ /* 0x001fe200078e0012 */
[----:B------:R-:W-:Y:S02]  /*70660*/  MOV R4, R19 ;  /* 0x0000001300047202 */ /* 0x000fe40000000f00 */
[----:B------:R-:W2:Y:S02]  /*70670*/  LDL.LU.64 R18, [R1+0x15d8] ;  /* 0x0015d80001127983 */ /* 0x000ea40000300a00 */
[C---:B--2---:R-:W-:Y:S01]  /*70680*/  HMMA.16816.F32.BF16 R24, R8.reuse, R18, R24 ;  /* 0x000000120818723c */ /* 0x044fe20000041818 */
[----:B-1----:R-:W-:Y:S01]  /*70690*/  MOV R7, R18 ;  /* 0x0000001200077202 */ /* 0x002fe20000000f00 */
[----:B------:R-:W-:Y:S11]  /*706a0*/  IMAD.MOV.U32 R6, RZ, RZ, R19 ;  /* 0x000000ffff067224 */ /* 0x000ff600078e0013 */
[----:B------:R-:W-:Y:S10]  /*706b0*/  @!UPT UIADD3 URZ, URZ, URZ, URZ ;  /* 0x0000003f3f3ff290 */ /* 0x000ff4000fffe03f */
[----:B------:R-:W-:Y:S01]  /*706c0*/  STL.64 [R1+0xd40], R24 ;  /* 0x000d401801007387 */ /* 0x000fe20000100a00 */
[----:B------:R0:W-:Y:S03]  /*706d0*/  STL.64 [R1+0xd48], R26 ;  /* 0x000d481a01007387 */ /* 0x0001e60000100a00 */
[----:B0-----:R-:W2:Y:S01]  /*706e0*/  LDL.LU.64 R26, [R1+0x15d0] ;  /* 0x0015d000011a7983 */ /* 0x001ea20000300a00 */
        /* <DEDUP_REMOVED lines=8> */
[----:B------:R-:W2:Y:S01]  /*70770*/  LDL.LU.64 R24, [R1+0x15b0] ;  /* 0x0015b00001187983 */ /* 0x000ea20000300a00 */
[----:B------:R-:W-:Y:S02]  /*70780*/  MOV R13, R18 ;  /* 0x00000012000d7202 */ /* 0x000fe40000000f00 */
[----:B------:R-:W-:Y:S02]  /*70790*/  MOV R12, R19 ;  /* 0x00000013000c7202 */ /* 0x000fe40000000f00 */
[----:B------:R-:W4:Y:S01]  /*707a0*/  LDL.LU.64 R18, [R1+0x15a8] ;  /* 0x0015a80001127983 */ /* 0x000f220000300a00 */
[----:B------:R0:W-:Y:S02]  /*707b0*/  STL.64 [R1+0x1508], R14 ;  /* 0x0015080e01007387 */ /* 0x0001e40000100a00 */
[----:B---3--:R-:W-:Y:S01]  /*707c0*/  IMAD.MOV.U32 R16, RZ, RZ, R28 ;  /* 0x000000ffff107224 */ /* 0x008fe200078e001c */
[C---:B--2---:R-:W-:Y:S08]  /*707d0*/  HMMA.16816.F32.BF16 R24, R8.reuse, R14, R24 ;  /* 0x0000000e0818723c */ /* 0x044ff00000041818 */
[----:B----4-:R-:W-:Y:S01]  /*707e0*/  HMMA.16816.F32.BF16 R20, R8, R18, R20 ;  /* 0x000000120814723c */ /* 0x010fe20000041814 */
[----:B0-----:R-:W-:Y:S01]  /*707f0*/  IMAD.MOV.U32 R14, RZ, RZ, R13 ;  /* 0x000000ffff0e7224 */ /* 0x001fe200078e000d */
[----:B------:R-:W-:Y:S11]  /*70800*/  MOV R15, R12 ;  /* 0x0000000c000f7202 */ /* 0x000ff60000000f00 */
[----:B------:R-:W-:Y:S02]  /*70810*/  @!UPT UIADD3 URZ, URZ, URZ, URZ ;  /* 0x0000003f3f3ff290 */ /* 0x000fe4000fffe03f */
[----:B------:R-:W-:Y:S01]  /*70820*/  STL.64 [R1+0xd60], R24 ;  /* 0x000d601801007387 */ /* 0x000fe20000100a00 */
[----:B------:R-:W-:Y:S02]  /*70830*/  STL.64 [R1+0xd68], R26 ;  /* 0x000d681a01007387 */ /* 0x000fe40000100a00 */
[----:B------:R0:W-:Y:S02]  /*70840*/  STL.64 [R1+0x1520], R14 ;  /* 0x0015200e01007387 */ /* 0x0001e40000100a00 */
[----:B0-----:R-:W-:Y:S01]  /*70850*/  MOV R14, R7 ;  /* 0x00000007000e7202 */ /* 0x001fe20000000f00 */
[----:B------:R-:W-:-:S05]  /*70860*/  IMAD.MOV.U32 R15, RZ, RZ, R6 ;  /* 0x000000ffff0f7224 */ /* 0x000fca00078e0006 */
[----:B------:R0:W-:Y:S02]  /*70870*/  STL.64 [R1+0x1538], R14 ;  /* 0x0015380e01007387 */ /* 0x0001e40000100a00 */
[----:B0-----:R-:W-:Y:S02]  /*70880*/  MOV R15, R4 ;  /* 0x00000004000f7202 */ /* 0x001fe40000000f00 */
        /* <DEDUP_REMOVED lines=9> */
[----:B------:R0:W-:Y:S01]  /*70920*/  STL.64 [R1+0x1550], R14 ;  /* 0x0015500e01007387 */ /* 0x0001e20000100a00 */
[----:B------:R-:W4:Y:S02]  /*70930*/  LDL.LU R12, [R1+0xe0] ;  /* 0x0000e000010c7983 */ /* 0x000f240000300800 */
[----:B------:R-:W4:Y:S01]  /*70940*/  LDL.LU R13, [R1+0xe4] ;  /* 0x0000e400010d7983 */ /* 0x000f220000300800 */
[----:B0-----:R-:W4:Y:S01]  /*70950*/  LDL.LU R14, [R1+0xe8] ;  /* 0x0000e800010e7983 */ /* 0x001f220000300800 */
[----:B------:R-:W4:Y:S02]  /*70960*/  LDL.LU R15, [R1+0xec] ;  /* 0x0000ec00010f7983 */ /* 0x000f240000300800 */
[----:B------:R-:W-:Y:S02]  /*70970*/  STL.64 [R1+0xd70], R20 ;  /* 0x000d701401007387 */ /* 0x000fe40000100a00 */
[----:B------:R0:W-:Y:S02]  /*70980*/  STL.64 [R1+0xd78], R22 ;  /* 0x000d781601007387 */ /* 0x0001e40000100a00 */
[----:B0-----:R-:W2:Y:S01]  /*70990*/  LDL.LU.64 R22, [R1+0x15a0] ;  /* 0x0015a00001167983 */ /* 0x001ea20000300a00 */
[----:B------:R0:W-:Y:S02]  /*709a0*/  STL.64 [R1+0x1500], R18 ;  /* 0x0015001201007387 */ /* 0x0001e40000100a00 */
[----:B------:R-:W2:Y:S02]  /*709b0*/  LDL.LU R28, [R1+0x159c] ;  /* 0x00159c00011c7983 */ /* 0x000ea40000300800 */
[----:B------:R-:W2:Y:S01]  /*709c0*/  LDL.LU R17, [R1+0xa4] ;  /* 0x0000a40001117983 */ /* 0x000ea20000300800 */
[----:B0-----:R-:W2:Y:S01]  /*709d0*/  LDL.LU R18, [R1+0xa8] ;  /* 0x0000a80001127983 */ /* 0x001ea20000300800 */
[----:B-----5:R-:W-:-:S02]  /*709e0*/  MOV R19, R3 ;  /* 0x0000000300137202 */ /* 0x020fc40000000f00 */
[----:B------:R-:W5:Y:S03]  /*709f0*/  LDL.LU R3, [R1+0x1598] ;  /* 0x0015980001037983 */ /* 0x000f660000300800 */
[----:B--2---:R-:W-:Y:S01]  /*70a00*/  STL.64 [R1+0x1518], R18 ;  /* 0x0015181201007387 */ /* 0x004fe20000100a00 */
[----:B------:R0:W-:Y:S02]  /*70a10*/  STL.64 [R1+0x1510], R16 ;  /* 0x0015101001007387 */ /* 0x0001e40000100a00 */
[----:B0-----:R-:W-:Y:S01]  /*70a20*/  MOV R16, R29 ;  /* 0x0000001d00107202 */ /* 0x001fe20000000f00 */
[----:B------:R-:W-:Y:S01]  /*70a30*/  IMAD.MOV.U32 R17, RZ, RZ, R28 ;  /* 0x000000ffff117224 */ /* 0x000fe200078e001c */
[----:B------:R-:W2:Y:S01]  /*70a40*/  LDL.LU R29, [R1+0x1594] ;  /* 0x00159400011d7983 */ /* 0x000ea20000300800 */
[----:B------:R-:W2:Y:S02]  /*70a50*/  LDL.LU R28, [R1+0x1590] ;  /* 0x00159000011c7983 */ /* 0x000ea40000300800 */
[----:B------:R-:W2:Y:S02]  /*70a60*/  LDL.LU R18, [R1+0xb8] ;  /* 0x0000b80001127983 */ /* 0x000ea40000300800 */
[----:B------:R-:W2:Y:S01]  /*70a70*/  LDL.LU R19, [R1+0xbc] ;  /* 0x0000bc0001137983 */ /* 0x000ea20000300800 */
[----:B------:R-:W-:Y:S01]  /*70a80*/  HMMA.16816.F32.BF16 R4, R8, R22, R4 ;  /* 0x000000160804723c */ /* 0x000fe20000041804 */
[----:B--2---:R-:W-:Y:S01]  /*70a90*/  STL.64 [R1+0x1530], R18 ;  /* 0x0015301201007387 */ /* 0x004fe20000100a00 */
[----:B------:R5:W-:Y:S02]  /*70aa0*/  STL.64 [R1+0x1528], R16 ;  /* 0x0015281001007387 */ /* 0x000be40000100a00 */
[----:B-----5:R-:W-:-:S02]  /*70ab0*/  MOV R16, R3 ;  /* 0x0000000300107202 */ /* 0x020fc40000000f00 */
[----:B------:R-:W-:Y:S01]  /*70ac0*/  MOV R17, R29 ;  /* 0x0000001d00117202 */ /* 0x000fe20000000f00 */
[----:B------:R-:W2:Y:S01]  /*70ad0*/  LDL.LU R3, [R1+0x158c] ;  /* 0x00158c0001037983 */ /* 0x000ea20000300800 */
[----:B------:R-:W5:Y:S02]  /*70ae0*/  LDL.LU R29, [R1+0x1588] ;  /* 0x00158800011d7983 */ /* 0x000f640000300800 */
[----:B------:R-:W-:Y:S02]  /*70af0*/  IMAD.MOV.U32 R18, RZ, RZ, R28 ;  /* 0x000000ffff127224 */ /* 0x000fe400078e001c */
[----:B------:R-:W2:Y:S01]  /*70b00*/  LDL.LU R28, [R1+0x1584] ;  /* 0x00158400011c7983 */ /* 0x000ea20000300800 */
[----:B------:R-:W2:Y:S03]  /*70b10*/  LDL.LU R19, [R1+0xcc] ;  /* 0x0000cc0001137983 */ /* 0x000ea60000300800 */
[----:B--2---:R5:W-:Y:S01]  /*70b20*/  STL.64 [R1+0x1548], R18 ;  /* 0x0015481201007387 */ /* 0x004be20000100a00 */
[----:B------:R0:W-:Y:S01]  /*70b30*/  STL.64 [R1+0x1540], R16 ;  /* 0x0015401001007387 */ /* 0x0001e20000100a00 */
[----:B-----5:R-:W-:-:S02]  /*70b40*/  MOV R18, R29 ;  /* 0x0000001d00127202 */ /* 0x020fc40000000f00 */
[----:B0-----:R-:W2:Y:S01]  /*70b50*/  LDL.LU R16, [R1+0xd0] ;  /* 0x0000d00001107983 */ /* 0x001ea20000300800 */
[----:B------:R-:W-:Y:S02]  /*70b60*/  MOV R17, R3 ;  /* 0x0000000300117202 */ /* 0x000fe40000000f00 */
[----:B------:R-:W5:Y:S02]  /*70b70*/  LDL.LU R3, [R1+0x1580] ;  /* 0x0015800001037983 */ /* 0x000f640000300800 */
[----:B------:R-:W2:Y:S02]  /*70b80*/  LDL.LU R29, [R1+0x157c] ;  /* 0x00157c00011d7983 */ /* 0x000ea40000300800 */
[----:B------:R-:W-:Y:S02]  /*70b90*/  IMAD.MOV.U32 R19, RZ, RZ, R28 ;  /* 0x000000ffff137224 */ /* 0x000fe400078e001c */
[----:B------:R-:W2:Y:S01]  /*70ba0*/  LDL.LU R28, [R1+0x1578] ;  /* 0x00157800011c7983 */ /* 0x000ea20000300800 */
[----:B------:R-:W-:Y:S02]  /*70bb0*/  STL.64 [R1+0xd90], R4 ;  /* 0x000d900401007387 */ /* 0x000fe40000100a00 */
[----:B------:R0:W-:Y:S02]  /*70bc0*/  STL.64 [R1+0xd98], R6 ;  /* 0x000d980601007387 */ /* 0x0001e40000100a00 */
[----:B0-----:R-:W3:Y:S01]  /*70bd0*/  LDL.LU.64 R6, [R1+0x1570] ;  /* 0x0015700001067983 */ /* 0x001ee20000300a00 */
[----:B------:R-:W2:Y:S01]  /*70be0*/  LDL.LU.64 R4, [R1+0x1568] ;  /* 0x0015680001047983 */ /* 0x000ea20000300a00 */
[----:B---3--:R-:W-:Y:S02]  /*70bf0*/  HMMA.16816.F32.BF16 R8, R8, R6, R24 ;  /* 0x000000060808723c */ /* 0x008fe40000041818 */
[----:B------:R-:W4:Y:S01]  /*70c00*/  LDL.LU.64 R26, [R1+0x1560] ;  /* 0x00156000011a7983 */ /* 0x000f220000300a00 */
[----:B------:R-:W4:Y:S11]  /*70c10*/  LDL.LU.64 R24, [R1+0x1558] ;  /* 0x0015580001187983 */ /* 0x000f360000300a00 */
[----:B------:R-:W-:Y:S09]  /*70c20*/  @!UPT UIADD3 URZ, URZ, URZ, URZ ;  /* 0x0000003f3f3ff290 */ /* 0x000ff2000fffe03f */
[----:B------:R-:W-:Y:S01]  /*70c30*/  STL.64 [R1+0xd80], R8 ;  /* 0x000d800801007387 */ /* 0x000fe20000100a00 */
[----:B------:R2:W-:Y:S02]  /*70c40*/  STL.64 [R1+0xd88], R10 ;  /* 0x000d880a01007387 */ /* 0x0005e40000100a00 */
[----:B--2---:R-:W-:Y:S02]  /*70c50*/  MOV R10, R5 ;  /* 0x00000005000a7202 */ /* 0x004fe40000000f00 */
[----:B------:R-:W-:-:S07]  /*70c60*/  MOV R11, R4 ;  /* 0x00000004000b7202 */ /* 0x000fce0000000f00 */
[C---:B----4-:R-:W-:Y:S01]  /*70c70*/  HMMA.16816.F32.BF16 R8, R24.reuse, R10, R12 ;  /* 0x0000000a1808723c */ /* 0x050fe2000004180c */
[----:B------:R-:W2:Y:S11]  /*70c80*/  LDL.LU.64 R14, [R1+0x1550] ;  /* 0x00155000010e7983 */ /* 0x000eb60000300a00 */
[----:B------:R-:W-:Y:S11]  /*70c90*/  @!UPT UIADD3 URZ, URZ, URZ, URZ ;  /* 0x0000003f3f3ff290 */ /* 0x000ff6000fffe03f */
[----:B------:R-:W-:Y:S01]  /*70ca0*/  STL.64 [R1+0xda0], R8 ;  /* 0x000da00801007387 */ /* 0x000fe20000100a00 */
[----:B------:R0:W-:Y:S03]  /*70cb0*/  STL.64 [R1+0xda8], R10 ;  /* 0x000da80a01007387 */ /* 0x0001e60000100a00 */
[----:B0-----:R-:W5:Y:S01]  /*70cc0*/  LDL.LU R10, [R1+0xf00] ;  /* 0x000f0000010a7983 */ /* 0x001f620000300800 */
[----:B------:R-:W3:Y:S02]  /*70cd0*/  LDL.LU R9, [R1+0xf04] ;  /* 0x000f040001097983 */ /* 0x000ee40000300800 */
[----:B------:R-:W4:Y:S01]  /*70ce0*/  LDL.LU R8, [R1+0xf88] ;  /* 0x000f880001087983 */ /* 0x000f220000300800 */
        /* <DEDUP_REMOVED lines=28> */
[C---:B--2---:R-:W-:Y:S01]  /*70eb0*/  HMMA.16816.F32.BF16 R16, R24.reuse, R18, R12 ;  /* 0x000000121810723c */ /* 0x044fe2000004180c */
[----:B------:R-:W2:Y:S11]  /*70ec0*/  LDL.LU R15, [R1+0x14e8] ;  /* 0x0014e800010f7983 */ /* 0x000eb60000300800 */
[----:B------:R-:W-:Y:S11]  /*70ed0*/  @!UPT UIADD3 URZ, URZ, URZ, URZ ;  /* 0x0000003f3f3ff290 */ /* 0x000ff6000fffe03f */
[----:B------:R-:W-:Y:S01]  /*70ee0*/  STL.64 [R1+0xe00], R16 ;  /* 0x000e001001007387 */ /* 0x000fe20000100a00 */
[----:B------:R0:W-:Y:S03]  /*70ef0*/  STL.64 [R1+0xe08], R18 ;  /* 0x000e081201007387 */ /* 0x0001e60000100a00 */
[----:B0-----:R-:W2:Y:S01]  /*70f00*/  LDL.LU.64 R18, [R1+0x14e0] ;  /* 0x0014e00001127983 */ /* 0x001ea20000300a00 */
[----:B------:R-:W2:Y:S03]  /*70f10*/  LDL.LU.64 R16, [R1+0x14d8] ;  /* 0x0014d80001107983 */ /* 0x000ea60000300a00 */
[----:B------:R-:W0:Y:S01]  /*70f20*/  S2R R5, SR_CTAID.X ;  /* 0x0000000000057919 */ /* 0x000e220000002500 */
[----:B--2---:R-:W-:Y:S03]  /*70f30*/  HMMA.16816.F32.BF16 R20, R24, R22, R16 ;  /* 0x000000161814723c */ /* 0x004fe60000041810 */
[----:B------:R-:W3:Y:S01]  /*70f40*/  LDL.LU.64 R18, [R1+0x14d0] ;  /* 0x0014d00001127983 */ /* 0x000ee20000300a00 */
[----:B------:R-:W2:Y:S11]  /*70f50*/  LDL.LU.64 R16, [R1+0x14c8] ;  /* 0x0014c80001107983 */ /* 0x000eb60000300a00 */
[----:B------:R-:W-:Y:S08]  /*70f60*/  @!UPT UIADD3 URZ, URZ, URZ, URZ ;  /* 0x0000003f3f3ff290 */ /* 0x000ff0000fffe03f */
[----:B------:R-:W-:Y:S01]  /*70f70*/  STL.64 [R1+0xe10], R20 ;  /* 0x000e101401007387 */ /* 0x000fe20000100a00 */
[----:B------:R1:W-:Y:S03]  /*70f80*/  STL.64 [R1+0xe18], R22 ;  /* 0x000e181601007387 */ /* 0x0003e60000100a00 */
[----:B-1----:R-:W4:Y:S01]  /*70f90*/  LDL.LU.64 R22, [R1+0x14c0] ;  /* 0x0014c00001167983 */ /* 0x002f220000300a00 */
[----:B------:R-:W4:Y:S02]  /*70fa0*/  LDL.LU.64 R20, [R1+0x14b8] ;  /* 0x0014b80001147983 */ /* 0x000f240000300a00 */
[----:B0-----:R-:W-:Y:S01]  /*70fb0*/  IMAD.SHL.U32 R5, R5, 0x100, RZ ;  /* 0x0000010005057824 */ /* 0x001fe200078e00ff */
[----:B------:R-:W-:-:S04]  /*70fc0*/  UIADD3 UR4, UP0, UR4, 0x20, URZ ;  /* 0x0000002004047890 */ /* 0x000fc8000ff1e03f */
[----:B------:R-:W-:Y:S01]  /*70fd0*/  UIADD3.X UR5, URZ, UR5, URZ, UP0, !UPT ;  /* 0x000000053f057290 */ /* 0x000fe200087fe43f */
[----:B------:R-:W-:Y:S01]  /*70fe0*/  IADD3 R4, R5, 0x100, RZ ;  /* 0x0000010005047810 */ /* 0x000fe20007ffe0ff */
[----:B------:R-:W-:-:S03]  /*70ff0*/  MOV R5, 0x20 ;  /* 0x0000002000057802 */ /* 0x000fc60000000f00 */
[----:B------:R-:W-:Y:S01]  /*71000*/  ISETP.LE.U32.AND P0, PT, R4, UR4, PT ;  /* 0x0000000404007c0c */ /* 0x000fe2000bf03070 */
[----:B------:R-:W-:Y:S02]  /*71010*/  MOV R4, UR5 ;  /* 0x0000000500047c02 */ /* 0x000fe40008000f00 */
[----:B------:R-:W-:Y:S02]  /*71020*/  IMAD R15, R5, c[0x0][0x1a4], R15 ;  /* 0x00006900050f7a24 */ /* 0x000fe400078e020f */
[----:B------:R-:W-:-:S03]  /*71030*/  ISETP.GE.U32.AND.EX P0, PT, R4, RZ, PT, P0 ;  /* 0x000000ff0400720c */ /* 0x000fc60003f06100 */
[----:B------:R-:W-:Y:S01]  /*71040*/  STL [R1+0xb30], R15 ;  /* 0x000b300f01007387 */ /* 0x000fe20000100800 */
[----:B--2---:R-:W-:Y:S02]  /*71050*/  IMAD R16, R5, c[0x0][0x1b4], R16 ;  /* 0x00006d0005107a24 */ /* 0x004fe400078e0210 */
[----:B-----5:R-:W-:Y:S02]  /*71060*/  FFMA R10, R3, R10, R17 ;  /* 0x0000000a030a7223 */ /* 0x020fe40000000011 */
[----:B---3--:R-:W-:Y:S02]  /*71070*/  FFMA R9, R2, R9, R18 ;  /* 0x0000000902097223 */ /* 0x008fe40000000012 */
[----:B----4-:R-:W-:Y:S01]  /*71080*/  FFMA R8, R0, R8, R19 ;  /* 0x0000000800087223 */ /* 0x010fe20000000013 */
[----:B------:R-:W-:Y:S01]  /*71090*/  STL [R1+0x3a4], R16 ;  /* 0x0003a41001007387 */ /* 0x000fe20000100800 */
[----:B------:R-:W-:Y:S02]  /*710a0*/  STL [R1+0xf00], R10 ;  /* 0x000f000a01007387 */ /* 0x000fe40000100800 */
[----:B------:R-:W2:Y:S02]  /*710b0*/  LDL R0, [R1+0xe58] ;  /* 0x000e580001007983 */ /* 0x000ea40000100800 */
[----:B------:R-:W-:Y:S01]  /*710c0*/  STL [R1+0xf04], R9 ;  /* 0x000f040901007387 */ /* 0x000fe20000100800 */
[----:B------:R-:W-:Y:S01]  /*710d0*/  STL [R1+0xf88], R8 ;  /* 0x000f880801007387 */ /* 0x000fe20000100800 */
[----:B------:R-:W-:Y:S11]  /*710e0*/  HMMA.16816.F32.BF16 R4, R24, R6, R20 ;  /* 0x000000061804723c */ /* 0x000ff60000041814 */
[----:B------:R-:W-:Y:S11]  /*710f0*/  @!UPT UIADD3 URZ, URZ, URZ, URZ ;  /* 0x0000003f3f3ff290 */ /* 0x000ff6000fffe03f */
[----:B------:R-:W-:Y:S01]  /*71100*/  @!UPT UIADD3 URZ, URZ, URZ, URZ ;  /* 0x0000003f3f3ff290 */ /* 0x000fe2000fffe03f */
[----:B------:R-:W-:Y:S01]  /*71110*/  STL.64 [R1+0xdf0], R4 ;  /* 0x000df00401007387 */ /* 0x000fe20000100a00 */
[----:B------:R-:W-:Y:S02]  /*71120*/  STL.64 [R1+0xdf8], R6 ;  /* 0x000df80601007387 */ /* 0x000fe40000100a00 */
[----:B------:R-:W3:Y:S01]  /*71130*/  LDL R2, [R1+0xe54] ;  /* 0x000e540001027983 */ /* 0x000ee20000100800 */
[----:B--2---:R0:W-:Y:S04]  /*71140*/  STL [R1+0x1d0], R0 ;  /* 0x0001d00001007387 */ /* 0x0041e80000100800 */
[----:B0-----:R-:W2:Y:S04]  /*71150*/  LDL R0, [R1+0xe50] ;  /* 0x000e500001007983 */ /* 0x001ea80000100800 */
[----:B---3--:R0:W-:Y:S04]  /*71160*/  STL [R1+0x1d4], R2 ;  /* 0x0001d40201007387 */ /* 0x0081e80000100800 */
[----:B0-----:R-:W3:Y:S04]  /*71170*/  LDL R2, [R1+0xe4c] ;  /* 0x000e4c0001027983 */ /* 0x001ee80000100800 */
        /* <DEDUP_REMOVED lines=50> */
[----:B---3--:R0:W-:Y:S01]  /*714a0*/  STL [R1+0xe60], R2 ;  /* 0x000e600201007387 */ /* 0x0081e20000100800 */
[----:B------:R-:W3:Y:S02]  /*714b0*/  LDL R3, [R1+0xc04] ;  /* 0x000c040001037983 */ /* 0x000ee40000100800 */
[----:B0-----:R-:W-:Y:S01]  /*714c0*/  IMAD.MOV.U32 R2, RZ, RZ, R28 ;  /* 0x000000ffff027224 */ /* 0x001fe200078e001c */
[----:B--2---:R0:W-:Y:S02]  /*714d0*/  STL [R1+0xe64], R0 ;  /* 0x000e640001007387 */ /* 0x0041e40000100800 */
[----:B0-----:R-:W-:-:S02]  /*714e0*/  MOV R0, R29 ;  /* 0x0000001d00007202 */ /* 0x001fc40000000f00 */
[----:B---3--:R0:W-:Y:S03]  /*714f0*/  STL [R1+0xe80], R3 ;  /* 0x000e800301007387 */ /* 0x0081e60000100800 */
[----:B------:R0:W-:Y:S02]  /*71500*/  STL [R1+0xe88], R0 ;  /* 0x000e880001007387 */ /* 0x0001e40000100800 */
[----:B------:R0:W-:Y:S01]  /*71510*/  STL [R1+0xe84], R2 ;  /* 0x000e840201007387 */ /* 0x0001e20000100800 */
[----:B------:R-:W-:Y:S01]  /*71520*/  @P0 CALL.REL.NOINC `(.L_x_0) ;  /* 0x0000001000000944 */ /* 0x000fe20003c00000 */
[----:B------:R-:W-:Y:S05]  /*71530*/  BRA `(.L_x_1) ;  /* 0xfffad73000007947 */ /* 0x000fea000383ffff */
.L_x_0:
[----:B01----:R-:W2:Y:S04]  /*71540*/  LDL.LU R2, [R1+0x4c0] ;  /* 0x0004c00001027983 */ /* 0x003ea80000300800 */
[----:B------:R-:W3:Y:S04]  /*71550*/  LDL.LU R0, [R1+0x4c4] ;  /* 0x0004c40001007983 */ /* 0x000ee80000300800 */
[----:B--2---:R0:W-:Y:S04]  /*71560*/  STL [R1+0xf1c], R2 ;  /* 0x000f1c0201007387 */ /* 0x0041e80000100800 */
[----:B0-----:R-:W2:Y:S04]  /*71570*/  LDL.LU R2, [R1+0x4c8] ;  /* 0x0004c80001027983 */ /* 0x001ea80000300800 */
[----:B---3--:R0:W-:Y:S04]  /*71580*/  STL [R1+0xf08], R0 ;  /* 0x000f080001007387 */ /* 0x0081e80000100800 */
[----:B0-----:R-:W3:Y:S04]  /*71590*/  LDL.LU R0, [R1+0x4cc] ;  /* 0x0004cc0001007983 */ /* 0x001ee80000300800 */
        /* <DEDUP_REMOVED lines=1004> */
[----:B------:R-:W4:Y:S04]  /*75460*/  LDL.LU R3, [R1+0xe14] ;  /* 0x000e140001037983 */ /* 0x000f280000300800 */
[----:B---3--:R0:W-:Y:S04]  /*75470*/  STL [R1+0x1078], R0 ;  /* 0x0010780001007387 */ /* 0x0081e80000100800 */
[----:B0-----:R-:W3:Y:S04]  /*75480*/  LDL.LU R0, [R1+0xe18] ;  /* 0x000e180001007983 */ /* 0x001ee80000300800 */
[----:B----4-:R0:W-:Y:S04]  /*75490*/  STL [R1+0x1074], R3 ;  /* 0x0010740301007387 */ /* 0x0101e80000100800 */
[----:B--2---:R-:W-:Y:S04]  /*754a0*/  STL [R1+0x70], R2 ;  /* 0x0000700201007387 */ /* 0x004fe80000100800 */
[----:B0-----:R-:W2:Y:S01]  /*754b0*/  LDL.LU R3, [R1+0xe1c] ;  /* 0x000e1c0001037983 */ /* 0x001ea20000300800 */
[----:B------:R-:W-:-:S03]  /*754c0*/  FSETP.GEU.AND P0, PT, R2, 1.175494350822287508e-38, PT ;  /* 0x008000000200780b */ /* 0x000fc60003f0e000 */
[----:B---3--:R0:W-:Y:S02]  /*754d0*/  STL [R1+0x1058], R0 ;  /* 0x0010580001007387 */ /* 0x0081e40000100800 */
[----:B0-----:R-:W-:Y:S02]  /*754e0*/  FMUL R0, R2, 8388608 ;  /* 0x4b00000002007820 */ /* 0x001fe40000400000 */
[----:B--2---:R0:W-:Y:S04]  /*754f0*/  STL [R1+0x1054], R3 ;  /* 0x0010540301007387 */ /* 0x0041e80000100800 */
[----:B0-----:R-:W2:Y:S04]  /*75500*/  LDL.LU R3, [R1+0xe90] ;  /* 0x000e900001037983 */ /* 0x001ea80000300800 */
[----:B------:R-:W3:Y:S04]  /*75510*/  LDL.LU R5, [R1+0xdf0] ;  /* 0x000df00001057983 */ /* 0x000ee80000300800 */
[----:B------:R-:W4:Y:S01]  /*75520*/  LDL.LU R4, [R1+0xdf4] ;  /* 0x000df40001047983 */ /* 0x000f220000300800 */
[----:B------:R-:W-:-:S03]  /*75530*/  FSEL R2, R0, R2, !P0 ;  /* 0x0000000200027208 */ /* 0x000fc60004000000 */
[----:B---3--:R-:W-:Y:S04]  /*75540*/  STL [R1+0x1070], R5 ;  /* 0x0010700501007387 */ /* 0x008fe80000100800 */
[----:B--2---:R-:W-:Y:S04]  /*75550*/  STL [R1+0x68], R3 ;  /* 0x0000680301007387 */ /* 0x004fe80000100800 */
[----:B----4-:R0:W-:Y:S04]  /*75560*/  STL [R1+0x106c], R4 ;  /* 0x00106c0401007387 */ /* 0x0101e80000100800 */
[----:B0-----:R-:W2:Y:S01]  /*75570*/  LDL.LU R4, [R1+0xdf8] ;  /* 0x000df80001047983 */ /* 0x001ea20000300800 */
[C---:B------:R-:W-:Y:S01]  /*75580*/  FMUL R0, R3.reuse, 8388608 ;  /* 0x4b00000003007820 */ /* 0x040fe20000400000 */
[----:B------:R-:W-:-:S02]  /*75590*/  FSETP.GEU.AND P2, PT, R3, 1.175494350822287508e-38, PT ;  /* 0x008000000300780b */ /* 0x000fc40003f4e000 */
[----:B------:R0:W-:Y:S02]  /*755a0*/  STL [R1+0xf4], R2 ;  /* 0x0000f40201007387 */ /* 0x0001e40000100800 */
[----:B------:R-:W-:Y:S02]  /*755b0*/  FSEL R3, R0, R3, !P2 ;  /* 0x0000000300037208 */ /* 0x000fe40005000000 */
[----:B0-----:R-:W-:Y:S01]  /*755c0*/  IADD3 R2, R2, -0x3f3504f3, RZ ;  /* 0xc0cafb0d02027810 */ /* 0x001fe20007ffe0ff */
[----:B--2---:R0:W-:Y:S04]  /*755d0*/  STL [R1+0x1050], R4 ;  /* 0x0010500401007387 */ /* 0x0041e80000100800 */
[----:B0-----:R-:W2:Y:S04]  /*755e0*/  LDL.LU R4, [R1+0xe94] ;  /* 0x000e940001047983 */ /* 0x001ea80000300800 */
[----:B------:R-:W3:Y:S01]  /*755f0*/  LDL.LU R5, [R1+0xe98] ;  /* 0x000e980001057983 */ /* 0x000ee20000300800 */
[----:B------:R-:W-:-:S04]  /*75600*/  LOP3.LUT R20, R2, 0xff800000, RZ, 0xc0, !PT ;  /* 0xff80000002147812 */ /* 0x000fc800078ec0ff */
[----:B------:R-:W0:Y:S01]  /*75610*/  I2F R2, R20 ;  /* 0x0000001400027306 */ /* 0x000e220000201400 */
[----:B--2---:R-:W-:Y:S01]  /*75620*/  STL [R1+0x60], R4 ;  /* 0x0000600401007387 */ /* 0x004fe20000100800 */
[C---:B------:R-:W-:Y:S01]  /*75630*/  FMUL R0, R4.reuse, 8388608 ;  /* 0x4b00000004007820 */ /* 0x040fe20000400000 */
[----:B------:R-:W-:Y:S02]  /*75640*/  FSETP.GEU.AND P5, PT, R4, 1.175494350822287508e-38, PT ;  /* 0x008000000400780b */ /* 0x000fe40003fae000 */
[----:B------:R1:W-:Y:S04]  /*75650*/  STL [R1+0xf0], R3 ;  /* 0x0000f00301007387 */ /* 0x0003e80000100800 */
[----:B---3--:R-:W-:Y:S04]  /*75660*/  STL [R1+0x58], R5 ;  /* 0x0000580501007387 */ /* 0x008fe80000100800 */
[----:B------:R-:W-:Y:S01]  /*75670*/  STL [R1+0x1dc8], R20 ;  /* 0x001dc81401007387 */ /* 0x000fe20000100800 */
[----:B------:R-:W-:-:S02]  /*75680*/  FSEL R0, R0, R4, !P5 ;  /* 0x0000000400007208 */ /* 0x000fc40006800000 */
[----:B------:R-:W-:Y:S01]  /*75690*/  FSETP.GEU.AND P6, PT, R5, 1.175494350822287508e-38, PT ;  /* 0x008000000500780b */ /* 0x000fe20003fce000 */
[----:B------:R-:W2:Y:S01]  /*756a0*/  LDL.LU R6, [R1+0xdfc] ;  /* 0x000dfc0001067983 */ /* 0x000ea20000300800 */
[----:B-1----:R-:W-:-:S03]  /*756b0*/  IADD3 R3, R3, -0x3f3504f3, RZ ;  /* 0xc0cafb0d03037810 */ /* 0x002fc60007ffe0ff */
[----:B------:R-:W3:Y:S01]  /*756c0*/  LDL.LU R8, [R1+0xe9c] ;  /* 0x000e9c0001087983 */ /* 0x000ee20000300800 */
[----:B------:R-:W-:-:S03]  /*756d0*/  FMUL R4, R5, 8388608 ;  /* 0x4b00000005047820 */ /* 0x000fc60000400000 */
[----:B--2---:R1:W-:Y:S04]  /*756e0*/  STL [R1+0x1044], R6 ;  /* 0x0010440601007387 */ /* 0x0043e80000100800 */
[----:B---3--:R2:W-:Y:S04]  /*756f0*/  STL [R1+0x50], R8 ;  /* 0x0000500801007387 */ /* 0x0085e80000100800 */
[----:B------:R-:W-:Y:S04]  /*75700*/  STL [R1+0xe8], R0 ;  /* 0x0000e80001007387 */ /* 0x000fe80000100800 */
[----:B------:R-:W3:Y:S01]  /*75710*/  LDL.LU R7, [R1+0xea0] ;  /* 0x000ea00001077983 */ /* 0x000ee20000300800 */
[----:B-1----:R-:W-:Y:S01]  /*75720*/  FSEL R6, R4, R5, !P6 ;  /* 0x0000000504067208 */ /* 0x002fe20007000000 */
[----:B------:R-:W-:Y:S01]  /*75730*/  FMUL R5, R8, 8388608 ;  /* 0x4b00000008057820 */ /* 0x000fe20000400000 */
[----:B------:R-:W-:-:S02]  /*75740*/  FSEL R4, RZ, -23, P0 ;  /* 0xc1b80000ff047808 */ /* 0x000fc40000000000 */
[----:B------:R-:W-:-:S03]  /*75750*/  FSETP.GEU.AND P0, PT, R8, 1.175494350822287508e-38, PT ;  /* 0x008000000800780b */ /* 0x000fc60003f0e000 */
[----:B0-----:R-:W-:Y:S01]  /*75760*/  FFMA.FTZ R2, R2, 1.1920928955078125e-07, R4 ;  /* 0x3400000002027823 */ /* 0x001fe20000010004 */
[----:B--2---:R-:W-:Y:S02]  /*75770*/  FSEL R8, R5, R8, !P0 ;  /* 0x0000000805087208 */ /* 0x004fe40004000000 */
[----:B------:R-:W-:Y:S02]  /*75780*/  LOP3.LUT R19, R3, 0xff800000, RZ, 0xc0, !PT ;  /* 0xff80000003137812 */ /* 0x000fe400078ec0ff */
[----:B------:R-:W-:Y:S01]  /*75790*/  IADD3 R3, R0, -0x3f3504f3, RZ ;  /* 0xc0cafb0d00037810 */ /* 0x000fe20007ffe0ff */
[----:B---3--:R-:W-:Y:S04]  /*757a0*/  STL [R1+0x4c], R7 ;  /* 0x00004c0701007387 */ /* 0x008fe80000100800 */
[----:B------:R0:W-:Y:S04]  /*757b0*/  STL [R1+0xec], R6 ;  /* 0x0000ec0601007387 */ /* 0x0001e80000100800 */
[----:B------:R-:W-:Y:S01]  /*757c0*/  STL [R1+0x800], R2 ;  /* 0x0008000201007387 */ /* 0x000fe20000100800 */
[----:B0-----:R-:W-:-:S03]  /*757d0*/  IADD3 R6, R6, -0x3f3504f3, RZ ;  /* 0xc0cafb0d06067810 */ /* 0x001fc60007ffe0ff */
[----:B------:R0:W-:Y:S01]  /*757e0*/  STL [R1+0xe4], R8 ;  /* 0x0000e40801007387 */ /* 0x0001e20000100800 */
[----:B------:R-:W-:Y:S02]  /*757f0*/  LOP3.LUT R21, R6, 0xff800000, RZ, 0xc0, !PT ;  /* 0xff80000006157812 */ /* 0x000fe400078ec0ff */
[----:B------:R-:W-:Y:S02]  /*75800*/  IADD3 R6, R8, -0x3f3504f3, RZ ;  /* 0xc0cafb0d08067810 */ /* 0x000fe40007ffe0ff */
[----:B0-----:R-:W2:Y:S01]  /*75810*/  LDL.LU R8, [R1+0xea4] ;  /* 0x000ea40001087983 */ /* 0x001ea20000300800 */
[----:B------:R-:W0:Y:S01]  /*75820*/  I2F R0, R19 ;  /* 0x0000001300007306 */ /* 0x000e220000201400 */
[----:B------:R-:W-:Y:S01]  /*75830*/  FSEL R2, RZ, -23, P2 ;  /* 0xc1b80000ff027808 */ /* 0x000fe20001000000 */
[C---:B------:R-:W-:Y:S01]  /*75840*/  FMUL R5, R7.reuse, 8388608 ;  /* 0x4b00000007057820 */ /* 0x040fe20000400000 */
[----:B------:R-:W-:-:S04]  /*75850*/  FSETP.GEU.AND P1, PT, R7, 1.175494350822287508e-38, PT ;  /* 0x008000000700780b */ /* 0x000fc80003f2e000 */
[----:B------:R-:W-:Y:S01]  /*75860*/  FSEL R5, R5, R7, !P1 ;  /* 0x0000000705057208 */ /* 0x000fe20004800000 */
[----:B0-----:R-:W-:-:S05]  /*75870*/  FFMA.FTZ R0, R0, 1.1920928955078125e-07, R2 ;  /* 0x3400000000007823 */ /* 0x001fca0000010002 */
[----:B------:R0:W-:Y:S04]  /*75880*/  STL [R1+0x7dc], R0 ;  /* 0x0007dc0001007387 */ /* 0x0001e80000100800 */
[----:B--2---:R-:W-:Y:S04]  /*75890*/  STL [R1+0x48], R8 ;  /* 0x0000480801007387 */ /* 0x004fe80000100800 */
[----:B------:R1:W-:Y:S04]  /*758a0*/  STL [R1+0xdc], R5 ;  /* 0x0000dc0501007387 */ /* 0x0003e80000100800 */
[----:B------:R-:W2:Y:S04]  /*758b0*/  LDL.LU R7, [R1+0xea8] ;  /* 0x000ea80001077983 */ /* 0x000ea80000300800 */
[----:B------:R-:W3:Y:S01]  /*758c0*/  LDL.LU R9, [R1+0xeac] ;  /* 0x000eac0001097983 */ /* 0x000ee20000300800 */
[C---:B0-----:R-:W-:Y:S01]  /*758d0*/  FMUL R0, R8.reuse, 8388608 ;  /* 0x4b00000008007820 */ /* 0x041fe20000400000 */
[----:B------:R-:W-:-:S02]  /*758e0*/  FSETP.GEU.AND P2, PT, R8, 1.175494350822287508e-38, PT ;  /* 0x008000000800780b */ /* 0x000fc40003f4e000 */
[----:B------:R-:W-:Y:S02]  /*758f0*/  IADD3 R2, R5, -0x3f3504f3, RZ ;  /* 0xc0cafb0d05027810 */ /* 0x000fe40007ffe0ff */
[----:B-1----:R-:W-:Y:S02]  /*75900*/  FSEL R5, R0, R8, !P2 ;  /* 0x0000000800057208 */ /* 0x002fe40005000000 */
[----:B------:R-:W-:Y:S01]  /*75910*/  LOP3.LUT R18, R3, 0xff800000, RZ, 0xc0, !PT ;  /* 0xff80000003127812 */ /* 0x000fe200078ec0ff */
[----:B--2---:R0:W-:Y:S04]  /*75920*/  STL [R1+0x44], R7 ;  /* 0x0000440701007387 */ /* 0x0041e80000100800 */
[----:B------:R-:W-:Y:S04]  /*75930*/  STL [R1+0xe0], R5 ;  /* 0x0000e00501007387 */ /* 0x000fe80000100800 */
[----:B---3--:R1:W-:Y:S04]  /*75940*/  STL [R1+0x40], R9 ;  /* 0x0000400901007387 */ /* 0x0083e80000100800 */
[----:B------:R-:W1:Y:S04]  /*75950*/  LDL.LU R11, [R1+0xeb0] ;  /* 0x000eb000010b7983 */ /* 0x000e680000300800 */
[----:B------:R-:W2:Y:S01]  /*75960*/  LDL.LU R12, [R1+0xeb4] ;  /* 0x000eb400010c7983 */ /* 0x000ea20000300800 */
[C---:B------:R-:W-:Y:S01]  /*75970*/  FMUL R0, R7.reuse, 8388608 ;  /* 0x4b00000007007820 */ /* 0x040fe20000400000 */
[----:B------:R-:W-:Y:S01]  /*75980*/  FSETP.GEU.AND P3, PT, R7, 1.175494350822287508e-38, PT ;  /* 0x008000000700780b */ /* 0x000fe20003f6e000 */
[----:B------:R-:W3:Y:S01]  /*75990*/  I2F R3, R18 ;  /* 0x0000001200037306 */ /* 0x000ee20000201400 */
[----:B------:R-:W-:-:S02]  /*759a0*/  LOP3.LUT R24, R2, 0xff800000, RZ, 0xc0, !PT ;  /* 0xff80000002187812 */ /* 0x000fc400078ec0ff */
[----:B------:R-:W-:Y:S02]  /*759b0*/  IADD3 R2, R5, -0x3f3504f3, RZ ;  /* 0xc0cafb0d05027810 */ /* 0x000fe40007ffe0ff */
[----:B------:R-:W-:-:S03]  /*759c0*/  FSEL R0, R0, R7, !P3 ;  /* 0x0000000700007208 */ /* 0x000fc60005800000 */
[----:B------:R-:W4:Y:S01]  /*759d0*/  I2F R4, R21 ;  /* 0x0000001500047306 */ /* 0x000f220000201400 */
[----:B------:R-:W-:Y:S01]  /*759e0*/  LOP3.LUT R23, R2, 0xff800000, RZ, 0xc0, !PT ;  /* 0xff80000002177812 */ /* 0x000fe200078ec0ff */
[C---:B------:R-:W-:Y:S01]  /*759f0*/  FMUL R2, R9.reuse, 8388608 ;  /* 0x4b00000009027820 */ /* 0x040fe20000400000 */
[----:B------:R-:W-:Y:S02]  /*75a00*/  IADD3 R8, R0, -0x3f3504f3, RZ ;  /* 0xc0cafb0d00087810 */ /* 0x000fe40007ffe0ff */
[----:B------:R-:W-:Y:S02]  /*75a10*/  FSETP.GEU.AND P4, PT, R9, 1.175494350822287508e-38, PT ;  /* 0x008000000900780b */ /* 0x000fe40003f8e000 */
[----:B0-----:R-:W-:Y:S02]  /*75a20*/  FSEL R7, RZ, -23, P5 ;  /* 0xc1b80000ff077808 */ /* 0x001fe40002800000 */
[----:B------:R-:W-:Y:S02]  /*75a30*/  LOP3.LUT R22, R8, 0xff800000, RZ, 0xc0, !PT ;  /* 0xff80000008167812 */ /* 0x000fe400078ec0ff */
[----:B------:R-:W-:-:S02]  /*75a40*/  FSEL R2, R2, R9, !P4 ;  /* 0x0000000902027208 */ /* 0x000fc40006000000 */
[----:B------:R-:W-:Y:S01]  /*75a50*/  FSEL R8, RZ, -23, P6 ;  /* 0xc1b80000ff087808 */ /* 0x000fe20003000000 */
[----:B---3--:R-:W-:-:S04]  /*75a60*/  FFMA.FTZ R7, R3, 1.1920928955078125e-07, R7 ;  /* 0x3400000003077823 */ /* 0x008fc80000010007 */
[----:B----4-:R-:W-:Y:S02]  /*75a70*/  FFMA.FTZ R4, R4, 1.1920928955078125e-07, R8 ;  /* 0x3400000004047823 */ /* 0x010fe40000010008 */
[C---:B-1----:R-:W-:Y:S01]  /*75a80*/  FMUL R9, R11.reuse, 8388608 ;  /* 0x4b0000000b097820 */ /* 0x042fe20000400000 */
[----:B------:R-:W-:Y:S01]  /*75a90*/  FSETP.GEU.AND P5, PT, R11, 1.175494350822287508e-38, PT ;  /* 0x008000000b00780b */ /* 0x000fe20003fae000 */
[----:B------:R0:W-:Y:S03]  /*75aa0*/  STL [R1+0x3c], R11 ;  /* 0x00003c0b01007387 */ /* 0x0001e60000100800 */
[----:B------:R-:W-:Y:S01]  /*75ab0*/  FSEL R3, R9, R11, !P5 ;  /* 0x0000000b09037208 */ /* 0x000fe20006800000 */
[----:B------:R-:W-:Y:S04]  /*75ac0*/  STL [R1+0xd8], R0 ;  /* 0x0000d80001007387 */ /* 0x000fe80000100800 */
[----:B--2---:R-:W-:Y:S04]  /*75ad0*/  STL [R1+0x38], R12 ;  /* 0x0000380c01007387 */ /* 0x004fe80000100800 */
[----:B------:R-:W-:Y:S04]  /*75ae0*/  STL [R1+0xd4], R2 ;  /* 0x0000d40201007387 */ /* 0x000fe80000100800 */
[----:B------:R1:W-:Y:S04]  /*75af0*/  STL [R1+0x7d8], R7 ;  /* 0x0007d80701007387 */ /* 0x0003e80000100800 */
[----:B------:R2:W-:Y:S04]  /*75b00*/  STL [R1+0x7d4], R4 ;  /* 0x0007d40401007387 */ /* 0x0005e80000100800 */
[----:B------:R3:W-:Y:S04]  /*75b10*/  STL [R1+0xd0], R3 ;  /* 0x0000d00301007387 */ /* 0x0007e80000100800 */
[----:B0-----:R-:W4:Y:S01]  /*75b20*/  LDL.LU R11, [R1+0xeb8] ;  /* 0x000eb800010b7983 */ /* 0x001f220000300800 */
[----:B------:R-:W-:-:S04]  /*75b30*/  LOP3.LUT R25, R6, 0xff800000, RZ, 0xc0, !PT ;  /* 0xff80000006197812 */ /* 0x000fc800078ec0ff */
[----:B------:R-:W0:Y:S01]  /*75b40*/  I2F R6, R25 ;  /* 0x0000001900067306 */ /* 0x000e220000201400 */
[C---:B-1----:R-:W-:Y:S01]  /*75b50*/  FMUL R7, R12.reuse, 8388608 ;  /* 0x4b0000000c077820 */ /* 0x042fe20000400000 */
[----:B------:R-:W-:-:S04]  /*75b60*/  FSETP.GEU.AND P6, PT, R12, 1.175494350822287508e-38, PT ;  /* 0x008000000c00780b */ /* 0x000fc80003fce000 */
[----:B------:R-:W-:Y:S02]  /*75b70*/  FSEL R9, R7, R12, !P6 ;  /* 0x0000000c07097208 */ /* 0x000fe40007000000 */
[----:B------:R-:W-:-:S05]  /*75b80*/  FSEL R7, RZ, -23, P0 ;  /* 0xc1b80000ff077808 */ /* 0x000fca0000000000 */
[----:B0-----:R-:W-:Y:S01]  /*75b90*/  FFMA.FTZ R6, R6, 1.1920928955078125e-07, R7 ;  /* 0x3400000006067823 */ /* 0x001fe20000010007 */
[----:B----4-:R-:W-:Y:S04]  /*75ba0*/  STL [R1+0x34], R11 ;  /* 0x0000340b01007387 */ /* 0x010fe80000100800 */
[----:B------:R0:W-:Y:S04]  /*75bb0*/  STL [R1+0xcc], R9 ;  /* 0x0000cc0901007387 */ /* 0x0001e80000100800 */
[----:B------:R-:W-:Y:S04]  /*75bc0*/  STL [R1+0x7d0], R6 ;  /* 0x0007d00601007387 */ /* 0x000fe80000100800 */
[----:B------:R-:W4:Y:S01]  /*75bd0*/  LDL.LU R12, [R1+0xebc] ;  /* 0x000ebc00010c7983 */ /* 0x000f220000300800 */
[----:B------:R-:W1:Y:S01]  /*75be0*/  I2F R5, R24 ;  /* 0x0000001800057306 */ /* 0x000e620000201400 */
[----:B------:R-:W-:Y:S01]  /*75bf0*/  IADD3 R10, R2, -0x3f3504f3, RZ ;  /* 0xc0cafb0d020a7810 */ /* 0x000fe20007ffe0ff */
[----:B------:R-:W-:Y:S01]  /*75c00*/  FMUL R8, R11, 8388608 ;  /* 0x4b0000000b087820 */ /* 0x000fe20000400000 */
[----:B--2---:R-:W-:-:S02]  /*75c10*/  IADD3 R4, R3, -0x3f3504f3, RZ ;  /* 0xc0cafb0d03047810 */ /* 0x004fc40007ffe0ff */
[----:B------:R-:W-:-:S03]  /*75c20*/  FSETP.GEU.AND P0, PT, R11, 1.175494350822287508e-38, PT ;  /* 0x008000000b00780b */ /* 0x000fc60003f0e000 */
[----:B------:R-:W2:Y:S01]  /*75c30*/  I2F R0, R23 ;  /* 0x0000001700007306 */ /* 0x000ea20000201400 */
[----:B------:R-:W-:Y:S02]  /*75c40*/  LOP3.LUT R29, R10, 0xff800000, RZ, 0xc0, !PT ;  /* 0xff8000000a1d7812 */ /* 0x000fe400078ec0ff */
[----:B------:R-:W-:Y:S02]  /*75c50*/  LOP3.LUT R28, R4, 0xff800000, RZ, 0xc0, !PT ;  /* 0xff800000041c7812 */ /* 0x000fe400078ec0ff */
[----:B------:R-:W-:-:S03]  /*75c60*/  FSEL R8, R8, R11, !P0 ;  /* 0x0000000b08087208 */ /* 0x000fc60004000000 */
[----:B------:R-:W1:Y:S01]  /*75c70*/  I2F R2, R22 ;  /* 0x0000001600027306 */ /* 0x000e620000201400 */
[----:B------:R-:W-:Y:S01]  /*75c80*/  FSEL R10, RZ, -23, P1 ;  /* 0xc1b80000ff0a7808 */ /* 0x000fe20000800000 */
[----:B------:R2:W-:Y:S01]  /*75c90*/  STL [R1+0xc8], R8 ;  /* 0x0000c80801007387 */ /* 0x0005e20000100800 */
[----:B------:R-:W-:-:S05]  /*75ca0*/  FSEL R7, RZ, -23, P2 ;  /* 0xc1b80000ff077808 */ /* 0x000fca0001000000 */
[----:B---3--:R-:W-:Y:S01]  /*75cb0*/  I2F R3, R29 ;  /* 0x0000001d00037306 */ /* 0x008fe20000201400 */
[----:B0-----:R-:W-:Y:S02]  /*75cc0*/  IADD3 R9, R9, -0x3f3504f3, RZ ;  /* 0xc0cafb0d09097810 */ /* 0x001fe40007ffe0ff */
[----:B--2---:R-:W-:-:S05]  /*75cd0*/  IADD3 R8, R8, -0x3f3504f3, RZ ;  /* 0xc0cafb0d08087810 */ /* 0x004fca0007ffe0ff */
[----:B------:R-:W0:Y:S01]  /*75ce0*/  I2F R4, R28 ;  /* 0x0000001c00047306 */ /* 0x000e220000201400 */
[----:B-1----:R-:W-:Y:S01]  /*75cf0*/  FFMA.FTZ R5, R5, 1.1920928955078125e-07, R10 ;  /* 0x3400000005057823 */ /* 0x002fe2000001000a */
[----:B------:R-:W-:Y:S01]  /*75d00*/  LOP3.LUT R26, R8, 0xff800000, RZ, 0xc0, !PT ;  /* 0xff800000081a7812 */ /* 0x000fe200078ec0ff */
[----:B------:R-:W-:Y:S01]  /*75d10*/  FFMA.FTZ R0, R0, 1.1920928955078125e-07, R7 ;  /* 0x3400000000007823 */ /* 0x000fe20000010007 */
[----:B------:R-:W-:Y:S02]  /*75d20*/  FSEL R8, RZ, -23, P3 ;  /* 0xc1b80000ff087808 */ /* 0x000fe40001800000 */
[----:B------:R-:W-:Y:S02]  /*75d30*/  LOP3.LUT R27, R9, 0xff800000, RZ, 0xc0, !PT ;  /* 0xff800000091b7812 */ /* 0x000fe400078ec0ff */
[----:B------:R-:W-:Y:S01]  /*75d40*/  FSEL R9, RZ, -23, P4 ;  /* 0xc1b80000ff097808 */ /* 0x000fe20002000000 */
[----:B------:R-:W-:Y:S01]  /*75d50*/  STL [R1+0x7ac], R5 ;  /* 0x0007ac0501007387 */ /* 0x000fe20000100800 */
[----:B------:R-:W-:Y:S01]  /*75d60*/  FSEL R10, RZ, -23, P5 ;  /* 0xc1b80000ff0a7808 */ /* 0x000fe20002800000 */
[----:B------:R-:W-:-:S04]  /*75d70*/  FFMA.FTZ R7, R2, 1.1920928955078125e-07, R8 ;  /* 0x3400000002077823 */ /* 0x000fc80000010008 */
[----:B0-----:R-:W-:Y:S02]  /*75d80*/  FFMA.FTZ R2, R4, 1.1920928955078125e-07, R10 ;  /* 0x3400000004027823 */ /* 0x001fe4000001000a */
[C---:B----4-:R-:W-:Y:S01]  /*75d90*/  FMUL R6, R12.reuse, 8388608 ;  /* 0x4b0000000c067820 */ /* 0x050fe20000400000 */
[----:B------:R-:W-:Y:S01]  /*75da0*/  FSETP.GEU.AND P1, PT, R12, 1.175494350822287508e-38, PT ;  /* 0x008000000c00780b */ /* 0x000fe20003f2e000 */
[----:B------:R-:W-:Y:S03]  /*75db0*/  STL [R1+0x30], R12 ;  /* 0x0000300c01007387 */ /* 0x000fe60000100800 */
[----:B------:R-:W-:Y:S01]  /*75dc0*/  FSEL R6, R6, R12, !P1 ;  /* 0x0000000c06067208 */ /* 0x000fe20004800000 */
[----:B------:R0:W-:Y:S04]  /*75dd0*/  STL [R1+0x7a8], R0 ;  /* 0x0007a80001007387 */ /* 0x0001e80000100800 */
[----:B------:R-:W-:Y:S01]  /*75de0*/  STL [R1+0x7a4], R7 ;  /* 0x0007a40701007387 */ /* 0x000fe20000100800 */
[----:B0-----:R-:W-:-:S03]  /*75df0*/  FFMA.FTZ R0, R3, 1.1920928955078125e-07, R9 ;  /* 0x3400000003007823 */ /* 0x001fc60000010009 */
[----:B------:R-:W-:Y:S04]  /*75e00*/  STL [R1+0xc4], R6 ;  /* 0x0000c40601007387 */ /* 0x000fe80000100800 */
[----:B------:R0:W-:Y:S04]  /*75e10*/  STL [R1+0x7a0], R0 ;  /* 0x0007a00001007387 */ /* 0x0001e80000100800 */
[----:B------:R1:W-:Y:S01]  /*75e20*/  STL [R1+0x77c], R2 ;  /* 0x00077c0201007387 */ /* 0x0003e20000100800 */
[----:B0-----:R-:W-:-:S03]  /*75e30*/  IADD3 R0, R6, -0x3f3504f3, RZ ;  /* 0xc0cafb0d06007810 */ /* 0x001fc60007ffe0ff */
[----:B------:R-:W2:Y:S04]  /*75e40*/  LDL.LU R6, [R1+0xec0] ;  /* 0x000ec00001067983 */ /* 0x000ea80000300800 */
[----:B------:R-:W3:Y:S01]  /*75e50*/  LDL.LU R8, [R1+0xec4] ;  /* 0x000ec40001087983 */ /* 0x000ee20000300800 */
[----:B------:R-:W0:Y:S08]  /*75e60*/  I2F R5, R27 ;  /* 0x0000001b00057306 */ /* 0x000e300000201400 */
[----:B------:R-:W4:Y:S01]  /*75e70*/  I2F R11, R26 ;  /* 0x0000001a000b7306 */ /* 0x000f220000201400 */
[----:B-1----:R-:W-:-:S02]  /*75e80*/  FSEL R2, RZ, -23, P6 ;  /* 0xc1b80000ff027808 */ /* 0x002fc40003000000 */
[----:B------:R-:W-:Y:S02]  /*75e90*/  FSEL R3, RZ, -23, P0 ;  /* 0xc1b80000ff037808 */ /* 0x000fe40000000000 */
[----:B------:R-:W-:Y:S01]  /*75ea0*/  LOP3.LUT R0, R0, 0xff800000, RZ, 0xc0, !PT ;  /* 0xff80000000007812 */ /* 0x000fe200078ec0ff */
[----:B0-----:R-:W-:Y:S02]  /*75eb0*/  FFMA.FTZ R2, R5, 1.1920928955078125e-07, R2 ;  /* 0x3400000005027823 */ /* 0x001fe40000010002 */
[----:B----4-:R-:W-:Y:S02]  /*75ec0*/  FFMA.FTZ R3, R11, 1.1920928955078125e-07, R3 ;  /* 0x340000000b037823 */ /* 0x010fe40000010003 */
[C---:B--2---:R-:W-:Y:S01]  /*75ed0*/  FMUL R4, R6.reuse, 8388608 ;  /* 0x4b00000006047820 */ /* 0x044fe20000400000 */
[----:B------:R-:W-:Y:S01]  /*75ee0*/  FSETP.GEU.AND P2, PT, R6, 1.175494350822287508e-38, PT ;  /* 0x008000000600780b */ /* 0x000fe20003f4e000 */
[----:B------:R0:W-:Y:S03]  /*75ef0*/  STL [R1+0x2c], R6 ;  /* 0x00002c0601007387 */ /* 0x0001e60000100800 */
[----:B------:R-:W-:Y:S01]  /*75f00*/  FSEL R4, R4, R6, !P2 ;  /* 0x0000000604047208 */ /* 0x000fe20005000000 */
[----:B---3--:R-:W-:Y:S04]  /*75f10*/  STL [R1+0x28], R8 ;  /* 0x0000280801007387 */ /* 0x008fe80000100800 */
[----:B------:R-:W-:Y:S04]  /*75f20*/  STL [R1+0x104], R0 ;  /* 0x0001040001007387 */ /* 0x000fe80000100800 */
[----:B------:R1:W-:Y:S04]  /*75f30*/  STL [R1+0x774], R2 ;  /* 0x0007740201007387 */ /* 0x0003e80000100800 */
[----:B------:R2:W-:Y:S04]  /*75f40*/  STL [R1+0x770], R3 ;  /* 0x0007700301007387 */ /* 0x0005e80000100800 */
[----:B------:R-:W3:Y:S04]  /*75f50*/  LDL.LU R7, [R1+0xec8] ;  /* 0x000ec80001077983 */ /* 0x000ee80000300800 */
[----:B------:R4:W-:Y:S04]  /*75f60*/  STL [R1+0xb4], R4 ;  /* 0x0000b40401007387 */ /* 0x0009e80000100800 */
[----:B0-----:R-:W3:Y:S01]  /*75f70*/  LDL.LU R6, [R1+0xecc] ;  /* 0x000ecc0001067983 */ /* 0x001ee20000300800 */
[C---:B-1----:R-:W-:Y:S01]  /*75f80*/  FMUL R2, R8.reuse, 8388608 ;  /* 0x4b00000008027820 */ /* 0x042fe20000400000 */
[----:B------:R-:W-:-:S02]  /*75f90*/  FSETP.GEU.AND P5, PT, R8, 1.175494350822287508e-38, PT ;  /* 0x008000000800780b */ /* 0x000fc40003fae000 */
[----:B--2---:R-:W-:Y:S02]  /*75fa0*/  IADD3 R3, R4, -0x3f3504f3, RZ ;  /* 0xc0cafb0d04037810 */ /* 0x004fe40007ffe0ff */
[----:B------:R-:W-:Y:S02]  /*75fb0*/  FSEL R5, R2, R8, !P5 ;  /* 0x0000000802057208 */ /* 0x000fe40006800000 */
[----:B----4-:R-:W-:Y:S01]  /*75fc0*/  LOP3.LUT R4, R3, 0xff800000, RZ, 0xc0, !PT ;  /* 0xff80000003047812 */ /* 0x010fe200078ec0ff */
[----:B------:R-:W0:Y:S01]  /*75fd0*/  I2F R0, R0 ;  /* 0x0000000000007306 */ /* 0x000e220000201400 */
[----:B---3--:R-:W-:Y:S04]  /*75fe0*/  STL [R1+0x24], R7 ;  /* 0x0000240701007387 */ /* 0x008fe80000100800 */
[----:B------:R1:W-:Y:S04]  /*75ff0*/  STL [R1+0xb8], R5 ;  /* 0x0000b80501007387 */ /* 0x0003e80000100800 */
[----:B------:R-:W-:Y:S04]  /*76000*/  STL [R1+0x20], R6 ;  /* 0x0000200601007387 */ /* 0x000fe80000100800 */
[----:B------:R-:W-:Y:S04]  /*76010*/  STL [R1+0x100], R4 ;  /* 0x0001000401007387 */ /* 0x000fe80000100800 */
[----:B------:R-:W2:Y:S01]  /*76020*/  LDL.LU R8, [R1+0xed0] ;  /* 0x000ed00001087983 */ /* 0x000ea20000300800 */
[----:B------:R-:W-:Y:S01]  /*76030*/  FSEL R2, RZ, -23, P1 ;  /* 0xc1b80000ff027808 */ /* 0x000fe20000800000 */
[C---:B------:R-:W-:Y:S01]  /*76040*/  FMUL R3, R7.reuse, 8388608 ;  /* 0x4b00000007037820 */ /* 0x040fe20000400000 */
[----:B------:R-:W-:-:S02]  /*76050*/  FSETP.GEU.AND P0, PT, R7, 1.175494350822287508e-38, PT ;  /* 0x008000000700780b */ /* 0x000fc40003f0e000 */
[----:B-1----:R-:W-:Y:S01]  /*76060*/  IADD3 R5, R5, -0x3f3504f3, RZ ;  /* 0xc0cafb0d05057810 */ /* 0x002fe20007ffe0ff */
[----:B0-----:R-:W-:Y:S01]  /*76070*/  FFMA.FTZ R0, R0, 1.1920928955078125e-07, R2 ;  /* 0x3400000000007823 */ /* 0x001fe20000010002 */
[----:B------:R-:W-:Y:S02]  /*76080*/  FSEL R3, R3, R7, !P0 ;  /* 0x0000000703037208 */ /* 0x000fe40004000000 */
[----:B------:R-:W-:Y:S02]  /*76090*/  LOP3.LUT R2, R5, 0xff800000, RZ, 0xc0, !PT ;  /* 0xff80000005027812 */ /* 0x000fe400078ec0ff */
[----:B------:R0:W-:Y:S04]  /*760a0*/  STL [R1+0x75c], R0 ;  /* 0x00075c0001007387 */ /* 0x0001e80000100800 */
[----:B--2---:R-:W-:Y:S04]  /*760b0*/  STL [R1+0x1c], R8 ;  /* 0x00001c0801007387 */ /* 0x004fe80000100800 */
[----:B------:R1:W-:Y:S04]  /*760c0*/  STL [R1+0xb0], R3 ;  /* 0x0000b00301007387 */ /* 0x0003e80000100800 */
[----:B------:R-:W-:Y:S04]  /*760d0*/  STL [R1+0xfc], R2 ;  /* 0x0000fc0201007387 */ /* 0x000fe80000100800 */
[----:B------:R-:W2:Y:S01]  /*760e0*/  LDL.LU R9, [R1+0xed4] ;  /* 0x000ed40001097983 */ /* 0x000ea20000300800 */
[C---:B0-----:R-:W-:Y:S01]  /*760f0*/  FMUL R0, R6.reuse, 8388608 ;  /* 0x4b00000006007820 */ /* 0x041fe20000400000 */
[----:B------:R-:W-:-:S02]  /*76100*/  FSETP.GEU.AND P4, PT, R6, 1.175494350822287508e-38, PT ;  /* 0x008000000600780b */ /* 0x000fc40003f8e000 */
[----:B-1----:R-:W-:Y:S02]  /*76110*/  IADD3 R3, R3, -0x3f3504f3, RZ ;  /* 0xc0cafb0d03037810 */ /* 0x002fe40007ffe0ff */
[----:B------:R-:W-:Y:S02]  /*76120*/  FSEL R6, R0, R6, !P4 ;  /* 0x0000000600067208 */ /* 0x000fe40006000000 */
[----:B------:R-:W-:Y:S01]  /*76130*/  LOP3.LUT R3, R3, 0xff800000, RZ, 0xc0, !PT ;  /* 0xff80000003037812 */ /* 0x000fe200078ec0ff */
[----:B------:R-:W0:Y:S01]  /*76140*/  I2F R4, R4 ;  /* 0x0000000400047306 */ /* 0x000e220000201400 */
[----:B------:R-:W-:Y:S01]  /*76150*/  FSEL R0, RZ, -23, P2 ;  /* 0xc1b80000ff007808 */ /* 0x000fe20001000000 */
[----:B--2---:R-:W-:Y:S04]  /*76160*/  STL [R1+0x18], R9 ;  /* 0x0000180901007387 */ /* 0x004fe80000100800 */
[----:B------:R1:W-:Y:S04]  /*76170*/  STL [R1+0xac], R6 ;  /* 0x0000ac0601007387 */ /* 0x0003e80000100800 */
[----:B------:R-:W-:Y:S04]  /*76180*/  STL [R1+0xf8], R3 ;  /* 0x0000f80301007387 */ /* 0x000fe80000100800 */
[----:B------:R-:W2:Y:S01]  /*76190*/  LDL.LU R7, [R1+0xed8] ;  /* 0x000ed80001077983 */ /* 0x000ea20000300800 */
[----:B0-----:R-:W-:Y:S01]  /*761a0*/  FFMA.FTZ R0, R4, 1.1920928955078125e-07, R0 ;  /* 0x3400000004007823 */ /* 0x001fe20000010000 */
[C---:B------:R-:W-:Y:S01]  /*761b0*/  FSETP.GEU.AND P3, PT, R8.reuse, 1.175494350822287508e-38, PT ;  /* 0x008000000800780b */ /* 0x040fe20003f6e000 */
[----:B------:R-:W-:Y:S01]  /*761c0*/  FMUL R5, R8, 8388608 ;  /* 0x4b00000008057820 */ /* 0x000fe20000400000 */
[----:B-1----:R-:W-:-:S02]  /*761d0*/  IADD3 R6, R6, -0x3f3504f3, RZ ;  /* 0xc0cafb0d06067810 */ /* 0x002fc40007ffe0ff */
[----:B------:R0:W-:Y:S02]  /*761e0*/  STL [R1+0x758], R0 ;  /* 0x0007580001007387 */ /* 0x0001e40000100800 */
[----:B------:R-:W-:Y:S02]  /*761f0*/  LOP3.LUT R6, R6, 0xff800000, RZ, 0xc0, !PT ;  /* 0xff80000006067812 */ /* 0x000fe400078ec0ff */
[----:B0-----:R-:W-:Y:S01]  /*76200*/  FSEL R0, R5, R8, !P3 ;  /* 0x0000000805007208 */ /* 0x001fe20005800000 */
[----:B--2---:R-:W-:Y:S04]  /*76210*/  STL [R1+0x14], R7 ;  /* 0x0000140701007387 */ /* 0x004fe80000100800 */
[----:B------:R0:W-:Y:S04]  /*76220*/  STL [R1+0xa8], R0 ;  /* 0x0000a80001007387 */ /* 0x0001e80000100800 */
[----:B------:R1:W-:Y:S04]  /*76230*/  STL [R1+0x114], R6 ;  /* 0x0001140601007387 */ /* 0x0003e80000100800 */
[----:B------:R-:W2:Y:S01]  /*76240*/  LDL.LU R8, [R1+0xedc] ;  /* 0x000edc0001087983 */ /* 0x000ea20000300800 */
[----:B------:R-:W3:Y:S01]  /*76250*/  I2F R2, R2 ;  /* 0x0000000200027306 */ /* 0x000ee20000201400 */
[C---:B------:R-:W-:Y:S01]  /*76260*/  FMUL R4, R9.reuse, 8388608 ;  /* 0x4b00000009047820 */ /* 0x040fe20000400000 */
[----:B------:R-:W-:-:S02]  /*76270*/  FSETP.GEU.AND P6, PT, R9, 1.175494350822287508e-38, PT ;  /* 0x008000000900780b */ /* 0x000fc40003fce000 */
[----:B0-----:R-:W-:-:S04]  /*76280*/  IADD3 R0, R0, -0x3f3504f3, RZ ;  /* 0xc0cafb0d00007810 */ /* 0x001fc80007ffe0ff */
[----:B------:R1:W-:Y:S01]  /*76290*/  I2F R14, R6 ;  /* 0x00000006000e7306 */ /* 0x0003e20000201400 */
[----:B------:R-:W-:Y:S01]  /*762a0*/  LOP3.LUT R0, R0, 0xff800000, RZ, 0xc0, !PT ;  /* 0xff80000000007812 */ /* 0x000fe200078ec0ff */
[C---:B------:R-:W-:Y:S01]  /*762b0*/  FMUL R5, R7.reuse, 8388608 ;  /* 0x4b00000007057820 */ /* 0x040fe20000400000 */
[----:B-1----:R-:W-:Y:S02]  /*762c0*/  FSEL R6, R4, R9, !P6 ;  /* 0x0000000904067208 */ /* 0x002fe40007000000 */
[----:B------:R-:W-:Y:S02]  /*762d0*/  FSEL R4, RZ, -23, P5 ;  /* 0xc1b80000ff047808 */ /* 0x000fe40002800000 */
[----:B------:R-:W-:-:S03]  /*762e0*/  FSETP.GEU.AND P5, PT, R7, 1.175494350822287508e-38, PT ;  /* 0x008000000700780b */ /* 0x000fc60003fae000 */
[----:B---3--:R-:W-:Y:S01]  /*762f0*/  FFMA.FTZ R2, R2, 1.1920928955078125e-07, R4 ;  /* 0x3400000002027823 */ /* 0x008fe20000010004 */
[----:B------:R-:W-:Y:S01]  /*76300*/  FSEL R7, R5, R7, !P5 ;  /* 0x0000000705077208 */ /* 0x000fe20006800000 */
[----:B--2---:R-:W-:Y:S04]  /*76310*/  STL [R1+0x10], R8 ;  /* 0x0000100801007387 */ /* 0x004fe80000100800 */
[----:B------:R0:W-:Y:S04]  /*76320*/  STL [R1+0xa4], R6 ;  /* 0x0000a40601007387 */ /* 0x0001e80000100800 */
[----:B------:R-:W-:Y:S01]  /*76330*/  STL [R1+0x110], R0 ;  /* 0x0001100001007387 */ /* 0x000fe20000100800 */
[----:B0-----:R-:W-:-:S03]  /*76340*/  IADD3 R6, R6, -0x3f3504f3, RZ ;  /* 0xc0cafb0d06067810 */ /* 0x001fc60007ffe0ff */
[----:B------:R0:W-:Y:S04]  /*76350*/  STL [R1+0x750], R2 ;  /* 0x0007500201007387 */ /* 0x0001e80000100800 */
[----:B------:R1:W-:Y:S01]  /*76360*/  STL [R1+0xa0], R7 ;  /* 0x0000a00701007387 */ /* 0x0003e20000100800 */
[----:B0-----:R-:W-:Y:S02]  /*76370*/  LOP3.LUT R2, R6, 0xff800000, RZ, 0xc0, !PT ;  /* 0xff80000006027812 */ /* 0x001fe400078ec0ff */
[----:B------:R-:W-:-:S03]  /*76380*/  IADD3 R6, R7, -0x3f3504f3, RZ ;  /* 0xc0cafb0d07067810 */ /* 0x000fc60007ffe0ff */
[----:B------:R-:W-:Y:S04]  /*76390*/  STL [R1+0x10c], R2 ;  /* 0x00010c0201007387 */ /* 0x000fe80000100800 */
[----:B-1----:R-:W2:Y:S01]  /*763a0*/  LDL.LU R7, [R1+0xee0] ;  /* 0x000ee00001077983 */ /* 0x002ea20000300800 */
[----:B------:R-:W0:Y:S01]  /*763b0*/  I2F R3, R3 ;  /* 0x0000000300037306 */ /* 0x000e220000201400 */
[----:B------:R-:W-:Y:S01]  /*763c0*/  FSEL R4, RZ, -23, P0 ;  /* 0xc1b80000ff047808 */ /* 0x000fe20000000000 */
[C---:B------:R-:W-:Y:S01]  /*763d0*/  FMUL R5, R8.reuse, 8388608 ;  /* 0x4b00000008057820 */ /* 0x040fe20000400000 */
[----:B------:R-:W-:-:S04]  /*763e0*/  FSETP.GEU.AND P2, PT, R8, 1.175494350822287508e-38, PT ;  /* 0x008000000800780b */ /* 0x000fc80003f4e000 */
[----:B------:R-:W-:Y:S01]  /*763f0*/  FSEL R5, R5, R8, !P2 ;  /* 0x0000000805057208 */ /* 0x000fe20005000000 */
[----:B0-----:R-:W-:Y:S01]  /*76400*/  FFMA.FTZ R4, R3, 1.1920928955078125e-07, R4 ;  /* 0x3400000003047823 */ /* 0x001fe20000010004 */
[----:B------:R-:W-:-:S04]  /*76410*/  LOP3.LUT R3, R6, 0xff800000, RZ, 0xc0, !PT ;  /* 0xff80000006037812 */ /* 0x000fc800078ec0ff */
[----:B------:R0:W-:Y:S04]  /*76420*/  STL [R1+0x73c], R4 ;  /* 0x00073c0401007387 */ /* 0x0001e80000100800 */
[----:B--2---:R-:W-:Y:S04]  /*76430*/  STL [R1+0xc], R7 ;  /* 0x00000c0701007387 */ /* 0x004fe80000100800 */
[----:B------:R1:W-:Y:S04]  /*76440*/  STL [R1+0x90], R5 ;  /* 0x0000900501007387 */ /* 0x0003e80000100800 */
[----:B------:R-:W-:Y:S04]  /*76450*/  STL [R1+0x108], R3 ;  /* 0x0001080301007387 */ /* 0x000fe80000100800 */
[----:B------:R-:W2:Y:S04]  /*76460*/  LDL.LU R9, [R1+0xee4] ;  /* 0x000ee40001097983 */ /* 0x000ea80000300800 */
[----:B------:R-:W3:Y:S01]  /*76470*/  LDL.LU R8, [R1+0xee8] ;  /* 0x000ee80001087983 */ /* 0x000ee20000300800 */
[C---:B0-----:R-:W-:Y:S01]  /*76480*/  FMUL R4, R7.reuse, 8388608 ;  /* 0x4b00000007047820 */ /* 0x041fe20000400000 */
[----:B------:R-:W-:-:S02]  /*76490*/  FSETP.GEU.AND P1, PT, R7, 1.175494350822287508e-38, PT ;  /* 0x008000000700780b */ /* 0x000fc40003f2e000 */
[----:B-1----:R-:W-:Y:S02]  /*764a0*/  IADD3 R5, R5, -0x3f3504f3, RZ ;  /* 0xc0cafb0d05057810 */ /* 0x002fe40007ffe0ff */
[----:B------:R-:W-:Y:S02]  /*764b0*/  FSEL R4, R4, R7, !P1 ;  /* 0x0000000704047208 */ /* 0x000fe40004800000 */
[----:B------:R-:W-:Y:S01]  /*764c0*/  LOP3.LUT R6, R5, 0xff800000, RZ, 0xc0, !PT ;  /* 0xff80000005067812 */ /* 0x000fe200078ec0ff */
[----:B--2---:R0:W-:Y:S04]  /*764d0*/  STL [R1+0x8], R9 ;  /* 0x0000080901007387 */ /* 0x0041e80000100800 */
[----:B------:R1:W-:Y:S04]  /*764e0*/  STL [R1+0x74], R4 ;  /* 0x0000740401007387 */ /* 0x0003e80000100800 */
[----:B---3--:R-:W-:Y:S04]  /*764f0*/  STL [R1+0x4], R8 ;  /* 0x0000040801007387 */ /* 0x008fe80000100800 */
[----:B------:R2:W-:Y:S04]  /*76500*/  STL [R1+0x5c8], R6 ;  /* 0x0005c80601007387 */ /* 0x0005e80000100800 */
[----:B------:R-:W3:Y:S01]  /*76510*/  LDL.LU R11, [R1+0xeec] ;  /* 0x000eec00010b7983 */ /* 0x000ee20000300800 */
[C---:B------:R-:W-:Y:S01]  /*76520*/  FMUL R5, R9.reuse, 8388608 ;  /* 0x4b00000009057820 */ /* 0x040fe20000400000 */
[----:B------:R-:W-:-:S02]  /*76530*/  FSETP.GEU.AND P0, PT, R9, 1.175494350822287508e-38, PT ;  /* 0x008000000900780b */ /* 0x000fc40003f0e000 */
[----:B------:R-:W-:Y:S02]  /*76540*/  IADD3 R7, R4, -0x3f3504f3, RZ ;  /* 0xc0cafb0d04077810 */ /* 0x000fe40007ffe0ff */
[----:B------:R-:W-:Y:S02]  /*76550*/  FSEL R5, R5, R9, !P0 ;  /* 0x0000000905057208 */ /* 0x000fe40004000000 */
[----:B0-----:R-:W-:Y:S01]  /*76560*/  LOP3.LUT R9, R7, 0xff800000, RZ, 0xc0, !PT ;  /* 0xff80000007097812 */ /* 0x001fe200078ec0ff */
[----:B---3--:R-:W-:Y:S04]  /*76570*/  STL [R1], R11 ;  /* 0x0000000b01007387 */ /* 0x008fe80000100800 */
[----:B------:R0:W-:Y:S04]  /*76580*/  STL [R1+0x78], R5 ;  /* 0x0000780501007387 */ /* 0x0001e80000100800 */
[----:B------:R3:W-:Y:S04]  /*76590*/  STL [R1+0x5b8], R9 ;  /* 0x0005b80901007387 */ /* 0x0007e80000100800 */
[----:B------:R-:W4:Y:S01]  /*765a0*/  LDL.LU R12, [R1+0xef0] ;  /* 0x000ef000010c7983 */ /* 0x000f220000300800 */
[----:B-1----:R2:W-:Y:S01]  /*765b0*/  I2F R4, R6 ;  /* 0x0000000600047306 */ /* 0x0025e20000201400 */
[----:B------:R-:W-:-:S02]  /*765c0*/  FSEL R15, RZ, -23, P4 ;  /* 0xc1b80000ff0f7808 */ /* 0x000fc40002000000 */
[C---:B------:R-:W-:Y:S02]  /*765d0*/  FSETP.GEU.AND P4, PT, R8.reuse, 1.175494350822287508e-38, PT ;  /* 0x008000000800780b */ /* 0x040fe40003f8e000 */
[----:B------:R-:W-:Y:S01]  /*765e0*/  IADD3 R7, R5, -0x3f3504f3, RZ ;  /* 0xc0cafb0d05077810 */ /* 0x000fe20007ffe0ff */
[----:B--2---:R-:W-:Y:S02]  /*765f0*/  FMUL R6, R8, 8388608 ;  /* 0x4b00000008067820 */ /* 0x004fe40000400000 */
[----:B0-----:R3:W-:Y:S01]  /*76600*/  I2F R5, R9 ;  /* 0x0000000900057306 */ /* 0x0017e20000201400 */
[----:B------:R-:W-:Y:S02]  /*76610*/  LOP3.LUT R7, R7, 0xff800000, RZ, 0xc0, !PT ;  /* 0xff80000007077812 */ /* 0x000fe400078ec0ff */
[----:B---3--:R-:W-:Y:S01]  /*76620*/  FSEL R9, R6, R8, !P4 ;  /* 0x0000000806097208 */ /* 0x008fe20006000000 */
[----:B----4-:R-:W-:Y:S04]  /*76630*/  STL [R1+0x7c], R12 ;  /* 0x00007c0c01007387 */ /* 0x010fe80000100800 */
[----:B------:R0:W-:Y:S04]  /*76640*/  STL [R1+0x6c], R9 ;  /* 0x00006c0901007387 */ /* 0x0001e80000100800 */
[----:B------:R-:W-:Y:S04]  /*76650*/  STL [R1+0x5a4], R7 ;  /* 0x0005a40701007387 */ /* 0x000fe80000100800 */
[----:B------:R-:W2:Y:S01]  /*76660*/  LDL.LU R17, [R1+0xef4] ;  /* 0x000ef40001117983 */ /* 0x000ea20000300800 */
[----:B------:R-:W-:Y:S01]  /*76670*/  FSEL R6, RZ, -23, P3 ;  /* 0xc1b80000ff067808 */ /* 0x000fe20001800000 */
[C---:B------:R-:W-:Y:S01]  /*76680*/  FMUL R8, R11.reuse, 8388608 ;  /* 0x4b0000000b087820 */ /* 0x040fe20000400000 */
[----:B------:R-:W-:-:S02]  /*76690*/  FSETP.GEU.AND P3, PT, R11, 1.175494350822287508e-38, PT ;  /* 0x008000000b00780b */ /* 0x000fc40003f6e000 */
[----:B0-----:R-:W-:Y:S02]  /*766a0*/  IADD3 R9, R9, -0x3f3504f3, RZ ;  /* 0xc0cafb0d09097810 */ /* 0x001fe40007ffe0ff */
[----:B------:R-:W-:Y:S02]  /*766b0*/  FSEL R11, R8, R11, !P3 ;  /* 0x0000000b080b7208 */ /* 0x000fe40005800000 */
[----:B------:R-:W-:Y:S01]  /*766c0*/  LOP3.LUT R9, R9, 0xff800000, RZ, 0xc0, !PT ;  /* 0xff80000009097812 */ /* 0x000fe200078ec0ff */
[----:B--2---:R-:W-:Y:S04]  /*766d0*/  STL [R1+0x84], R17 ;  /* 0x0000841101007387 */ /* 0x004fe80000100800 */
[----:B------:R0:W-:Y:S04]  /*766e0*/  STL [R1+0x64], R11 ;  /* 0x0000640b01007387 */ /* 0x0001e80000100800 */
[----:B------:R-:W-:Y:S04]  /*766f0*/  STL [R1+0x130], R9 ;  /* 0x0001300901007387 */ /* 0x000fe80000100800 */
[----:B------:R-:W2:Y:S01]  /*76700*/  LDL.LU R16, [R1+0xef8] ;  /* 0x000ef80001107983 */ /* 0x000ea20000300800 */
[----:B------:R-:W-:Y:S01]  /*76710*/  FMUL R10, R12, 8388608 ;  /* 0x4b0000000c0a7820 */ /* 0x000fe20000400000 */
[----:B------:R-:W-:-:S02]  /*76720*/  FSEL R8, RZ, -23, P6 ;  /* 0xc1b80000ff087808 */ /* 0x000fc40003000000 */
[----:B------:R-:W-:-:S04]  /*76730*/  FSETP.GEU.AND P6, PT, R12, 1.175494350822287508e-38, PT ;  /* 0x008000000c00780b */ /* 0x000fc80003fce000 */
[----:B------:R-:W-:Y:S01]  /*76740*/  FSEL R13, R10, R12, !P6 ;  /* 0x0000000c0a0d7208 */ /* 0x000fe20007000000 */
[----:B------:R-:W-:Y:S01]  /*76750*/  FMUL R12, R17, 8388608 ;  /* 0x4b000000110c7820 */ /* 0x000fe20000400000 */
[----:B0-----:R-:W-:Y:S02]  /*76760*/  IADD3 R11, R11, -0x3f3504f3, RZ ;  /* 0xc0cafb0d0b0b7810 */ /* 0x001fe40007ffe0ff */
[----:B------:R-:W-:Y:S02]  /*76770*/  FSEL R10, RZ, -23, P5 ;  /* 0xc1b80000ff0a7808 */ /* 0x000fe40002800000 */
[----:B------:R-:W-:Y:S01]  /*76780*/  FSETP.GEU.AND P5, PT, R17, 1.175494350822287508e-38, PT ;  /* 0x008000001100780b */ /* 0x000fe20003fae000 */
[----:B------:R-:W-:Y:S01]  /*76790*/  FFMA.FTZ R15, R14, 1.1920928955078125e-07, R15 ;  /* 0x340000000e0f7823 */ /* 0x000fe2000001000f */
[----:B------:R-:W-:Y:S02]  /*767a0*/  LOP3.LUT R11, R11, 0xff800000, RZ, 0xc0, !PT ;  /* 0xff8000000b0b7812 */ /* 0x000fe400078ec0ff */
[----:B------:R-:W-:Y:S01]  /*767b0*/  FSEL R17, R12, R17, !P5 ;  /* 0x000000110c117208 */ /* 0x000fe20006800000 */
[----:B--2---:R-:W-:Y:S04]  /*767c0*/  STL [R1+0x80], R16 ;  /* 0x0000801001007387 */ /* 0x004fe80000100800 */
[----:B------:R0:W-:Y:S04]  /*767d0*/  STL [R1+0x94], R13 ;  /* 0x0000940d01007387 */ /* 0x0001e80000100800 */
[----:B------:R-:W-:Y:S01]  /*767e0*/  STL [R1+0x678], R11 ;  /* 0x0006780b01007387 */ /* 0x000fe20000100800 */
[----:B0-----:R-:W-:-:S03]  /*767f0*/  IADD3 R13, R13, -0x3f3504f3, RZ ;  /* 0xc0cafb0d0d0d7810 */ /* 0x001fc60007ffe0ff */
[----:B------:R0:W-:Y:S01]  /*76800*/  STL [R1+0x734], R15 ;  /* 0x0007340f01007387 */ /* 0x0001e20000100800 */
[----:B------:R-:W-:-:S03]  /*76810*/  LOP3.LUT R13, R13, 0xff800000, RZ, 0xc0, !PT ;  /* 0xff8000000d0d7812 */ /* 0x000fc600078ec0ff */
[----:B------:R1:W-:Y:S04]  /*76820*/  STL [R1+0x9c], R17 ;  /* 0x00009c1101007387 */ /* 0x0003e80000100800 */
[----:B------:R-:W-:Y:S04]  /*76830*/  STL [R1+0x674], R13 ;  /* 0x0006740d01007387 */ /* 0x000fe80000100800 */
[----:B------:R-:W2:Y:S01]  /*76840*/  LDL.LU R20, [R1+0xefc] ;  /* 0x000efc0001147983 */ /* 0x000ea20000300800 */
[----:B------:R-:W3:Y:S01]  /*76850*/  I2F R0, R0 ;  /* 0x0000000000007306 */ /* 0x000ee20000201400 */
[----:B------:R-:W-:Y:S01]  /*76860*/  FMUL R14, R16, 8388608 ;  /* 0x4b000000100e7820 */ /* 0x000fe20000400000 */
[----:B------:R-:W-:-:S02]  /*76870*/  FSEL R12, RZ, -23, P2 ;  /* 0xc1b80000ff0c7808 */ /* 0x000fc40001000000 */
[----:B------:R-:W-:Y:S02]  /*76880*/  FSETP.GEU.AND P2, PT, R16, 1.175494350822287508e-38, PT ;  /* 0x008000001000780b */ /* 0x000fe40003f4e000 */
[----:B0-----:R-:W-:Y:S02]  /*76890*/  IADD3 R15, R17, -0x3f3504f3, RZ ;  /* 0xc0cafb0d110f7810 */ /* 0x001fe40007ffe0ff */
[----:B------:R-:W-:Y:S02]  /*768a0*/  FSEL R16, R14, R16, !P2 ;  /* 0x000000100e107208 */ /* 0x000fe40005000000 */
[----:B-1----:R-:W-:Y:S01]  /*768b0*/  LOP3.LUT R17, R15, 0xff800000, RZ, 0xc0, !PT ;  /* 0xff8000000f117812 */ /* 0x002fe200078ec0ff */
[----:B---3--:R-:W-:Y:S01]  /*768c0*/  FFMA.FTZ R6, R0, 1.1920928955078125e-07, R6 ;  /* 0x3400000000067823 */ /* 0x008fe20000010006 */
[----:B------:R-:W0:Y:S01]  /*768d0*/  I2F R2, R2 ;  /* 0x0000000200027306 */ /* 0x000e220000201400 */
[----:B--2---:R-:W-:Y:S04]  /*768e0*/  STL [R1+0x8c], R20 ;  /* 0x00008c1401007387 */ /* 0x004fe80000100800 */
[----:B------:R-:W-:Y:S04]  /*768f0*/  STL [R1+0xbc], R16 ;  /* 0x0000bc1001007387 */ /* 0x000fe80000100800 */
[----:B------:R-:W-:Y:S04]  /*76900*/  STL [R1+0x670], R17 ;  /* 0x0006701101007387 */ /* 0x000fe80000100800 */
[----:B------:R-:W2:Y:S01]  /*76910*/  LDL R0, [R1+0x4d4] ;  /* 0x0004d40001007983 */ /* 0x000ea20000100800 */
[----:B------:R-:W1:Y:S01]  /*76920*/  I2F R3, R3 ;  /* 0x0000000300037306 */ /* 0x000e620000201400 */
[----:B0-----:R-:W-:Y:S01]  /*76930*/  FFMA.FTZ R2, R2, 1.1920928955078125e-07, R8 ;  /* 0x3400000002027823 */ /* 0x001fe20000010008 */
[----:B------:R-:W-:Y:S01]  /*76940*/  FSEL R14, RZ, -23, P1 ;  /* 0xc1b80000ff0e7808 */ /* 0x000fe20000800000 */
[C---:B------:R-:W-:Y:S01]  /*76950*/  FMUL R15, R20.reuse, 8388608 ;  /* 0x4b000000140f7820 */ /* 0x040fe20000400000 */
[----:B------:R-:W-:Y:S01]  /*76960*/  FSETP.GEU.AND P1, PT, R20, 1.175494350822287508e-38, PT ;  /* 0x008000001400780b */ /* 0x000fe20003f2e000 */
[----:B------:R0:W-:Y:S03]  /*76970*/  STL [R1+0x730], R6 ;  /* 0x0007300601007387 */ /* 0x0001e60000100800 */
[----:B------:R-:W-:Y:S01]  /*76980*/  I2F R7, R7 ;  /* 0x0000000700077306 */ /* 0x000fe20000201400 */
[----:B------:R-:W-:Y:S01]  /*76990*/  FFMA.FTZ R4, R4, 1.1920928955078125e-07, R12 ;  /* 0x3400000004047823 */ /* 0x000fe2000001000c */
[----:B0-----:R-:W3:Y:S01]  /*769a0*/  LDL R6, [R1+0x2c4] ;  /* 0x0002c40001067983 */ /* 0x001ee20000100800 */
[----:B-1----:R-:W-:-:S03]  /*769b0*/  FFMA.FTZ R3, R3, 1.1920928955078125e-07, R10 ;  /* 0x3400000003037823 */ /* 0x002fc6000001000a */
[----:B------:R0:W-:Y:S02]  /*769c0*/  STL [R1+0x71c], R2 ;  /* 0x00071c0201007387 */ /* 0x0001e40000100800 */
[----:B------:R-:W-:Y:S01]  /*769d0*/  I2F R9, R9 ;  /* 0x0000000900097306 */ /* 0x000fe20000201400 */
[----:B0-----:R-:W-:Y:S02]  /*769e0*/  FSEL R2, R15, R20, !P1 ;  /* 0x000000140f027208 */ /* 0x001fe40004800000 */
[----:B------:R-:W4:Y:S04]  /*769f0*/  LDL.LU R20, [R1+0x1dc8] ;  /* 0x001dc80001147983 */ /* 0x000f280000300800 */
[----:B------:R0:W-:Y:S01]  /*76a00*/  STL [R1+0xc0], R2 ;  /* 0x0000c00201007387 */ /* 0x0001e20000100800 */
[----:B------:R-:W1:Y:S03]  /*76a10*/  I2F R11, R11 ;  /* 0x0000000b000b7306 */ /* 0x000e660000201400 */
[----:B------:R-:W-:Y:S04]  /*76a20*/  STL [R1+0x718], R3 ;  /* 0x0007180301007387 */ /* 0x000fe80000100800 */
[----:B------:R-:W3:Y:S01]  /*76a30*/  LDL R12, [R1+0xf0] ;  /* 0x0000f000010c7983 */ /* 0x000ee20000100800 */
[----:B------:R-:W1:Y:S03]  /*76a40*/  I2F R13, R13 ;  /* 0x0000000d000d7306 */ /* 0x000e660000201400 */
[----:B------:R-:W3:Y:S04]  /*76a50*/  LDL R10, [R1+0xe8] ;  /* 0x0000e800010a7983 */ /* 0x000ee80000100800 */
[----:B------:R1:W-:Y:S01]  /*76a60*/  STL [R1+0x714], R4 ;  /* 0x0007140401007387 */ /* 0x0003e20000100800 */
[----:B0-----:R-:W-:Y:S01]  /*76a70*/  IADD3 R2, R2, -0x3f3504f3, RZ ;  /* 0xc0cafb0d02027810 */ /* 0x001fe20007ffe0ff */
[----:B-1----:R-:W-:-:S02]  /*76a80*/  FFMA.FTZ R4, R5, 1.1920928955078125e-07, R14 ;  /* 0x3400000005047823 */ /* 0x002fc4000001000e */
[----:B------:R-:W4:Y:S04]  /*76a90*/  LDL R14, [R1+0xf4] ;  /* 0x0000f400010e7983 */ /* 0x000f280000100800 */
[----:B------:R0:W-:Y:S01]  /*76aa0*/  STL [R1+0x710], R4 ;  /* 0x0007100401007387 */ /* 0x0001e20000100800 */
[----:B------:R-:W-:Y:S02]  /*76ab0*/  LOP3.LUT R5, R2, 0xff800000, RZ, 0xc0, !PT ;  /* 0xff80000002057812 */ /* 0x000fe400078ec0ff */
[----:B------:R-:W-:-:S05]  /*76ac0*/  FSEL R2, RZ, -23, P3 ;  /* 0xc1b80000ff027808 */ /* 0x000fca0001800000 */
[----:B------:R-:W-:Y:S01]  /*76ad0*/  FFMA.FTZ R2, R11, 1.1920928955078125e-07, R2 ;  /* 0x340000000b027823 */ /* 0x000fe20000010002 */
[----:B--2---:R-:W-:Y:S02]  /*76ae0*/  MOV R8, R0 ;  /* 0x0000000000087202 */ /* 0x004fe40000000f00 */
[----:B------:R-:W-:-:S05]  /*76af0*/  FSEL R0, RZ, -23, P0 ;  /* 0xc1b80000ff007808 */ /* 0x000fca0000000000 */
[----:B0-----:R-:W-:Y:S01]  /*76b00*/  FFMA.FTZ R4, R7, 1.1920928955078125e-07, R0 ;  /* 0x3400000007047823 */ /* 0x001fe20000010000 */
[----:B------:R-:W-:-:S04]  /*76b10*/  FSEL R0, RZ, -23, P4 ;  /* 0xc1b80000ff007808 */ /* 0x000fc80002000000 */
[----:B------:R0:W-:Y:S01]  /*76b20*/  STL [R1+0x6fc], R4 ;  /* 0x0006fc0401007387 */ /* 0x0001e20000100800 */
[----:B------:R-:W-:-:S03]  /*76b30*/  FFMA.FTZ R7, R9, 1.1920928955078125e-07, R0 ;  /* 0x3400000009077823 */ /* 0x000fc60000010000 */
[----:B------:R-:W-:Y:S01]  /*76b40*/  STL [R1+0x688], R5 ;  /* 0x0006880501007387 */ /* 0x000fe20000100800 */
[----:B0-----:R-:W-:-:S03]  /*76b50*/  FSEL R4, RZ, -23, P6 ;  /* 0xc1b80000ff047808 */ /* 0x001fc60003000000 */
[----:B------:R0:W-:Y:S02]  /*76b60*/  STL [R1+0x6f8], R7 ;  /* 0x0006f80701007387 */ /* 0x0001e40000100800 */
[----:B------:R-:W-:Y:S02]  /*76b70*/  FFMA.FTZ R0, R13, 1.1920928955078125e-07, R4 ;  /* 0x340000000d007823 */ /* 0x000fe40000010004 */
[----:B------:R-:W2:Y:S04]  /*76b80*/  LDL.LU R9, [R1+0xf00] ;  /* 0x000f000001097983 */ /* 0x000ea80000300800 */
[----:B------:R-:W-:Y:S04]  /*76b90*/  STL [R1+0x6f4], R2 ;  /* 0x0006f40201007387 */ /* 0x000fe80000100800 */
[----:B------:R1:W-:Y:S04]  /*76ba0*/  STL [R1+0x6f0], R0 ;  /* 0x0006f00001007387 */ /* 0x0003e80000100800 */
[----:B0-----:R-:W4:Y:S01]  /*76bb0*/  LDL.LU R7, [R1+0xf04] ;  /* 0x000f040001077983 */ /* 0x001f220000300800 */
[----:B------:R-:W-:Y:S01]  /*76bc0*/  IADD3 R16, R16, -0x3f3504f3, RZ ;  /* 0xc0cafb0d10107810 */ /* 0x000fe20007ffe0ff */
[----:B------:R-:W0:Y:S03]  /*76bd0*/  I2F R17, R17 ;  /* 0x0000001100117306 */ /* 0x000e260000201400 */
[----:B------:R-:W-:-:S05]  /*76be0*/  LOP3.LUT R16, R16, 0xff800000, RZ, 0xc0, !PT ;  /* 0xff80000010107812 */ /* 0x000fca00078ec0ff */
[----:B------:R-:W0:Y:S01]  /*76bf0*/  I2F R3, R16 ;  /* 0x0000001000037306 */ /* 0x000e220000201400 */
[----:B------:R-:W-:Y:S01]  /*76c00*/  IMAD.MOV.U32 R15, RZ, RZ, R8 ;  /* 0x000000ffff0f7224 */ /* 0x000fe200078e0008 */
[----:B---3--:R-:W-:Y:S02]  /*76c10*/  MOV R8, R6 ;  /* 0x0000000600087202 */ /* 0x008fe40000000f00 */
[----:B------:R-:W-:-:S04]  /*76c20*/  FSEL R6, RZ, -23, P5 ;  /* 0xc1b80000ff067808 */ /* 0x000fc80002800000 */
[----:B------:R-:W3:Y:S01]  /*76c30*/  I2F R5, R5 ;  /* 0x0000000500057306 */ /* 0x000ee20000201400 */
[----:B-1----:R-:W-:Y:S01]  /*76c40*/  FSEL R0, RZ, -23, P2 ;  /* 0xc1b80000ff007808 */ /* 0x002fe20001000000 */
[----:B0-----:R-:W-:Y:S01]  /*76c50*/  FFMA.FTZ R2, R17, 1.1920928955078125e-07, R6 ;  /* 0x3400000011027823 */ /* 0x001fe20000010006 */
[----:B------:R-:W-:-:S04]  /*76c60*/  FSEL R4, RZ, -23, P1 ;  /* 0xc1b80000ff047808 */ /* 0x000fc80000800000 */
[----:B------:R2:W-:Y:S01]  /*76c70*/  STL [R1+0x6dc], R2 ;  /* 0x0006dc0201007387 */ /* 0x0005e20000100800 */
[----:B------:R-:W-:Y:S02]  /*76c80*/  FFMA.FTZ R3, R3, 1.1920928955078125e-07, R0 ;  /* 0x3400000003037823 */ /* 0x000fe40000010000 */
[C---:B--2---:R-:W-:Y:S01]  /*76c90*/  FMUL R2, R9.reuse, 8388608 ;  /* 0x4b00000009027820 */ /* 0x044fe20000400000 */
[----:B------:R-:W-:Y:S01]  /*76ca0*/  STL [R1+0x88], R9 ;  /* 0x0000880901007387 */ /* 0x000fe20000100800 */
[----:B------:R-:W-:-:S04]  /*76cb0*/  FSETP.GEU.AND P0, PT, R9, 1.175494350822287508e-38, PT ;  /* 0x008000000900780b */ /* 0x000fc80003f0e000 */
[----:B------:R-:W-:Y:S01]  /*76cc0*/  FSEL R2, R2, R9, !P0 ;  /* 0x0000000902027208 */ /* 0x000fe20004000000 */
[----:B----4-:R-:W-:Y:S04]  /*76cd0*/  STL [R1+0x98], R7 ;  /* 0x0000980701007387 */ /* 0x010fe80000100800 */
[----:B------:R3:W-:Y:S02]  /*76ce0*/  STL [R1+0x6d8], R3 ;  /* 0x0006d80301007387 */ /* 0x0007e40000100800 */
[----:B---3--:R-:W-:-:S05]  /*76cf0*/  FFMA.FTZ R3, R5, 1.1920928955078125e-07, R4 ;  /* 0x3400000005037823 */ /* 0x008fca0000010004 */
[----:B------:R0:W-:Y:S04]  /*76d00*/  STL [R1+0x778], R3 ;  /* 0x0007780301007387 */ /* 0x0001e80000100800 */
[----:B------:R1:W-:Y:S01]  /*76d10*/  STL [R1+0x5c], R2 ;  /* 0x00005c0201007387 */ /* 0x0003e20000100800 */
[----:B0-----:R-:W-:-:S03]  /*76d20*/  IADD3 R3, R12, -R19, RZ ;  /* 0x800000130c037210 */ /* 0x001fc60007ffe0ff */
[----:B------:R-:W2:Y:S01]  /*76d30*/  LDL R12, [R1+0xec] ;  /* 0x0000ec00010c7983 */ /* 0x000ea20000100800 */
[C---:B------:R-:W-:Y:S01]  /*76d40*/  FMUL R0, R7.reuse, 8388608 ;  /* 0x4b00000007007820 */ /* 0x040fe20000400000 */
[----:B------:R-:W-:-:S04]  /*76d50*/  FSETP.GEU.AND P1, PT, R7, 1.175494350822287508e-38, PT ;  /* 0x008000000700780b */ /* 0x000fc80003f2e000 */
[----:B------:R-:W-:Y:S02]  /*76d60*/  FSEL R6, R0, R7, !P1 ;  /* 0x0000000700067208 */ /* 0x000fe40004800000 */
[----:B------:R-:W-:-:S04]  /*76d70*/  IADD3 R0, R2, -0x3f3504f3, RZ ;  /* 0xc0cafb0d02007810 */ /* 0x000fc80007ffe0ff */
[----:B------:R-:W-:Y:S01]  /*76d80*/  LOP3.LUT R5, R0, 0xff800000, RZ, 0xc0, !PT ;  /* 0xff80000000057812 */ /* 0x000fe200078ec0ff */
[----:B------:R-:W-:-:S03]  /*76d90*/  IMAD.IADD R4, R14, 0x1, -R20 ;  /* 0x000000010e047824 */ /* 0x000fc600078e0a14 */
[----:B------:R0:W3:Y:S01]  /*76da0*/  I2F R7, R5 ;  /* 0x0000000500077306 */ /* 0x0000e20000201400 */
[----:B------:R-:W-:Y:S01]  /*76db0*/  MOV R11, 0x3dc6b27f ;  /* 0x3dc6b27f000b7802 */ /* 0x000fe20000000f00 */
[----:B------:R-:W-:Y:S01]  /*76dc0*/  FADD R0, R4, -1 ;  /* 0xbf80000004007421 */ /* 0x000fe20000000000 */
[----:B-1----:R-:W-:Y:S01]  /*76dd0*/  IADD3 R2, R10, -R18, RZ ;  /* 0x800000120a027210 */ /* 0x002fe20007ffe0ff */
[----:B------:R-:W-:Y:S01]  /*76de0*/  IMAD.MOV.U32 R18, RZ, RZ, R6 ;  /* 0x000000ffff127224 */ /* 0x000fe200078e0006 */
[----:B------:R0:W-:Y:S01]  /*76df0*/  STL [R1+0x684], R5 ;  /* 0x0006840501007387 */ /* 0x0001e20000100800 */
[----:B------:R-:W-:-:S03]  /*76e00*/  FSEL R6, RZ, -23, P0 ;  /* 0xc1b80000ff067808 */ /* 0x000fc60000000000 */
[----:B------:R-:W-:Y:S01]  /*76e10*/  IADD3 R4, R18, -0x3f3504f3, RZ ;  /* 0xc0cafb0d12047810 */ /* 0x000fe20007ffe0ff */
[----:B0-----:R-:W-:-:S03]  /*76e20*/  FFMA.FTZ R5, R0, R11, -0.16845393180847167969 ;  /* 0xbe2c7f3000057423 */ /* 0x001fc6000001000b */
[----:B------:R-:W-:Y:S01]  /*76e30*/  LOP3.LUT R13, R4, 0xff800000, RZ, 0xc0, !PT ;  /* 0xff800000040d7812 */ /* 0x000fe200078ec0ff */
[C---:B------:R-:W-:Y:S02]  /*76e40*/  FFMA.FTZ R5, R0.reuse, R5, 0.1716887056827545166 ;  /* 0x3e2fcf2a00057423 */ /* 0x040fe40000010005 */
[----:B---3--:R-:W-:Y:S02]  /*76e50*/  FFMA.FTZ R6, R7, 1.1920928955078125e-07, R6 ;  /* 0x3400000007067823 */ /* 0x008fe40000010006 */
[----:B------:R0:W-:Y:S01]  /*76e60*/  STL [R1+0x67c], R13 ;  /* 0x00067c0d01007387 */ /* 0x0001e20000100800 */
[----:B------:R-:W-:Y:S02]  /*76e70*/  FFMA.FTZ R4, R0, R5, -0.17900948226451873779 ;  /* 0xbe374e4300047423 */ /* 0x000fe40000010005 */
[----:B------:R0:W1:Y:S01]  /*76e80*/  I2F R5, R13 ;  /* 0x0000000d00057306 */ /* 0x0000620000201400 */
[----:B------:R-:W3:Y:S04]  /*76e90*/  LDL R17, [R1+0xe4] ;  /* 0x0000e40001117983 */ /* 0x000ee80000100800 */
[----:B0-----:R-:W4:Y:S04]  /*76ea0*/  LDL R13, [R1+0xdc] ;  /* 0x0000dc00010d7983 */ /* 0x001f280000100800 */
[----:B------:R0:W-:Y:S01]  /*76eb0*/  STL [R1+0x754], R6 ;  /* 0x0007540601007387 */ /* 0x0001e20000100800 */
[----:B------:R-:W-:-:S02]  /*76ec0*/  FADD R3, R3, -1 ;  /* 0xbf80000003037421 */ /* 0x000fc40000000000 */
[----:B------:R-:W-:Y:S01]  /*76ed0*/  FADD R2, R2, -1 ;  /* 0xbf80000002027421 */ /* 0x000fe20000000000 */
[----:B------:R-:W3:Y:S01]  /*76ee0*/  LDL R14, [R1+0xe0] ;  /* 0x0000e000010e7983 */ /* 0x000ee20000100800 */
[----:B--2---:R-:W-:-:S03]  /*76ef0*/  IMAD.IADD R7, R12, 0x1, -R21 ;  /* 0x000000010c077824 */ /* 0x004fc600078e0a15 */
[----:B------:R-:W2:Y:S01]  /*76f00*/  LDL R12, [R1+0xd8] ;  /* 0x0000d800010c7983 */ /* 0x000ea20000100800 */
[----:B0-----:R-:W-:-:S05]  /*76f10*/  FSEL R6, RZ, -23, P1 ;  /* 0xc1b80000ff067808 */ /* 0x001fca0000800000 */
[----:B-1----:R-:W-:Y:S01]  /*76f20*/  FFMA.FTZ R5, R5, 1.1920928955078125e-07, R6 ;  /* 0x3400000005057823 */ /* 0x002fe20000010006 */
[----:B------:R-:W-:Y:S01]  /*76f30*/  MOV R10, R15 ;  /* 0x0000000f000a7202 */ /* 0x000fe20000000f00 */
[CC--:B------:R-:W-:Y:S01]  /*76f40*/  FFMA.FTZ R9, R3.reuse, R11.reuse, -0.16845393180847167969 ;  /* 0xbe2c7f3003097423 */ /* 0x0c0fe2000001000b */
[----:B------:R-:W-:Y:S02]  /*76f50*/  MOV R15, R8 ;  /* 0x00000008000f7202 */ /* 0x000fe40000000f00 */
[----:B------:R0:W-:Y:S01]  /*76f60*/  STL [R1+0x738], R5 ;  /* 0x0007380501007387 */ /* 0x0001e20000100800 */
[----:B------:R-:W-:Y:S02]  /*76f70*/  FFMA.FTZ R8, R2, R11, -0.16845393180847167969 ;  /* 0xbe2c7f3002087423 */ /* 0x000fe4000001000b */
[----:B------:R-:W-:Y:S02]  /*76f80*/  FFMA.FTZ R9, R3, R9, 0.1716887056827545166 ;  /* 0x3e2fcf2a03097423 */ /* 0x000fe40000010009 */
[----:B0-----:R-:W-:-:S02]  /*76f90*/  FADD R5, R7, -1 ;  /* 0xbf80000007057421 */ /* 0x001fc40000000000 */
[C---:B------:R-:W-:Y:S02]  /*76fa0*/  FFMA.FTZ R8, R2.reuse, R8, 0.1716887056827545166 ;  /* 0x3e2fcf2a02087423 */ /* 0x040fe40000010008 */
[----:B------:R-:W-:Y:S02]  /*76fb0*/  FFMA.FTZ R6, R5, R11, -0.16845393180847167969 ;  /* 0xbe2c7f3005067423 */ /* 0x000fe4000001000b */
[----:B------:R-:W-:Y:S02]  /*76fc0*/  FFMA.FTZ R9, R3, R9, -0.17900948226451873779 ;  /* 0xbe374e4303097423 */ /* 0x000fe40000010009 */
[----:B------:R-:W-:Y:S02]  /*76fd0*/  FFMA.FTZ R6, R5, R6, 0.1716887056827545166 ;  /* 0x3e2fcf2a05067423 */ /* 0x000fe40000010006 */
[----:B------:R-:W-:Y:S02]  /*76fe0*/  FFMA.FTZ R8, R2, R8, -0.17900948226451873779 ;  /* 0xbe374e4302087423 */ /* 0x000fe40000010008 */
[----:B------:R-:W-:-:S02]  /*76ff0*/  FFMA.FTZ R4, R0, R4, 0.20512372255325317383 ;  /* 0x3e520bf400047423 */ /* 0x000fc40000010004 */
[----:B------:R-:W-:Y:S02]  /*77000*/  FFMA.FTZ R6, R5, R6, -0.17900948226451873779 ;  /* 0xbe374e4305067423 */ /* 0x000fe40000010006 */
[----:B------:R-:W-:Y:S02]  /*77010*/  FFMA.FTZ R9, R3, R9, 0.20512372255325317383 ;  /* 0x3e520bf403097423 */ /* 0x000fe40000010009 */
[----:B------:R-:W-:Y:S02]  /*77020*/  FFMA.FTZ R8, R2, R8, 0.20512372255325317383 ;  /* 0x3e520bf402087423 */ /* 0x000fe40000010008 */
[----:B------:R-:W-:Y:S02]  /*77030*/  FFMA.FTZ R4, R0, R4, -0.24046532809734344482 ;  /* 0xbe763c8b00047423 */ /* 0x000fe40000010004 */
[----:B------:R-:W-:Y:S02]  /*77040*/  FFMA.FTZ R6, R5, R6, 0.20512372255325317383 ;  /* 0x3e520bf405067423 */ /* 0x000fe40000010006 */
[----:B------:R-:W-:-:S02]  /*77050*/  FFMA.FTZ R9, R3, R9, -0.24046532809734344482 ;  /* 0xbe763c8b03097423 */ /* 0x000fc40000010009 */
[----:B------:R-:W-:Y:S02]  /*77060*/  FFMA.FTZ R8, R2, R8, -0.24046532809734344482 ;  /* 0xbe763c8b02087423 */ /* 0x000fe40000010008 */
[----:B------:R-:W-:Y:S02]  /*77070*/  FFMA.FTZ R4, R0, R4, 0.28857114911079406738 ;  /* 0x3e93bf9900047423 */ /* 0x000fe40000010004 */
[----:B------:R-:W-:Y:S02]  /*77080*/  FFMA.FTZ R7, R5, R6, -0.24046532809734344482 ;  /* 0xbe763c8b05077423 */ /* 0x000fe40000010006 */
[----:B------:R-:W-:Y:S02]  /*77090*/  FFMA.FTZ R9, R3, R9, 0.28857114911079406738 ;  /* 0x3e93bf9903097423 */ /* 0x000fe40000010009 */
[----:B------:R-:W-:Y:S02]  /*770a0*/  FFMA.FTZ R8, R2, R8, 0.28857114911079406738 ;  /* 0x3e93bf9902087423 */ /* 0x000fe40000010008 */
[----:B------:R-:W-:-:S02]  /*770b0*/  FFMA.FTZ R4, R0, R4, -0.36067417263984680176 ;  /* 0xbeb8aa4900047423 */ /* 0x000fc40000010004 */
[----:B------:R-:W-:Y:S02]  /*770c0*/  FFMA.FTZ R7, R5, R7, 0.28857114911079406738 ;  /* 0x3e93bf9905077423 */ /* 0x000fe40000010007 */
[----:B------:R-:W-:Y:S02]  /*770d0*/  FFMA.FTZ R9, R3, R9, -0.36067417263984680176 ;  /* 0xbeb8aa4903097423 */ /* 0x000fe40000010009 */
[----:B------:R-:W-:Y:S02]  /*770e0*/  FFMA.FTZ R8, R2, R8, -0.36067417263984680176 ;  /* 0xbeb8aa4902087423 */ /* 0x000fe40000010008 */
[----:B------:R-:W-:Y:S02]  /*770f0*/  FFMA.FTZ R4, R0, R4, 0.48089820146560668945 ;  /* 0x3ef6384a00047423 */ /* 0x000fe40000010004 */
[----:B------:R-:W-:Y:S02]  /*77100*/  FFMA.FTZ R7, R5, R7, -0.36067417263984680176 ;  /* 0xbeb8aa4905077423 */ /* 0x000fe40000010007 */
[----:B------:R-:W-:-:S02]  /*77110*/  FFMA.FTZ R9, R3, R9, 0.48089820146560668945 ;  /* 0x3ef6384a03097423 */ /* 0x000fc40000010009 */
[----:B------:R-:W-:Y:S02]  /*77120*/  FFMA.FTZ R8, R2, R8, 0.48089820146560668945 ;  /* 0x3ef6384a02087423 */ /* 0x000fe40000010008 */
[----:B------:R-:W-:Y:S02]  /*77130*/  FFMA.FTZ R4, R0, R4, -0.72134751081466674805 ;  /* 0xbf38aa3b00047423 */ /* 0x000fe40000010004 */
[----:B------:R-:W-:Y:S02]  /*77140*/  FFMA.FTZ R7, R5, R7, 0.48089820146560668945 ;  /* 0x3ef6384a05077423 */ /* 0x000fe40000010007 */
[----:B------:R-:W-:Y:S02]  /*77150*/  FFMA.FTZ R9, R3, R9, -0.72134751081466674805 ;  /* 0xbf38aa3b03097423 */ /* 0x000fe40000010009 */
[----:B------:R-:W-:Y:S02]  /*77160*/  FFMA.FTZ R8, R2, R8, -0.72134751081466674805 ;  /* 0xbf38aa3b02087423 */ /* 0x000fe40000010008 */
[----:B------:R-:W-:-:S02]  /*77170*/  FMUL R4, R0, R4 ;  /* 0x0000000400047220 */ /* 0x000fc40000400000 */
[----:B------:R-:W-:Y:S02]  /*77180*/  FFMA.FTZ R7, R5, R7, -0.72134751081466674805 ;  /* 0xbf38aa3b05077423 */ /* 0x000fe40000010007 */
[----:B------:R-:W-:Y:S02]  /*77190*/  FMUL R9, R3, R9 ;  /* 0x0000000903097220 */ /* 0x000fe40000400000 */
[----:B------:R-:W-:Y:S02]  /*771a0*/  FMUL R8, R2, R8 ;  /* 0x0000000802087220 */ /* 0x000fe40000400000 */
[----:B------:R-:W-:Y:S02]  /*771b0*/  FMUL R4, R0, R4 ;  /* 0x0000000400047220 */ /* 0x000fe40000400000 */
[----:B------:R-:W-:Y:S02]  /*771c0*/  FMUL R7, R5, R7 ;  /* 0x0000000705077220 */ /* 0x000fe40000400000 */
[----:B------:R-:W-:-:S02]  /*771d0*/  FMUL R9, R3, R9 ;  /* 0x0000000903097220 */ /* 0x000fc40000400000 */
[----:B------:R-:W-:Y:S02]  /*771e0*/  FMUL R8, R2, R8 ;  /* 0x0000000802087220 */ /* 0x000fe40000400000 */
[----:B------:R-:W-:Y:S02]  /*771f0*/  FFMA.FTZ R4, R0, 1.4426950216293334961, R4 ;  /* 0x3fb8aa3b00047823 */ /* 0x000fe40000010004 */
[----:B------:R-:W-:Y:S02]  /*77200*/  FMUL R7, R5, R7 ;  /* 0x0000000705077220 */ /* 0x000fe40000400000 */
[----:B------:R-:W-:Y:S02]  /*77210*/  FFMA.FTZ R3, R3, 1.4426950216293334961, R9 ;  /* 0x3fb8aa3b03037823 */ /* 0x000fe40000010009 */
[----:B------:R-:W-:Y:S01]  /*77220*/  FFMA.FTZ R0, R2, 1.4426950216293334961, R8 ;  /* 0x3fb8aa3b02007823 */ /* 0x000fe20000010008 */
[----:B------:R4:W-:Y:S01]  /*77230*/  STL [R1+0x6d4], R4 ;  /* 0x0006d40401007387 */ /* 0x0009e20000100800 */
[----:B------:R-:W-:Y:S01]  /*77240*/  FFMA.FTZ R5, R5, 1.4426950216293334961, R7 ;  /* 0x3fb8aa3b05057823 */ /* 0x000fe20000010007 */
[----:B---3--:R-:W-:-:S02]  /*77250*/  IADD3 R2, R17, -R25, RZ ;  /* 0x8000001911027210 */ /* 0x008fc40007ffe0ff */
[----:B------:R-:W-:Y:S04]  /*77260*/  STL [R1+0x6d0], R3 ;  /* 0x0006d00301007387 */ /* 0x000fe80000100800 */
[----:B------:R2:W-:Y:S01]  /*77270*/  STL [R1+0x6bc], R0 ;  /* 0x0006bc0001007387 */ /* 0x0005e20000100800 */
[----:B----4-:R-:W-:-:S03]  /*77280*/  IADD3 R4, R13, -R24, RZ ;  /* 0x800000180d047210 */ /* 0x010fc60007ffe0ff */
[----:B------:R-:W3:Y:S04]  /*77290*/  LDL R17, [R1+0xd4] ;  /* 0x0000d40001117983 */ /* 0x000ee80000100800 */
[----:B------:R-:W4:Y:S04]  /*772a0*/  LDL R13, [R1+0xd0] ;  /* 0x0000d000010d7983 */ /* 0x000f280000100800 */
[----:B------:R0:W-:Y:S01]  /*772b0*/  STL [R1+0x6b8], R5 ;  /* 0x0006b80501007387 */ /* 0x0001e20000100800 */
[----:B--2---:R-:W-:-:S03]  /*772c0*/  IADD3 R0, R12, -R22, RZ ;  /* 0x800000160c007210 */ /* 0x004fc60007ffe0ff */
[----:B------:R-:W2:Y:S01]  /*772d0*/  LDL R12, [R1+0xc8] ;  /* 0x0000c800010c7983 */ /* 0x000ea20000100800 */
[----:B------:R-:W-:-:S04]  /*772e0*/  FADD R4, R4, -1 ;  /* 0xbf80000004047421 */ /* 0x000fc80000000000 */
[----:B------:R-:W-:-:S04]  /*772f0*/  FFMA.FTZ R6, R4, R11, -0.16845393180847167969 ;  /* 0xbe2c7f3004067423 */ /* 0x000fc8000001000b */
[----:B------:R-:W-:-:S04]  /*77300*/  FFMA.FTZ R6, R4, R6, 0.1716887056827545166 ;  /* 0x3e2fcf2a04067423 */ /* 0x000fc80000010006 */
[----:B------:R-:W-:-:S04]  /*77310*/  FFMA.FTZ R6, R4, R6, -0.17900948226451873779 ;  /* 0xbe374e4304067423 */ /* 0x000fc80000010006 */
[----:B------:R-:W-:Y:S02]  /*77320*/  FFMA.FTZ R6, R4, R6, 0.20512372255325317383 ;  /* 0x3e520bf404067423 */ /* 0x000fe40000010006 */
[----:B------:R-:W-:Y:S02]  /*77330*/  FADD R2, R2, -1 ;  /* 0xbf80000002027421 */ /* 0x000fe40000000000 */
[----:B------:R-:W-:Y:S02]  /*77340*/  FFMA.FTZ R6, R4, R6, -0.24046532809734344482 ;  /* 0xbe763c8b04067423 */ /* 0x000fe40000010006 */
[----:B------:R-:W-:Y:S02]  /*77350*/  IMAD.IADD R3, R14, 0x1, -R23 ;  /* 0x000000010e037824 */ /* 0x000fe400078e0a17 */
[----:B------:R-:W4:Y:S01]  /*77360*/  LDL R14, [R1+0xcc] ;  /* 0x0000cc00010e7983 */ /* 0x000f220000100800 */
[----:B------:R-:W-:Y:S02]  /*77370*/  FFMA.FTZ R9, R2, R11, -0.16845393180847167969 ;  /* 0xbe2c7f3002097423 */ /* 0x000fe4000001000b */
[----:B------:R-:W-:-:S02]  /*77380*/  FFMA.FTZ R6, R4, R6, 0.28857114911079406738 ;  /* 0x3e93bf9904067423 */ /* 0x000fc40000010006 */
[----:B------:R-:W-:Y:S02]  /*77390*/  FADD R3, R3, -1 ;  /* 0xbf80000003037421 */ /* 0x000fe40000000000 */
[----:B------:R-:W-:Y:S02]  /*773a0*/  FFMA.FTZ R9, R2, R9, 0.1716887056827545166 ;  /* 0x3e2fcf2a02097423 */ /* 0x000fe40000010009 */
[----:B------:R-:W-:Y:S02]  /*773b0*/  FFMA.FTZ R6, R4, R6, -0.36067417263984680176 ;  /* 0xbeb8aa4904067423 */ /* 0x000fe40000010006 */
[----:B------:R-:W-:Y:S02]  /*773c0*/  FADD R0, R0, -1 ;  /* 0xbf80000000007421 */ /* 0x000fe40000000000 */
[----:B------:R-:W-:Y:S02]  /*773d0*/  FFMA.FTZ R8, R3, R11, -0.16845393180847167969 ;  /* 0xbe2c7f3003087423 */ /* 0x000fe4000001000b */
[----:B------:R-:W-:-:S02]  /*773e0*/  FFMA.FTZ R9, R2, R9, -0.17900948226451873779 ;  /* 0xbe374e4302097423 */ /* 0x000fc40000010009 */
[----:B------:R-:W-:Y:S02]  /*773f0*/  FFMA.FTZ R6, R4, R6, 0.48089820146560668945 ;  /* 0x3ef6384a04067423 */ /* 0x000fe40000010006 */
[----:B0-----:R-:W-:Y:S02]  /*77400*/  FFMA.FTZ R5, R0, R11, -0.16845393180847167969 ;  /* 0xbe2c7f3000057423 */ /* 0x001fe4000001000b */
[----:B------:R-:W-:Y:S02]  /*77410*/  FFMA.FTZ R8, R3, R8, 0.1716887056827545166 ;  /* 0x3e2fcf2a03087423 */ /* 0x000fe40000010008 */
[----:B------:R-:W-:Y:S02]  /*77420*/  FFMA.FTZ R9, R2, R9, 0.20512372255325317383 ;  /* 0x3e520bf402097423 */ /* 0x000fe40000010009 */
[----:B------:R-:W-:Y:S02]  /*77430*/  FFMA.FTZ R6, R4, R6, -0.72134751081466674805 ;  /* 0xbf38aa3b04067423 */ /* 0x000fe40000010006 */
[----:B------:R-:W-:-:S02]  /*77440*/  FFMA.FTZ R5, R0, R5, 0.1716887056827545166 ;  /* 0x3e2fcf2a00057423 */ /* 0x000fc40000010005 */
[C---:B------:R-:W-:Y:S02]  /*77450*/  FFMA.FTZ R8, R3.reuse, R8, -0.17900948226451873779 ;  /* 0xbe374e4303087423 */ /* 0x040fe40000010008 */
[----:B------:R-:W-:Y:S02]  /*77460*/  FFMA.FTZ R9, R2, R9, -0.24046532809734344482 ;  /* 0xbe763c8b02097423 */ /* 0x000fe40000010009 */
[----:B------:R-:W-:Y:S02]  /*77470*/  FMUL R6, R4, R6 ;  /* 0x0000000604067220 */ /* 0x000fe40000400000 */
[----:B------:R-:W-:Y:S02]  /*77480*/  FFMA.FTZ R5, R0, R5, -0.17900948226451873779 ;  /* 0xbe374e4300057423 */ /* 0x000fe40000010005 */
[----:B------:R-:W-:Y:S02]  /*77490*/  FFMA.FTZ R8, R3, R8, 0.20512372255325317383 ;  /* 0x3e520bf403087423 */ /* 0x000fe40000010008 */
[----:B------:R-:W-:-:S02]  /*774a0*/  FFMA.FTZ R9, R2, R9, 0.28857114911079406738 ;  /* 0x3e93bf9902097423 */ /* 0x000fc40000010009 */
[----:B------:R-:W-:Y:S02]  /*774b0*/  FMUL R6, R4, R6 ;  /* 0x0000000604067220 */ /* 0x000fe40000400000 */
[----:B------:R-:W-:Y:S02]  /*774c0*/  FFMA.FTZ R5, R0, R5, 0.20512372255325317383 ;  /* 0x3e520bf400057423 */ /* 0x000fe40000010005 */
[----:B------:R-:W-:Y:S02]  /*774d0*/  FFMA.FTZ R8, R3, R8, -0.24046532809734344482 ;  /* 0xbe763c8b03087423 */ /* 0x000fe40000010008 */
[----:B------:R-:W-:Y:S02]  /*774e0*/  FFMA.FTZ R9, R2, R9, -0.36067417263984680176 ;  /* 0xbeb8aa4902097423 */ /* 0x000fe40000010009 */
[----:B------:R-:W-:Y:S02]  /*774f0*/  FFMA.FTZ R6, R4, 1.4426950216293334961, R6 ;  /* 0x3fb8aa3b04067823 */ /* 0x000fe40000010006 */
[----:B------:R-:W-:-:S02]  /*77500*/  FFMA.FTZ R4, R0, R5, -0.24046532809734344482 ;  /* 0xbe763c8b00047423 */ /* 0x000fc40000010005 */
[C---:B------:R-:W-:Y:S02]  /*77510*/  FFMA.FTZ R8, R3.reuse, R8, 0.28857114911079406738 ;  /* 0x3e93bf9903087423 */ /* 0x040fe40000010008 */
[----:B------:R-:W-:Y:S02]  /*77520*/  FFMA.FTZ R9, R2, R9, 0.48089820146560668945 ;  /* 0x3ef6384a02097423 */ /* 0x000fe40000010009 */
[----:B------:R-:W-:Y:S02]  /*77530*/  FFMA.FTZ R4, R0, R4, 0.28857114911079406738 ;  /* 0x3e93bf9900047423 */ /* 0x000fe40000010004 */
[----:B------:R-:W-:Y:S02]  /*77540*/  FFMA.FTZ R8, R3, R8, -0.36067417263984680176 ;  /* 0xbeb8aa4903087423 */ /* 0x000fe40000010008 */
[----:B------:R-:W-:Y:S02]  /*77550*/  FFMA.FTZ R9, R2, R9, -0.72134751081466674805 ;  /* 0xbf38aa3b02097423 */ /* 0x000fe40000010009 */
[----:B------:R-:W-:-:S02]  /*77560*/  FFMA.FTZ R4, R0, R4, -0.36067417263984680176 ;  /* 0xbeb8aa4900047423 */ /* 0x000fc40000010004 */
[C---:B------:R-:W-:Y:S02]  /*77570*/  FFMA.FTZ R8, R3.reuse, R8, 0.48089820146560668945 ;  /* 0x3ef6384a03087423 */ /* 0x040fe40000010008 */
[----:B------:R-:W-:Y:S02]  /*77580*/  FMUL R9, R2, R9 ;  /* 0x0000000902097220 */ /* 0x000fe40000400000 */
[----:B------:R-:W-:Y:S02]  /*77590*/  FFMA.FTZ R4, R0, R4, 0.48089820146560668945 ;  /* 0x3ef6384a00047423 */ /* 0x000fe40000010004 */
[----:B------:R-:W-:Y:S02]  /*775a0*/  FFMA.FTZ R8, R3, R8, -0.72134751081466674805 ;  /* 0xbf38aa3b03087423 */ /* 0x000fe40000010008 */
[----:B------:R-:W-:Y:S02]  /*775b0*/  FMUL R9, R2, R9 ;  /* 0x0000000902097220 */ /* 0x000fe40000400000 */
[----:B------:R-:W-:-:S02]  /*775c0*/  FFMA.FTZ R4, R0, R4, -0.72134751081466674805 ;  /* 0xbf38aa3b00047423 */ /* 0x000fc40000010004 */
[C---:B------:R-:W-:Y:S02]  /*775d0*/  FMUL R8, R3.reuse, R8 ;  /* 0x0000000803087220 */ /* 0x040fe40000400000 */
[----:B------:R-:W-:Y:S02]  /*775e0*/  FFMA.FTZ R2, R2, 1.4426950216293334961, R9 ;  /* 0x3fb8aa3b02027823 */ /* 0x000fe40000010009 */
[C---:B------:R-:W-:Y:S02]  /*775f0*/  FMUL R4, R0.reuse, R4 ;  /* 0x0000000400047220 */ /* 0x040fe40000400000 */
[----:B------:R-:W-:Y:S01]  /*77600*/  FMUL R8, R3, R8 ;  /* 0x0000000803087220 */ /* 0x000fe20000400000 */
[----:B------:R0:W-:Y:S01]  /*77610*/  STL [R1+0x6b4], R2 ;  /* 0x0006b40201007387 */ /* 0x0001e20000100800 */
[----:B------:R-:W-:-:S03]  /*77620*/  FMUL R4, R0, R4 ;  /* 0x0000000400047220 */ /* 0x000fc60000400000 */
[----:B------:R1:W-:Y:S01]  /*77630*/  STL [R1+0x6b0], R6 ;  /* 0x0006b00601007387 */ /* 0x0003e20000100800 */
[----:B0-----:R-:W-:-:S05]  /*77640*/  FFMA.FTZ R2, R3, 1.4426950216293334961, R8 ;  /* 0x3fb8aa3b03027823 */ /* 0x001fca0000010008 */
[----:B------:R0:W-:Y:S01]  /*77650*/  STL [R1+0x68c], R2 ;  /* 0x00068c0201007387 */ /* 0x0001e20000100800 */
[----:B--2---:R-:W-:Y:S01]  /*77660*/  IADD3 R3, R12, -R26, RZ ;  /* 0x8000001a0c037210 */ /* 0x004fe20007ffe0ff */
[----:B------:R-:W-:Y:S02]  /*77670*/  IMAD.MOV.U32 R12, RZ, RZ, R10 ;  /* 0x000000ffff0c7224 */ /* 0x000fe400078e000a */
[----:B------:R-:W-:-:S05]  /*77680*/  FFMA.FTZ R10, R0, 1.4426950216293334961, R4 ;  /* 0x3fb8aa3b000a7823 */ /* 0x000fca0000010004 */
[----:B------:R-:W-:Y:S04]  /*77690*/  STL [R1+0x1dbc], R10 ;  /* 0x001dbc0a01007387 */ /* 0x000fe80000100800 */
[----:B------:R-:W2:Y:S04]  /*776a0*/  LDL.LU R22, [R1+0x104] ;  /* 0x0001040001167983 */ /* 0x000ea80000300800 */
[----:B------:R-:W2:Y:S01]  /*776b0*/  LDL R23, [R1+0xc4] ;  /* 0x0000c40001177983 */ /* 0x000ea20000100800 */
[----:B---3--:R-:W-:Y:S01]  /*776c0*/  IADD3 R5, R17, -R29, RZ ;  /* 0x8000001d11057210 */ /* 0x008fe20007ffe0ff */
[----:B----4-:R-:W-:-:S02]  /*776d0*/  IMAD.IADD R7, R13, 0x1, -R28 ;  /* 0x000000010d077824 */ /* 0x010fc400078e0a1c */
[----:B------:R-:W3:Y:S02]  /*776e0*/  LDL.LU R24, [R1+0x100] ;  /* 0x0001000001187983 */ /* 0x000ee40000300800 */
[----:B------:R-:W-:Y:S02]  /*776f0*/  FADD R5, R5, -1 ;  /* 0xbf80000005057421 */ /* 0x000fe40000000000 */
[----:B------:R-:W3:Y:S01]  /*77700*/  LDL R25, [R1+0xb4] ;  /* 0x0000b40001197983 */ /* 0x000ee20000100800 */
[----:B-1----:R-:W-:Y:S01]  /*77710*/  IADD3 R6, R14, -R27, RZ ;  /* 0x8000001b0e067210 */ /* 0x002fe20007ffe0ff */
[----:B------:R-:W-:Y:S02]  /*77720*/  FADD R7, R7, -1 ;  /* 0xbf80000007077421 */ /* 0x000fe40000000000 */
[----:B0-----:R-:W-:Y:S01]  /*77730*/  FFMA.FTZ R2, R5, R11, -0.16845393180847167969 ;  /* 0xbe2c7f3005027423 */ /* 0x001fe2000001000b */
[----:B------:R-:W4:Y:S01]  /*77740*/  LDL.LU R21, [R1+0xfc] ;  /* 0x0000fc0001157983 */ /* 0x000f220000300800 */
[----:B------:R-:W-:-:S02]  /*77750*/  FADD R6, R6, -1 ;  /* 0xbf80000006067421 */ /* 0x000fc40000000000 */
[-C--:B------:R-:W-:Y:S01]  /*77760*/  FFMA.FTZ R9, R7, R11.reuse, -0.16845393180847167969 ;  /* 0xbe2c7f3007097423 */ /* 0x080fe2000001000b */
[----:B------:R-:W4:Y:S01]  /*77770*/  LDL R19, [R1+0xb8] ;  /* 0x0000b80001137983 */ /* 0x000f220000100800 */
[C---:B------:R-:W-:Y:S02]  /*77780*/  FFMA.FTZ R8, R6.reuse, R11, -0.16845393180847167969 ;  /* 0xbe2c7f3006087423 */ /* 0x040fe4000001000b */
[----:B------:R-:W-:Y:S01]  /*77790*/  FFMA.FTZ R2, R5, R2, 0.1716887056827545166 ;  /* 0x3e2fcf2a05027423 */ /* 0x000fe20000010002 */
[----:B------:R-:W3:Y:S01]  /*777a0*/  LDL.LU R20, [R1+0xf8] ;  /* 0x0000f80001147983 */ /* 0x000ee20000300800 */
[----:B------:R-:W-:Y:S02]  /*777b0*/  FFMA.FTZ R9, R7, R9, 0.1716887056827545166 ;  /* 0x3e2fcf2a07097423 */ /* 0x000fe40000010009 */
[----:B------:R-:W-:Y:S01]  /*777c0*/  FFMA.FTZ R8, R6, R8, 0.1716887056827545166 ;  /* 0x3e2fcf2a06087423 */ /* 0x000fe20000010008 */
[----:B------:R-:W3:Y:S01]  /*777d0*/  LDL R17, [R1+0xb0] ;  /* 0x0000b00001117983 */ /* 0x000ee20000100800 */
[----:B------:R-:W-:-:S02]  /*777e0*/  FFMA.FTZ R2, R5, R2, -0.17900948226451873779 ;  /* 0xbe374e4305027423 */ /* 0x000fc40000010002 */
[----:B------:R-:W-:Y:S02]  /*777f0*/  FFMA.FTZ R9, R7, R9, -0.17900948226451873779 ;  /* 0xbe374e4307097423 */ /* 0x000fe40000010009 */
[C---:B------:R-:W-:Y:S02]  /*77800*/  FFMA.FTZ R8, R6.reuse, R8, -0.17900948226451873779 ;  /* 0xbe374e4306087423 */ /* 0x040fe40000010008 */
[----:B------:R-:W-:Y:S02]  /*77810*/  FFMA.FTZ R2, R5, R2, 0.20512372255325317383 ;  /* 0x3e520bf405027423 */ /* 0x000fe40000010002 */
[----:B------:R-:W-:Y:S02]  /*77820*/  FFMA.FTZ R9, R7, R9, 0.20512372255325317383 ;  /* 0x3e520bf407097423 */ /* 0x000fe40000010009 */
[----:B------:R-:W-:Y:S02]  /*77830*/  FFMA.FTZ R8, R6, R8, 0.20512372255325317383 ;  /* 0x3e520bf406087423 */ /* 0x000fe40000010008 */
[----:B------:R-:W-:-:S02]  /*77840*/  FFMA.FTZ R2, R5, R2, -0.24046532809734344482 ;  /* 0xbe763c8b05027423 */ /* 0x000fc40000010002 */
[----:B------:R-:W-:Y:S02]  /*77850*/  FFMA.FTZ R9, R7, R9, -0.24046532809734344482 ;  /* 0xbe763c8b07097423 */ /* 0x000fe40000010009 */
[C---:B------:R-:W-:Y:S02]  /*77860*/  FFMA.FTZ R8, R6.reuse, R8, -0.24046532809734344482 ;  /* 0xbe763c8b06087423 */ /* 0x040fe40000010008 */
[----:B------:R-:W-:Y:S02]  /*77870*/  FFMA.FTZ R2, R5, R2, 0.28857114911079406738 ;  /* 0x3e93bf9905027423 */ /* 0x000fe40000010002 */
[----:B------:R-:W-:Y:S02]  /*77880*/  FFMA.FTZ R9, R7, R9, 0.28857114911079406738 ;  /* 0x3e93bf9907097423 */ /* 0x000fe40000010009 */
[----:B------:R-:W-:Y:S02]  /*77890*/  FFMA.FTZ R8, R6, R8, 0.28857114911079406738 ;  /* 0x3e93bf9906087423 */ /* 0x000fe40000010008 */
[----:B------:R-:W-:-:S02]  /*778a0*/  FFMA.FTZ R2, R5, R2, -0.36067417263984680176 ;  /* 0xbeb8aa4905027423 */ /* 0x000fc40000010002 */
[----:B------:R-:W-:Y:S02]  /*778b0*/  FFMA.FTZ R9, R7, R9, -0.36067417263984680176 ;  /* 0xbeb8aa4907097423 */ /* 0x000fe40000010009 */
[C---:B------:R-:W-:Y:S02]  /*778c0*/  FFMA.FTZ R8, R6.reuse, R8, -0.36067417263984680176 ;  /* 0xbeb8aa4906087423 */ /* 0x040fe40000010008 */
[----:B------:R-:W-:Y:S02]  /*778d0*/  FFMA.FTZ R2, R5, R2, 0.48089820146560668945 ;  /* 0x3ef6384a05027423 */ /* 0x000fe40000010002 */
[----:B------:R-:W-:Y:S02]  /*778e0*/  FFMA.FTZ R9, R7, R9, 0.48089820146560668945 ;  /* 0x3ef6384a07097423 */ /* 0x000fe40000010009 */
[----:B------:R-:W-:Y:S02]  /*778f0*/  FFMA.FTZ R8, R6, R8, 0.48089820146560668945 ;  /* 0x3ef6384a06087423 */ /* 0x000fe40000010008 */
[----:B------:R-:W-:-:S02]  /*77900*/  FFMA.FTZ R2, R5, R2, -0.72134751081466674805 ;  /* 0xbf38aa3b05027423 */ /* 0x000fc40000010002 */
[----:B------:R-:W-:Y:S02]  /*77910*/  FFMA.FTZ R9, R7, R9, -0.72134751081466674805 ;  /* 0xbf38aa3b07097423 */ /* 0x000fe40000010009 */
[C---:B------:R-:W-:Y:S02]  /*77920*/  FFMA.FTZ R8, R6.reuse, R8, -0.72134751081466674805 ;  /* 0xbf38aa3b06087423 */ /* 0x040fe40000010008 */
[----:B------:R-:W-:Y:S02]  /*77930*/  FMUL R2, R5, R2 ;  /* 0x0000000205027220 */ /* 0x000fe40000400000 */
[----:B------:R-:W-:Y:S02]  /*77940*/  FMUL R9, R7, R9 ;  /* 0x0000000907097220 */ /* 0x000fe40000400000 */
[----:B------:R-:W-:Y:S02]  /*77950*/  FMUL R8, R6, R8 ;  /* 0x0000000806087220 */ /* 0x000fe40000400000 */
[----:B------:R-:W-:-:S02]  /*77960*/  FADD R3, R3, -1 ;  /* 0xbf80000003037421 */ /* 0x000fc40000000000 */
[----:B------:R-:W-:Y:S02]  /*77970*/  FMUL R2, R5, R2 ;  /* 0x0000000205027220 */ /* 0x000fe40000400000 */
[----:B------:R-:W-:Y:S02]  /*77980*/  FMUL R9, R7, R9 ;  /* 0x0000000907097220 */ /* 0x000fe40000400000 */
[----:B------:R-:W-:Y:S01]  /*77990*/  FMUL R8, R6, R8 ;  /* 0x0000000806087220 */ /* 0x000fe20000400000 */
[----:B------:R-:W-:Y:S01]  /*779a0*/  MOV R14, R12 ;  /* 0x0000000c000e7202 */ /* 0x000fe20000000f00 */
[----:B------:R-:W-:Y:S02]  /*779b0*/  FFMA.FTZ R0, R3, R11, -0.16845393180847167969 ;  /* 0xbe2c7f3003007423 */ /* 0x000fe4000001000b */
[----:B------:R-:W-:Y:S02]  /*779c0*/  FFMA.FTZ R11, R5, 1.4426950216293334961, R2 ;  /* 0x3fb8aa3b050b7823 */ /* 0x000fe40000010002 */
[----:B------:R-:W-:-:S02]  /*779d0*/  FFMA.FTZ R12, R7, 1.4426950216293334961, R9 ;  /* 0x3fb8aa3b070c7823 */ /* 0x000fc40000010009 */
[----:B------:R-:W-:Y:S01]  /*779e0*/  FFMA.FTZ R13, R6, 1.4426950216293334961, R8 ;  /* 0x3fb8aa3b060d7823 */ /* 0x000fe20000010008 */
[----:B------:R-:W-:Y:S04]  /*779f0*/  STL [R1+0x1db8], R11 ;  /* 0x001db80b01007387 */ /* 0x000fe80000100800 */
[----:B------:R-:W-:Y:S04]  /*77a00*/  STL [R1+0x1db4], R12 ;  /* 0x001db40c01007387 */ /* 0x000fe80000100800 */
[----:B------:R0:W-:Y:S04]  /*77a10*/  STL [R1+0x1dc0], R13 ;  /* 0x001dc00d01007387 */ /* 0x0001e80000100800 */
[----:B------:R-:W4:Y:S04]  /*77a20*/  LDL.LU R26, [R1+0x114] ;  /* 0x00011400011a7983 */ /* 0x000f280000300800 */
[----:B------:R-:W4:Y:S04]  /*77a30*/  LDL R28, [R1+0xac] ;  /* 0x0000ac00011c7983 */ /* 0x000f280000100800 */
[----:B------:R-:W4:Y:S01]  /*77a40*/  LDL.LU R29, [R1+0x110] ;  /* 0x00011000011d7983 */ /* 0x000f220000300800 */
[----:B--2---:R-:W-:-:S03]  /*77a50*/  IADD3 R5, R23, -R22, RZ ;  /* 0x8000001617057210 */ /* 0x004fc60007ffe0ff */
[----:B------:R-:W2:Y:S01]  /*77a60*/  LDL R22, [R1+0xa8] ;  /* 0x0000a80001167983 */ /* 0x000ea20000100800 */
[C---:B------:R-:W-:Y:S01]  /*77a70*/  FFMA.FTZ R0, R3.reuse, R0, 0.1716887056827545166 ;  /* 0x3e2fcf2a03007423 */ /* 0x040fe20000010000 */
[----:B0-----:R-:W-:Y:S02]  /*77a80*/  MOV R13, 0x3dc6b27f ;  /* 0x3dc6b27f000d7802 */ /* 0x001fe40000000f00 */
[----:B------:R-:W2:Y:S01]  /*77a90*/  LDL.LU R23, [R1+0x10c] ;  /* 0x00010c0001177983 */ /* 0x000ea20000300800 */
[----:B------:R-:W-:-:S04]  /*77aa0*/  FFMA.FTZ R0, R3, R0, -0.17900948226451873779 ;  /* 0xbe374e4303007423 */ /* 0x000fc80000010000 */
[----:B------:R-:W-:-:S04]  /*77ab0*/  FFMA.FTZ R0, R3, R0, 0.20512372255325317383 ;  /* 0x3e520bf403007423 */ /* 0x000fc80000010000 */
[----:B------:R-:W-:-:S04]  /*77ac0*/  FFMA.FTZ R0, R3, R0, -0.24046532809734344482 ;  /* 0xbe763c8b03007423 */ /* 0x000fc80000010000 */
[----:B------:R-:W-:-:S04]  /*77ad0*/  FFMA.FTZ R0, R3, R0, 0.28857114911079406738 ;  /* 0x3e93bf9903007423 */ /* 0x000fc80000010000 */
[----:B------:R-:W-:Y:S02]  /*77ae0*/  FFMA.FTZ R0, R3, R0, -0.36067417263984680176 ;  /* 0xbeb8aa4903007423 */ /* 0x000fe40000010000 */
[----:B---3--:R-:W-:Y:S02]  /*77af0*/  IMAD.IADD R7, R25, 0x1, -R24 ;  /* 0x0000000119077824 */ /* 0x008fe400078e0a18 */
[----:B------:R-:W-:Y:S01]  /*77b00*/  FFMA.FTZ R6, R3, R0, 0.48089820146560668945 ;  /* 0x3ef6384a03067423 */ /* 0x000fe20000010000 */
[----:B------:R-:W3:Y:S01]  /*77b10*/  LDL R24, [R1+0xa4] ;  /* 0x0000a40001187983 */ /* 0x000ee20000100800 */
[----:B------:R-:W-:Y:S02]  /*77b20*/  FADD R0, R5, -1 ;  /* 0xbf80000005007421 */ /* 0x000fe40000000000 */
[----:B------:R-:W-:Y:S01]  /*77b30*/  FADD R5, R7, -1 ;  /* 0xbf80000007057421 */ /* 0x000fe20000000000 */
[----:B------:R-:W-:Y:S01]  /*77b40*/  IADD3 R2, R17, -R20, RZ ;  /* 0x8000001411027210 */ /* 0x000fe20007ffe0ff */
[C---:B------:R-:W-:Y:S01]  /*77b50*/  FFMA.FTZ R7, R0.reuse, R13, -0.16845393180847167969 ;  /* 0xbe2c7f3000077423 */ /* 0x040fe2000001000d */
[----:B----4-:R-:W-:Y:S01]  /*77b60*/  IADD3 R4, R19, -R21, RZ ;  /* 0x8000001513047210 */ /* 0x010fe20007ffe0ff */
[----:B------:R-:W-:Y:S01]  /*77b70*/  FFMA.FTZ R6, R3, R6, -0.72134751081466674805 ;  /* 0xbf38aa3b03067423 */ /* 0x000fe20000010006 */
[----:B------:R-:W4:Y:S01]  /*77b80*/  LDL.LU R25, [R1+0x108] ;  /* 0x0001080001197983 */ /* 0x000f220000300800 */
[----:B------:R-:W-:-:S02]  /*77b90*/  FFMA.FTZ R7, R0, R7, 0.1716887056827545166 ;  /* 0x3e2fcf2a00077423 */ /* 0x000fc40000010007 */
[C---:B------:R-:W-:Y:S01]  /*77ba0*/  FFMA.FTZ R8, R5.reuse, R13, -0.16845393180847167969 ;  /* 0xbe2c7f3005087423 */ /* 0x040fe2000001000d */
[----:B------:R-:W-:Y:S01]  /*77bb0*/  MOV R19, R15 ;  /* 0x0000000f00137202 */ /* 0x000fe20000000f00 */
[C---:B------:R-:W-:Y:S01]  /*77bc0*/  FFMA.FTZ R7, R0.reuse, R7, -0.17900948226451873779 ;  /* 0xbe374e4300077423 */ /* 0x040fe20000010007 */
[----:B------:R-:W4:Y:S01]  /*77bd0*/  LDL R21, [R1+0xa0] ;  /* 0x0000a00001157983 */ /* 0x000f220000100800 */
[C---:B------:R-:W-:Y:S02]  /*77be0*/  FFMA.FTZ R8, R5.reuse, R8, 0.1716887056827545166 ;  /* 0x3e2fcf2a05087423 */ /* 0x040fe40000010008 */
[C---:B------:R-:W-:Y:S02]  /*77bf0*/  FFMA.FTZ R7, R0.reuse, R7, 0.20512372255325317383 ;  /* 0x3e520bf400077423 */ /* 0x040fe40000010007 */
[----:B------:R-:W-:Y:S02]  /*77c00*/  FFMA.FTZ R8, R5, R8, -0.17900948226451873779 ;  /* 0xbe374e4305087423 */ /* 0x000fe40000010008 */
[----:B------:R-:W-:-:S02]  /*77c10*/  FFMA.FTZ R7, R0, R7, -0.24046532809734344482 ;  /* 0xbe763c8b00077423 */ /* 0x000fc40000010007 */
[C---:B------:R-:W-:Y:S02]  /*77c20*/  FFMA.FTZ R8, R5.reuse, R8, 0.20512372255325317383 ;  /* 0x3e520bf405087423 */ /* 0x040fe40000010008 */
[C---:B------:R-:W-:Y:S02]  /*77c30*/  FFMA.FTZ R7, R0.reuse, R7, 0.28857114911079406738 ;  /* 0x3e93bf9900077423 */ /* 0x040fe40000010007 */
[C---:B------:R-:W-:Y:S02]  /*77c40*/  FFMA.FTZ R8, R5.reuse, R8, -0.24046532809734344482 ;  /* 0xbe763c8b05087423 */ /* 0x040fe40000010008 */
[C---:B------:R-:W-:Y:S02]  /*77c50*/  FFMA.FTZ R7, R0.reuse, R7, -0.36067417263984680176 ;  /* 0xbeb8aa4900077423 */ /* 0x040fe40000010007 */
[----:B------:R-:W-:Y:S02]  /*77c60*/  FFMA.FTZ R8, R5, R8, 0.28857114911079406738 ;  /* 0x3e93bf9905087423 */ /* 0x000fe40000010008 */
[----:B------:R-:W-:-:S02]  /*77c70*/  FFMA.FTZ R7, R0, R7, 0.48089820146560668945 ;  /* 0x3ef6384a00077423 */ /* 0x000fc40000010007 */
[----:B------:R-:W-:Y:S02]  /*77c80*/  FFMA.FTZ R8, R5, R8, -0.36067417263984680176 ;  /* 0xbeb8aa4905087423 */ /* 0x000fe40000010008 */
[C---:B------:R-:W-:Y:S02]  /*77c90*/  FFMA.FTZ R7, R0.reuse, R7, -0.72134751081466674805 ;  /* 0xbf38aa3b00077423 */ /* 0x040fe40000010007 */
[----:B------:R-:W-:Y:S02]  /*77ca0*/  FMUL R6, R3, R6 ;  /* 0x0000000603067220 */ /* 0x000fe40000400000 */
[----:B------:R-:W-:Y:S02]  /*77cb0*/  FMUL R7, R0, R7 ;  /* 0x0000000700077220 */ /* 0x000fe40000400000 */
[----:B------:R-:W-:Y:S02]  /*77cc0*/  FFMA.FTZ R8, R5, R8, 0.48089820146560668945 ;  /* 0x3ef6384a05087423 */ /* 0x000fe40000010008 */
[----:B------:R-:W-:-:S02]  /*77cd0*/  FMUL R6, R3, R6 ;  /* 0x0000000603067220 */ /* 0x000fc40000400000 */
[C---:B------:R-:W-:Y:S02]  /*77ce0*/  FMUL R7, R0.reuse, R7 ;  /* 0x0000000700077220 */ /* 0x040fe40000400000 */
[----:B------:R-:W-:Y:S02]  /*77cf0*/  IMAD.MOV.U32 R20, RZ, RZ, R14 ;  /* 0x000000ffff147224 */ /* 0x000fe400078e000e */
[----:B------:R-:W-:Y:S02]  /*77d00*/  FFMA.FTZ R8, R5, R8, -0.72134751081466674805 ;  /* 0xbf38aa3b05087423 */ /* 0x000fe40000010008 */
[----:B------:R-:W-:Y:S02]  /*77d10*/  FFMA.FTZ R14, R3, 1.4426950216293334961, R6 ;  /* 0x3fb8aa3b030e7823 */ /* 0x000fe40000010006 */
[----:B------:R-:W-:Y:S02]  /*77d20*/  FFMA.FTZ R15, R0, 1.4426950216293334961, R7 ;  /* 0x3fb8aa3b000f7823 */ /* 0x000fe40000010007 */
[C---:B------:R-:W-:Y:S01]  /*77d30*/  FMUL R8, R5.reuse, R8 ;  /* 0x0000000805087220 */ /* 0x040fe20000400000 */
[----:B------:R0:W-:Y:S03]  /*77d40*/  STL [R1+0x1db0], R14 ;  /* 0x001db00e01007387 */ /* 0x0001e60000100800 */
[C---:B------:R-:W-:Y:S01]  /*77d50*/  FMUL R8, R5.reuse, R8 ;  /* 0x0000000805087220 */ /* 0x040fe20000400000 */
[----:B------:R-:W-:Y:S04]  /*77d60*/  STL [R1+0x1dc4], R15 ;  /* 0x001dc40f01007387 */ /* 0x000fe80000100800 */
[----:B0-----:R-:W4:Y:S01]  /*77d70*/  LDL.LU R14, [R1+0x5c8] ;  /* 0x0005c800010e7983 */ /* 0x001f220000300800 */
[----:B------:R-:W-:-:S03]  /*77d80*/  FFMA.FTZ R27, R5, 1.4426950216293334961, R8 ;  /* 0x3fb8aa3b051b7823 */ /* 0x000fc60000010008 */
[----:B------:R-:W4:Y:S04]  /*77d90*/  LDL R12, [R1+0x90] ;  /* 0x00009000010c7983 */ /* 0x000f280000100800 */
[----:B------:R-:W4:Y:S01]  /*77da0*/  LDL.LU R11, [R1+0x5b8] ;  /* 0x0005b800010b7983 */ /* 0x000f220000300800 */
[----:B------:R-:W-:-:S03]  /*77db0*/  IMAD.IADD R0, R28, 0x1, -R26 ;  /* 0x000000011c007824 */ /* 0x000fc600078e0a1a */
[----:B------:R-:W4:Y:S04]  /*77dc0*/  LDL R10, [R1+0x74] ;  /* 0x00007400010a7983 */ /* 0x000f280000100800 */
[----:B------:R-:W4:Y:S04]  /*77dd0*/  LDL.LU R26, [R1+0x5a4] ;  /* 0x0005a400011a7983 */ /* 0x000f280000300800 */
[----:B------:R-:W4:Y:S01]  /*77de0*/  LDL R28, [R1+0x78] ;  /* 0x00007800011c7983 */ /* 0x000f220000100800 */
[----:B--2---:R-:W-:-:S03]  /*77df0*/  IADD3 R5, R22, -R29, RZ ;  /* 0x8000001d16057210 */ /* 0x004fc60007ffe0ff */
[----:B------:R-:W2:Y:S04]  /*77e00*/  LDL.LU R29, [R1+0x130] ;  /* 0x00013000011d7983 */ /* 0x000ea80000300800 */
[----:B------:R-:W2:Y:S01]  /*77e10*/  LDL R22, [R1+0x6c] ;  /* 0x00006c0001167983 */ /* 0x000ea20000100800 */
[----:B------:R-:W-:-:S04]  /*77e20*/  FADD R4, R4, -1 ;  /* 0xbf80000004047421 */ /* 0x000fc80000000000 */
[----:B------:R-:W-:-:S04]  /*77e30*/  FFMA.FTZ R9, R4, R13, -0.16845393180847167969 ;  /* 0xbe2c7f3004097423 */ /* 0x000fc8000001000d */
[----:B------:R-:W-:-:S04]  /*77e40*/  FFMA.FTZ R9, R4, R9, 0.1716887056827545166 ;  /* 0x3e2fcf2a04097423 */ /* 0x000fc80000010009 */
[----:B------:R-:W-:-:S04]  /*77e50*/  FFMA.FTZ R9, R4, R9, -0.17900948226451873779 ;  /* 0xbe374e4304097423 */ /* 0x000fc80000010009 */
[----:B------:R-:W-:-:S04]  /*77e60*/  FFMA.FTZ R9, R4, R9, 0.20512372255325317383 ;  /* 0x3e520bf404097423 */ /* 0x000fc80000010009 */
[----:B------:R-:W-:-:S04]  /*77e70*/  FFMA.FTZ R9, R4, R9, -0.24046532809734344482 ;  /* 0xbe763c8b04097423 */ /* 0x000fc80000010009 */
[----:B------:R-:W-:-:S04]  /*77e80*/  FFMA.FTZ R9, R4, R9, 0.28857114911079406738 ;  /* 0x3e93bf9904097423 */ /* 0x000fc80000010009 */
[----:B------:R-:W-:-:S04]  /*77e90*/  FFMA.FTZ R9, R4, R9, -0.36067417263984680176 ;  /* 0xbeb8aa4904097423 */ /* 0x000fc80000010009 */
[----:B------:R-:W-:-:S04]  /*77ea0*/  FFMA.FTZ R9, R4, R9, 0.48089820146560668945 ;  /* 0x3ef6384a04097423 */ /* 0x000fc80000010009 */
[----:B------:R-:W-:-:S04]  /*77eb0*/  FFMA.FTZ R9, R4, R9, -0.72134751081466674805 ;  /* 0xbf38aa3b04097423 */ /* 0x000fc80000010009 */
[----:B------:R-:W-:Y:S02]  /*77ec0*/  FMUL R9, R4, R9 ;  /* 0x0000000904097220 */ /* 0x000fe40000400000 */
[----:B------:R-:W-:Y:S02]  /*77ed0*/  FADD R2, R2, -1 ;  /* 0xbf80000002027421 */ /* 0x000fe40000000000 */
[----:B------:R-:W-:Y:S02]  /*77ee0*/  FMUL R9, R4, R9 ;  /* 0x0000000904097220 */ /* 0x000fe40000400000 */
[----:B------:R-:W-:Y:S02]  /*77ef0*/  FADD R5, R5, -1 ;  /* 0xbf80000005057421 */ /* 0x000fe40000000000 */
[----:B------:R-:W-:Y:S02]  /*77f00*/  FFMA.FTZ R3, R2, R13, -0.16845393180847167969 ;  /* 0xbe2c7f3002037423 */ /* 0x000fe4000001000d */
[----:B------:R-:W-:Y:S01]  /*77f10*/  FFMA.FTZ R17, R4, 1.4426950216293334961, R9 ;  /* 0x3fb8aa3b04117823 */ /* 0x000fe20000010009 */
[----:B---3--:R-:W-:Y:S01]  /*77f20*/  IADD3 R4, R24, -R23, RZ ;  /* 0x8000001718047210 */ /* 0x008fe20007ffe0ff */
[----:B------:R-:W-:-:S02]  /*77f30*/  FADD R0, R0, -1 ;  /* 0xbf80000000007421 */ /* 0x000fc40000000000 */
[C---:B------:R-:W-:Y:S02]  /*77f40*/  FFMA.FTZ R6, R5.reuse, R13, -0.16845393180847167969 ;  /* 0xbe2c7f3005067423 */ /* 0x040fe4000001000d */
[----:B------:R-:W-:Y:S02]  /*77f50*/  FFMA.FTZ R3, R2, R3, 0.1716887056827545166 ;  /* 0x3e2fcf2a02037423 */ /* 0x000fe40000010003 */
[----:B------:R-:W-:Y:S02]  /*77f60*/  FFMA.FTZ R9, R0, R13, -0.16845393180847167969 ;  /* 0xbe2c7f3000097423 */ /* 0x000fe4000001000d */
[----:B------:R-:W-:Y:S02]  /*77f70*/  FFMA.FTZ R6, R5, R6, 0.1716887056827545166 ;  /* 0x3e2fcf2a05067423 */ /* 0x000fe40000010006 */
[----:B------:R-:W-:Y:S02]  /*77f80*/  FADD R4, R4, -1 ;  /* 0xbf80000004047421 */ /* 0x000fe40000000000 */
[----:B------:R-:W-:-:S02]  /*77f90*/  FFMA.FTZ R3, R2, R3, -0.17900948226451873779 ;  /* 0xbe374e4302037423 */ /* 0x000fc40000010003 */
[----:B------:R-:W-:Y:S02]  /*77fa0*/  FFMA.FTZ R9, R0, R9, 0.1716887056827545166 ;  /* 0x3e2fcf2a00097423 */ /* 0x000fe40000010009 */
[C---:B------:R-:W-:Y:S02]  /*77fb0*/  FFMA.FTZ R6, R5.reuse, R6, -0.17900948226451873779 ;  /* 0xbe374e4305067423 */ /* 0x040fe40000010006 */
[----:B------:R-:W-:Y:S02]  /*77fc0*/  FFMA.FTZ R8, R4, R13, -0.16845393180847167969 ;  /* 0xbe2c7f3004087423 */ /* 0x000fe4000001000d */
[----:B------:R-:W-:Y:S02]  /*77fd0*/  FFMA.FTZ R3, R2, R3, 0.20512372255325317383 ;  /* 0x3e520bf402037423 */ /* 0x000fe40000010003 */
[----:B------:R-:W-:Y:S02]  /*77fe0*/  FFMA.FTZ R9, R0, R9, -0.17900948226451873779 ;  /* 0xbe374e4300097423 */ /* 0x000fe40000010009 */
[----:B------:R-:W-:-:S02]  /*77ff0*/  FFMA.FTZ R6, R5, R6, 0.20512372255325317383 ;  /* 0x3e520bf405067423 */ /* 0x000fc40000010006 */
[----:B------:R-:W-:Y:S02]  /*78000*/  FFMA.FTZ R8, R4, R8, 0.1716887056827545166 ;  /* 0x3e2fcf2a04087423 */ /* 0x000fe40000010008 */
[----:B------:R-:W-:Y:S02]  /*78010*/  FFMA.FTZ R3, R2, R3, -0.24046532809734344482 ;  /* 0xbe763c8b02037423 */ /* 0x000fe40000010003 */
[----:B------:R-:W-:Y:S02]  /*78020*/  FFMA.FTZ R9, R0, R9, 0.20512372255325317383 ;  /* 0x3e520bf400097423 */ /* 0x000fe40000010009 */
[----:B------:R-:W-:Y:S02]  /*78030*/  FFMA.FTZ R6, R5, R6, -0.24046532809734344482 ;  /* 0xbe763c8b05067423 */ /* 0x000fe40000010006 */
[----:B------:R-:W-:Y:S02]  /*78040*/  FFMA.FTZ R8, R4, R8, -0.17900948226451873779 ;  /* 0xbe374e4304087423 */ /* 0x000fe40000010008 */
[----:B------:R-:W-:-:S02]  /*78050*/  FFMA.FTZ R3, R2, R3, 0.28857114911079406738 ;  /* 0x3e93bf9902037423 */ /* 0x000fc40000010003 */
[----:B------:R-:W-:Y:S02]  /*78060*/  FFMA.FTZ R9, R0, R9, -0.24046532809734344482 ;  /* 0xbe763c8b00097423 */ /* 0x000fe40000010009 */
[C---:B------:R-:W-:Y:S02]  /*78070*/  FFMA.FTZ R6, R5.reuse, R6, 0.28857114911079406738 ;  /* 0x3e93bf9905067423 */ /* 0x040fe40000010006 */
[----:B------:R-:W-:Y:S02]  /*78080*/  FFMA.FTZ R8, R4, R8, 0.20512372255325317383 ;  /* 0x3e520bf404087423 */ /* 0x000fe40000010008 */
[----:B------:R-:W-:Y:S02]  /*78090*/  FFMA.FTZ R3, R2, R3, -0.36067417263984680176 ;  /* 0xbeb8aa4902037423 */ /* 0x000fe40000010003 */
[----:B------:R-:W-:Y:S02]  /*780a0*/  FFMA.FTZ R9, R0, R9, 0.28857114911079406738 ;  /* 0x3e93bf9900097423 */ /* 0x000fe40000010009 */
[----:B------:R-:W-:-:S02]  /*780b0*/  FFMA.FTZ R6, R5, R6, -0.36067417263984680176 ;  /* 0xbeb8aa4905067423 */ /* 0x000fc40000010006 */
[----:B------:R-:W-:Y:S02]  /*780c0*/  FFMA.FTZ R8, R4, R8, -0.24046532809734344482 ;  /* 0xbe763c8b04087423 */ /* 0x000fe40000010008 */
[----:B------:R-:W-:Y:S02]  /*780d0*/  FFMA.FTZ R3, R2, R3, 0.48089820146560668945 ;  /* 0x3ef6384a02037423 */ /* 0x000fe40000010003 */
[----:B------:R-:W-:Y:S02]  /*780e0*/  FFMA.FTZ R9, R0, R9, -0.36067417263984680176 ;  /* 0xbeb8aa4900097423 */ /* 0x000fe40000010009 */
[----:B------:R-:W-:Y:S02]  /*780f0*/  FFMA.FTZ R6, R5, R6, 0.48089820146560668945 ;  /* 0x3ef6384a05067423 */ /* 0x000fe40000010006 */
[----:B------:R-:W-:Y:S02]  /*78100*/  FFMA.FTZ R8, R4, R8, 0.28857114911079406738 ;  /* 0x3e93bf9904087423 */ /* 0x000fe40000010008 */
[----:B------:R-:W-:-:S02]  /*78110*/  FFMA.FTZ R7, R2, R3, -0.72134751081466674805 ;  /* 0xbf38aa3b02077423 */ /* 0x000fc40000010003 */
[----:B------:R-:W-:Y:S02]  /*78120*/  FFMA.FTZ R9, R0, R9, 0.48089820146560668945 ;  /* 0x3ef6384a00097423 */ /* 0x000fe40000010009 */
[C---:B------:R-:W-:Y:S02]  /*78130*/  FFMA.FTZ R6, R5.reuse, R6, -0.72134751081466674805 ;  /* 0xbf38aa3b05067423 */ /* 0x040fe40000010006 */
[----:B------:R-:W-:Y:S02]  /*78140*/  FFMA.FTZ R8, R4, R8, -0.36067417263984680176 ;  /* 0xbeb8aa4904087423 */ /* 0x000fe40000010008 */
[----:B------:R-:W-:Y:S02]  /*78150*/  FMUL R7, R2, R7 ;  /* 0x0000000702077220 */ /* 0x000fe40000400000 */
[----:B------:R-:W-:Y:S02]  /*78160*/  FFMA.FTZ R9, R0, R9, -0.72134751081466674805 ;  /* 0xbf38aa3b00097423 */ /* 0x000fe40000010009 */
[----:B------:R-:W-:-:S02]  /*78170*/  FMUL R6, R5, R6 ;  /* 0x0000000605067220 */ /* 0x000fc40000400000 */
[----:B------:R-:W-:Y:S02]  /*78180*/  FFMA.FTZ R8, R4, R8, 0.48089820146560668945 ;  /* 0x3ef6384a04087423 */ /* 0x000fe40000010008 */
[----:B------:R-:W-:Y:S02]  /*78190*/  FMUL R7, R2, R7 ;  /* 0x0000000702077220 */ /* 0x000fe40000400000 */
[----:B------:R-:W-:Y:S02]  /*781a0*/  FMUL R9, R0, R9 ;  /* 0x0000000900097220 */ /* 0x000fe40000400000 */
[----:B------:R-:W-:Y:S02]  /*781b0*/  FMUL R6, R5, R6 ;  /* 0x0000000605067220 */ /* 0x000fe40000400000 */
[----:B----4-:R-:W-:Y:S01]  /*781c0*/  IMAD.IADD R3, R21, 0x1, -R25 ;  /* 0x0000000115037824 */ /* 0x010fe200078e0a19 */
[----:B------:R-:W-:Y:S01]  /*781d0*/  MOV R25, R18 ;  /* 0x0000001200197202 */ /* 0x000fe20000000f00 */
[----:B------:R-:W-:-:S02]  /*781e0*/  FFMA.FTZ R8, R4, R8, -0.72134751081466674805 ;  /* 0xbf38aa3b04087423 */ /* 0x000fc40000010008 */
[----:B------:R-:W-:Y:S02]  /*781f0*/  IMAD.MOV.U32 R23, RZ, RZ, R20 ;  /* 0x000000ffff177224 */ /* 0x000fe400078e0014 */
[----:B------:R-:W-:Y:S02]  /*78200*/  FFMA.FTZ R18, R2, 1.4426950216293334961, R7 ;  /* 0x3fb8aa3b02127823 */ /* 0x000fe40000010007 */
[----:B------:R-:W-:Y:S02]  /*78210*/  FMUL R9, R0, R9 ;  /* 0x0000000900097220 */ /* 0x000fe40000400000 */
[----:B------:R-:W-:Y:S02]  /*78220*/  FFMA.FTZ R20, R5, 1.4426950216293334961, R6 ;  /* 0x3fb8aa3b05147823 */ /* 0x000fe40000010006 */
[----:B------:R-:W-:Y:S01]  /*78230*/  FMUL R8, R4, R8 ;  /* 0x0000000804087220 */ /* 0x000fe20000400000 */
[----:B------:R-:W-:Y:S01]  /*78240*/  MOV R24, R19 ;  /* 0x0000001300187202 */ /* 0x000fe20000000f00 */
[----:B------:R0:W-:Y:S01]  /*78250*/  STL [R1+0x1dac], R18 ;  /* 0x001dac1201007387 */ /* 0x0001e20000100800 */
[----:B------:R-:W-:-:S02]  /*78260*/  FFMA.FTZ R19, R0, 1.4426950216293334961, R9 ;  /* 0x3fb8aa3b00137823 */ /* 0x000fc40000010009 */
[C---:B------:R-:W-:Y:S01]  /*78270*/  FMUL R8, R4.reuse, R8 ;  /* 0x0000000804087220 */ /* 0x040fe20000400000 */
[----:B------:R-:W-:Y:S04]  /*78280*/  STL [R1+0x1da8], R20 ;  /* 0x001da81401007387 */ /* 0x000fe80000100800 */
[----:B------:R-:W3:Y:S01]  /*78290*/  LDL.LU R9, [R1+0x678] ;  /* 0x0006780001097983 */ /* 0x000ee20000300800 */
[----:B------:R-:W-:-:S03]  /*782a0*/  FFMA.FTZ R21, R4, 1.4426950216293334961, R8 ;  /* 0x3fb8aa3b04157823 */ /* 0x000fc60000010008 */
[----:B0-----:R-:W3:Y:S01]  /*782b0*/  LDL R18, [R1+0x64] ;  /* 0x0000640001127983 */ /* 0x001ee20000100800 */
[----:B------:R-:W-:-:S03]  /*782c0*/  IADD3 R4, R12, -R14, RZ ;  /* 0x8000000e0c047210 */ /* 0x000fc60007ffe0ff */
[----:B------:R-:W4:Y:S01]  /*782d0*/  LDL.LU R15, [R1+0x674] ;  /* 0x00067400010f7983 */ /* 0x000f220000300800 */
[----:B------:R-:W-:Y:S01]  /*782e0*/  IMAD.IADD R0, R28, 0x1, -R26 ;  /* 0x000000011c007824 */ /* 0x000fe200078e0a1a */
[----:B--2---:R-:W-:Y:S02]  /*782f0*/  IADD3 R5, R22, -R29, RZ ;  /* 0x8000001d16057210 */ /* 0x004fe40007ffe0ff */
[----:B------:R-:W4:Y:S04]  /*78300*/  LDL R29, [R1+0x94] ;  /* 0x00009400011d7983 */ /* 0x000f280000100800 */
[----:B------:R-:W2:Y:S04]  /*78310*/  LDL.LU R14, [R1+0x670] ;  /* 0x00067000010e7983 */ /* 0x000ea80000300800 */
[----:B------:R-:W2:Y:S04]  /*78320*/  LDL R28, [R1+0x9c] ;  /* 0x00009c00011c7983 */ /* 0x000ea80000100800 */
        /* <DEDUP_REMOVED lines=11> */
[C---:B------:R-:W-:Y:S02]  /*783e0*/  FMUL R6, R3.reuse, R6 ;  /* 0x0000000603067220 */ /* 0x040fe40000400000 */
[----:B------:R-:W-:Y:S02]  /*783f0*/  FADD R0, R0, -1 ;  /* 0xbf80000000007421 */ /* 0x000fe40000000000 */
[----:B------:R-:W-:Y:S01]  /*78400*/  FMUL R6, R3, R6 ;  /* 0x0000000603067220 */ /* 0x000fe20000400000 */
[----:B------:R-:W-:-:S03]  /*78410*/  IADD3 R2, R10, -R11, RZ ;  /* 0x8000000b0a027210 */ /* 0x000fc60007ffe0ff */
[----:B------:R-:W-:Y:S02]  /*78420*/  FFMA.FTZ R22, R3, 1.4426950216293334961, R6 ;  /* 0x3fb8aa3b03167823 */ /* 0x000fe40000010006 */
[-C--:B------:R-:W-:Y:S02]  /*78430*/  FFMA.FTZ R6, R0, R13.reuse, -0.16845393180847167969 ;  /* 0xbe2c7f3000067423 */ /* 0x080fe4000001000d */
[----:B------:R-:W-:Y:S02]  /*78440*/  FADD R2, R2, -1 ;  /* 0xbf80000002027421 */ /* 0x000fe40000000000 */
[----:B------:R-:W-:Y:S02]  /*78450*/  FFMA.FTZ R6, R0, R6, 0.1716887056827545166 ;  /* 0x3e2fcf2a00067423 */ /* 0x000fe40000010006 */
[----:B------:R-:W-:Y:S02]  /*78460*/  FADD R4, R4, -1 ;  /* 0xbf80000004047421 */ /* 0x000fe40000000000 */
[----:B------:R-:W-:-:S02]  /*78470*/  FFMA.FTZ R8, R2, R13, -0.16845393180847167969 ;  /* 0xbe2c7f3002087423 */ /* 0x000fc4000001000d */
[----:B------:R-:W-:Y:S02]  /*78480*/  FFMA.FTZ R6, R0, R6, -0.17900948226451873779 ;  /* 0xbe374e4300067423 */ /* 0x000fe40000010006 */
[----:B------:R-:W-:Y:S02]  /*78490*/  FADD R3, R5, -1 ;  /* 0xbf80000005037421 */ /* 0x000fe40000000000 */
[----:B------:R-:W-:Y:S02]  /*784a0*/  FFMA.FTZ R7, R4, R13, -0.16845393180847167969 ;  /* 0xbe2c7f3004077423 */ /* 0x000fe4000001000d */
[----:B------:R-:W-:Y:S02]  /*784b0*/  FFMA.FTZ R5, R2, R8, 0.1716887056827545166 ;  /* 0x3e2fcf2a02057423 */ /* 0x000fe40000010008 */
[----:B------:R-:W-:Y:S02]  /*784c0*/  FFMA.FTZ R6, R0, R6, 0.20512372255325317383 ;  /* 0x3e520bf400067423 */ /* 0x000fe40000010006 */
[----:B------:R-:W-:-:S02]  /*784d0*/  FFMA.FTZ R7, R4, R7, 0.1716887056827545166 ;  /* 0x3e2fcf2a04077423 */ /* 0x000fc40000010007 */
[----:B------:R-:W-:Y:S02]  /*784e0*/  FFMA.FTZ R5, R2, R5, -0.17900948226451873779 ;  /* 0xbe374e4302057423 */ /* 0x000fe40000010005 */
[----:B------:R-:W-:Y:S02]  /*784f0*/  FFMA.FTZ R6, R0, R6, -0.24046532809734344482 ;  /* 0xbe763c8b00067423 */ /* 0x000fe40000010006 */
[----:B------:R-:W-:Y:S02]  /*78500*/  FFMA.FTZ R8, R3, R13, -0.16845393180847167969 ;  /* 0xbe2c7f3003087423 */ /* 0x000fe4000001000d */
[----:B------:R-:W-:Y:S02]  /*78510*/  FFMA.FTZ R7, R4, R7, -0.17900948226451873779 ;  /* 0xbe374e4304077423 */ /* 0x000fe40000010007 */
[----:B------:R-:W-:Y:S02]  /*78520*/  FFMA.FTZ R5, R2, R5, 0.20512372255325317383 ;  /* 0x3e520bf402057423 */ /* 0x000fe40000010005 */
[----:B------:R-:W-:-:S02]  /*78530*/  FFMA.FTZ R6, R0, R6, 0.28857114911079406738 ;  /* 0x3e93bf9900067423 */ /* 0x000fc40000010006 */
[C---:B------:R-:W-:Y:S02]  /*78540*/  FFMA.FTZ R8, R3.reuse, R8, 0.1716887056827545166 ;  /* 0x3e2fcf2a03087423 */ /* 0x040fe40000010008 */
[----:B------:R-:W-:Y:S02]  /*78550*/  FFMA.FTZ R7, R4, R7, 0.20512372255325317383 ;  /* 0x3e520bf404077423 */ /* 0x000fe40000010007 */
[----:B------:R-:W-:Y:S02]  /*78560*/  FFMA.FTZ R5, R2, R5, -0.24046532809734344482 ;  /* 0xbe763c8b02057423 */ /* 0x000fe40000010005 */
[----:B------:R-:W-:Y:S02]  /*78570*/  FFMA.FTZ R6, R0, R6, -0.36067417263984680176 ;  /* 0xbeb8aa4900067423 */ /* 0x000fe40000010006 */
[----:B------:R-:W-:Y:S02]  /*78580*/  FFMA.FTZ R8, R3, R8, -0.17900948226451873779 ;  /* 0xbe374e4303087423 */ /* 0x000fe40000010008 */
[----:B------:R-:W-:-:S02]  /*78590*/  FFMA.FTZ R7, R4, R7, -0.24046532809734344482 ;  /* 0xbe763c8b04077423 */ /* 0x000fc40000010007 */
[----:B------:R-:W-:Y:S02]  /*785a0*/  FFMA.FTZ R5, R2, R5, 0.28857114911079406738 ;  /* 0x3e93bf9902057423 */ /* 0x000fe40000010005 */
[----:B------:R-:W-:Y:S02]  /*785b0*/  FFMA.FTZ R6, R0, R6, 0.48089820146560668945 ;  /* 0x3ef6384a00067423 */ /* 0x000fe40000010006 */
[----:B------:R-:W-:Y:S02]  /*785c0*/  FFMA.FTZ R8, R3, R8, 0.20512372255325317383 ;  /* 0x3e520bf403087423 */ /* 0x000fe40000010008 */
[----:B------:R-:W-:Y:S02]  /*785d0*/  FFMA.FTZ R7, R4, R7, 0.28857114911079406738 ;  /* 0x3e93bf9904077423 */ /* 0x000fe40000010007 */
[----:B------:R-:W-:Y:S02]  /*785e0*/  FFMA.FTZ R5, R2, R5, -0.36067417263984680176 ;  /* 0xbeb8aa4902057423 */ /* 0x000fe40000010005 */
[----:B------:R-:W-:-:S02]  /*785f0*/  FFMA.FTZ R6, R0, R6, -0.72134751081466674805 ;  /* 0xbf38aa3b00067423 */ /* 0x000fc40000010006 */
[C---:B------:R-:W-:Y:S02]  /*78600*/  FFMA.FTZ R8, R3.reuse, R8, -0.24046532809734344482 ;  /* 0xbe763c8b03087423 */ /* 0x040fe40000010008 */
[----:B------:R-:W-:Y:S02]  /*78610*/  FFMA.FTZ R7, R4, R7, -0.36067417263984680176 ;  /* 0xbeb8aa4904077423 */ /* 0x000fe40000010007 */
[----:B------:R-:W-:Y:S02]  /*78620*/  FFMA.FTZ R5, R2, R5, 0.48089820146560668945 ;  /* 0x3ef6384a02057423 */ /* 0x000fe40000010005 */
[----:B------:R-:W-:Y:S02]  /*78630*/  FMUL R6, R0, R6 ;  /* 0x0000000600067220 */ /* 0x000fe40000400000 */
[----:B------:R-:W-:Y:S02]  /*78640*/  FFMA.FTZ R8, R3, R8, 0.28857114911079406738 ;  /* 0x3e93bf9903087423 */ /* 0x000fe40000010008 */
[----:B------:R-:W-:-:S02]  /*78650*/  FFMA.FTZ R7, R4, R7, 0.48089820146560668945 ;  /* 0x3ef6384a04077423 */ /* 0x000fc40000010007 */
[----:B------:R-:W-:Y:S02]  /*78660*/  FFMA.FTZ R5, R2, R5, -0.72134751081466674805 ;  /* 0xbf38aa3b02057423 */ /* 0x000fe40000010005 */
[----:B------:R-:W-:Y:S02]  /*78670*/  FMUL R6, R0, R6 ;  /* 0x0000000600067220 */ /* 0x000fe40000400000 */
[----:B------:R-:W-:Y:S01]  /*78680*/  FFMA.FTZ R8, R3, R8, -0.36067417263984680176 ;  /* 0xbeb8aa4903087423 */ /* 0x000fe20000010008 */
[----:B------:R-:W-:Y:S01]  /*78690*/  MOV R12, R25 ;  /* 0x00000019000c7202 */ /* 0x000fe20000000f00 */
[----:B------:R-:W-:Y:S02]  /*786a0*/  FFMA.FTZ R7, R4, R7, -0.72134751081466674805 ;  /* 0xbf38aa3b04077423 */ /* 0x000fe40000010007 */
[----:B------:R-:W-:Y:S02]  /*786b0*/  FMUL R5, R2, R5 ;  /* 0x0000000502057220 */ /* 0x000fe40000400000 */
[----:B------:R-:W-:-:S02]  /*786c0*/  FFMA.FTZ R25, R0, 1.4426950216293334961, R6 ;  /* 0x3fb8aa3b00197823 */ /* 0x000fc40000010006 */
[C---:B------:R-:W-:Y:S02]  /*786d0*/  FFMA.FTZ R8, R3.reuse, R8, 0.48089820146560668945 ;  /* 0x3ef6384a03087423 */ /* 0x040fe40000010008 */
[----:B------:R-:W-:Y:S02]  /*786e0*/  FMUL R7, R4, R7 ;  /* 0x0000000704077220 */ /* 0x000fe40000400000 */
[----:B------:R-:W-:Y:S02]  /*786f0*/  FMUL R5, R2, R5 ;  /* 0x0000000502057220 */ /* 0x000fe40000400000 */
[----:B------:R-:W-:Y:S02]  /*78700*/  FFMA.FTZ R8, R3, R8, -0.72134751081466674805 ;  /* 0xbf38aa3b03087423 */ /* 0x000fe40000010008 */
[----:B------:R-:W-:Y:S01]  /*78710*/  IMAD.MOV.U32 R11, RZ, RZ, R24 ;  /* 0x000000ffff0b7224 */ /* 0x000fe200078e0018 */
[----:B---3--:R-:W-:Y:S01]  /*78720*/  IADD3 R0, R18, -R9, RZ ;  /* 0x8000000912007210 */ /* 0x008fe20007ffe0ff */
[----:B------:R-:W-:-:S02]  /*78730*/  FMUL R7, R4, R7 ;  /* 0x0000000704077220 */ /* 0x000fc40000400000 */
[----:B------:R-:W-:Y:S02]  /*78740*/  FFMA.FTZ R24, R2, 1.4426950216293334961, R5 ;  /* 0x3fb8aa3b02187823 */ /* 0x000fe40000010005 */
[----:B------:R-:W-:Y:S02]  /*78750*/  FADD R0, R0, -1 ;  /* 0xbf80000000007421 */ /* 0x000fe40000000000 */
[C---:B------:R-:W-:Y:S01]  /*78760*/  FMUL R8, R3.reuse, R8 ;  /* 0x0000000803087220 */ /* 0x040fe20000400000 */
[----:B------:R-:W-:Y:S01]  /*78770*/  MOV R10, R23 ;  /* 0x00000017000a7202 */ /* 0x000fe20000000f00 */
[----:B------:R-:W-:Y:S02]  /*78780*/  FFMA.FTZ R6, R0, R13, -0.16845393180847167969 ;  /* 0xbe2c7f3000067423 */ /* 0x000fe4000001000d */
[----:B------:R-:W-:Y:S02]  /*78790*/  FFMA.FTZ R23, R4, 1.4426950216293334961, R7 ;  /* 0x3fb8aa3b04177823 */ /* 0x000fe40000010007 */
[----:B------:R-:W-:-:S02]  /*787a0*/  FMUL R8, R3, R8 ;  /* 0x0000000803087220 */ /* 0x000fc40000400000 */
[----:B------:R-:W-:-:S04]  /*787b0*/  FFMA.FTZ R6, R0, R6, 0.1716887056827545166 ;  /* 0x3e2fcf2a00067423 */ /* 0x000fc80000010006 */
[----:B------:R-:W-:-:S04]  /*787c0*/  FFMA.FTZ R6, R0, R6, -0.17900948226451873779 ;  /* 0xbe374e4300067423 */ /* 0x000fc80000010006 */
[----:B------:R-:W-:-:S04]  /*787d0*/  FFMA.FTZ R6, R0, R6, 0.20512372255325317383 ;  /* 0x3e520bf400067423 */ /* 0x000fc80000010006 */
[----:B------:R-:W-:-:S04]  /*787e0*/  FFMA.FTZ R6, R0, R6, -0.24046532809734344482 ;  /* 0xbe763c8b00067423 */ /* 0x000fc80000010006 */
[----:B------:R-:W-:-:S04]  /*787f0*/  FFMA.FTZ R6, R0, R6, 0.28857114911079406738 ;  /* 0x3e93bf9900067423 */ /* 0x000fc80000010006 */
[----:B------:R-:W-:-:S04]  /*78800*/  FFMA.FTZ R6, R0, R6, -0.36067417263984680176 ;  /* 0xbeb8aa4900067423 */ /* 0x000fc80000010006 */
[C---:B------:R-:W-:Y:S01]  /*78810*/  FFMA.FTZ R6, R0.reuse, R6, 0.48089820146560668945 ;  /* 0x3ef6384a00067423 */ /* 0x040fe20000010006 */
[----:B------:R0:W-:Y:S03]  /*78820*/  STL [R1+0x1da4], R25 ;  /* 0x001da41901007387 */ /* 0x0001e60000100800 */
[----:B------:R-:W-:-:S04]  /*78830*/  FFMA.FTZ R6, R0, R6, -0.72134751081466674805 ;  /* 0xbf38aa3b00067423 */ /* 0x000fc80000010006 */
[----:B------:R-:W-:-:S04]  /*78840*/  FMUL R6, R0, R6 ;  /* 0x0000000600067220 */ /* 0x000fc80000400000 */
[C---:B------:R-:W-:Y:S02]  /*78850*/  FMUL R6, R0.reuse, R6 ;  /* 0x0000000600067220 */ /* 0x040fe40000400000 */
[----:B0-----:R-:W-:Y:S02]  /*78860*/  IMAD.MOV.U32 R25, RZ, RZ, R12 ;  /* 0x000000ffff197224 */ /* 0x001fe400078e000c */
[----:B------:R-:W-:Y:S02]  /*78870*/  FFMA.FTZ R0, R0, 1.4426950216293334961, R6 ;  /* 0x3fb8aa3b00007823 */ /* 0x000fe40000010006 */
[----:B----4-:R-:W-:-:S04]  /*78880*/  IMAD.IADD R29, R29, 0x1, -R15 ;  /* 0x000000011d1d7824 */ /* 0x010fc800078e0a0f */
[----:B------:R-:W-:Y:S01]  /*78890*/  FADD R29, R29, -1 ;  /* 0xbf8000001d1d7421 */ /* 0x000fe20000000000 */
[----:B--2---:R-:W-:-:S03]  /*788a0*/  IADD3 R28, R28, -R14, RZ ;  /* 0x8000000e1c1c7210 */ /* 0x004fc60007ffe0ff */
[C---:B------:R-:W-:Y:S01]  /*788b0*/  FFMA.FTZ R5, R29.reuse, R13, -0.16845393180847167969 ;  /* 0xbe2c7f301d057423 */ /* 0x040fe2000001000d */
[----:B------:R-:W-:Y:S01]  /*788c0*/  IADD3 R2, R26, -R16, RZ ;  /* 0x800000101a027210 */ /* 0x000fe20007ffe0ff */
[----:B------:R-:W-:Y:S02]  /*788d0*/  FADD R28, R28, -1 ;  /* 0xbf8000001c1c7421 */ /* 0x000fe40000000000 */
[----:B------:R-:W-:Y:S02]  /*788e0*/  FFMA.FTZ R5, R29, R5, 0.1716887056827545166 ;  /* 0x3e2fcf2a1d057423 */ /* 0x000fe40000010005 */
[----:B------:R-:W-:Y:S02]  /*788f0*/  FFMA.FTZ R4, R28, R13, -0.16845393180847167969 ;  /* 0xbe2c7f301c047423 */ /* 0x000fe4000001000d */
[----:B------:R-:W-:Y:S02]  /*78900*/  FADD R2, R2, -1 ;  /* 0xbf80000002027421 */ /* 0x000fe40000000000 */
[----:B------:R-:W-:-:S02]  /*78910*/  FFMA.FTZ R26, R3, 1.4426950216293334961, R8 ;  /* 0x3fb8aa3b031a7823 */ /* 0x000fc40000010008 */
[----:B------:R-:W-:Y:S02]  /*78920*/  FFMA.FTZ R4, R28, R4, 0.1716887056827545166 ;  /* 0x3e2fcf2a1c047423 */ /* 0x000fe40000010004 */
[C---:B------:R-:W-:Y:S02]  /*78930*/  FFMA.FTZ R5, R29.reuse, R5, -0.17900948226451873779 ;  /* 0xbe374e431d057423 */ /* 0x040fe40000010005 */
[----:B------:R-:W-:Y:S02]  /*78940*/  FFMA.FTZ R3, R2, R13, -0.16845393180847167969 ;  /* 0xbe2c7f3002037423 */ /* 0x000fe4000001000d */
[----:B------:R-:W-:Y:S02]  /*78950*/  FFMA.FTZ R4, R28, R4, -0.17900948226451873779 ;  /* 0xbe374e431c047423 */ /* 0x000fe40000010004 */
[----:B------:R-:W-:Y:S02]  /*78960*/  FFMA.FTZ R5, R29, R5, 0.20512372255325317383 ;  /* 0x3e520bf41d057423 */ /* 0x000fe40000010005 */
[----:B------:R-:W-:-:S02]  /*78970*/  FFMA.FTZ R3, R2, R3, 0.1716887056827545166 ;  /* 0x3e2fcf2a02037423 */ /* 0x000fc40000010003 */
[----:B------:R-:W-:Y:S02]  /*78980*/  FFMA.FTZ R4, R28, R4, 0.20512372255325317383 ;  /* 0x3e520bf41c047423 */ /* 0x000fe40000010004 */
[C---:B------:R-:W-:Y:S02]  /*78990*/  FFMA.FTZ R5, R29.reuse, R5, -0.24046532809734344482 ;  /* 0xbe763c8b1d057423 */ /* 0x040fe40000010005 */
[----:B------:R-:W-:Y:S02]  /*789a0*/  FFMA.FTZ R3, R2, R3, -0.17900948226451873779 ;  /* 0xbe374e4302037423 */ /* 0x000fe40000010003 */
[----:B------:R-:W-:Y:S02]  /*789b0*/  FFMA.FTZ R4, R28, R4, -0.24046532809734344482 ;  /* 0xbe763c8b1c047423 */ /* 0x000fe40000010004 */
[----:B------:R-:W-:Y:S02]  /*789c0*/  FFMA.FTZ R5, R29, R5, 0.28857114911079406738 ;  /* 0x3e93bf991d057423 */ /* 0x000fe40000010005 */
[----:B------:R-:W-:-:S02]  /*789d0*/  FFMA.FTZ R3, R2, R3, 0.20512372255325317383 ;  /* 0x3e520bf402037423 */ /* 0x000fc40000010003 */
[----:B------:R-:W-:Y:S02]  /*789e0*/  FFMA.FTZ R4, R28, R4, 0.28857114911079406738 ;  /* 0x3e93bf991c047423 */ /* 0x000fe40000010004 */
[C---:B------:R-:W-:Y:S02]  /*789f0*/  FFMA.FTZ R5, R29.reuse, R5, -0.36067417263984680176 ;  /* 0xbeb8aa491d057423 */ /* 0x040fe40000010005 */
[----:B------:R-:W-:Y:S02]  /*78a00*/  FFMA.FTZ R3, R2, R3, -0.24046532809734344482 ;  /* 0xbe763c8b02037423 */ /* 0x000fe40000010003 */
[----:B------:R-:W-:Y:S02]  /*78a10*/  FFMA.FTZ R4, R28, R4, -0.36067417263984680176 ;  /* 0xbeb8aa491c047423 */ /* 0x000fe40000010004 */
[----:B------:R-:W-:Y:S02]  /*78a20*/  FFMA.FTZ R5, R29, R5, 0.48089820146560668945 ;  /* 0x3ef6384a1d057423 */ /* 0x000fe40000010005 */
[----:B------:R-:W-:-:S02]  /*78a30*/  FFMA.FTZ R3, R2, R3, 0.28857114911079406738 ;  /* 0x3e93bf9902037423 */ /* 0x000fc40000010003 */
[----:B------:R-:W-:Y:S02]  /*78a40*/  FFMA.FTZ R4, R28, R4, 0.48089820146560668945 ;  /* 0x3ef6384a1c047423 */ /* 0x000fe40000010004 */
[C---:B------:R-:W-:Y:S02]  /*78a50*/  FFMA.FTZ R5, R29.reuse, R5, -0.72134751081466674805 ;  /* 0xbf38aa3b1d057423 */ /* 0x040fe40000010005 */
[----:B------:R-:W-:Y:S01]  /*78a60*/  FFMA.FTZ R3, R2, R3, -0.36067417263984680176 ;  /* 0xbeb8aa4902037423 */ /* 0x000fe20000010003 */
[----:B------:R0:W-:Y:S01]  /*78a70*/  STL [R1+0x1da0], R26 ;  /* 0x001da01a01007387 */ /* 0x0001e20000100800 */
[----:B------:R-:W-:Y:S01]  /*78a80*/  FFMA.FTZ R4, R28, R4, -0.72134751081466674805 ;  /* 0xbf38aa3b1c047423 */ /* 0x000fe20000010004 */
[----:B------:R-:W-:Y:S01]  /*78a90*/  MOV R14, R10 ;  /* 0x0000000a000e7202 */ /* 0x000fe20000000f00 */
[----:B------:R-:W-:Y:S01]  /*78aa0*/  FMUL R5, R29, R5 ;  /* 0x000000051d057220 */ /* 0x000fe20000400000 */
[----:B------:R-:W2:Y:S01]  /*78ab0*/  LDL.LU R15, [R1+0x6d4] ;  /* 0x0006d400010f7983 */ /* 0x000ea20000300800 */
[----:B------:R-:W-:-:S03]  /*78ac0*/  FFMA.FTZ R3, R2, R3, 0.48089820146560668945 ;  /* 0x3ef6384a02037423 */ /* 0x000fc60000010003 */
[----:B------:R-:W3:Y:S01]  /*78ad0*/  LDL.LU R13, [R1+0x6d0] ;  /* 0x0006d000010d7983 */ /* 0x000ee20000300800 */
[----:B------:R-:W-:-:S03]  /*78ae0*/  FMUL R4, R28, R4 ;  /* 0x000000041c047220 */ /* 0x000fc60000400000 */
[----:B------:R-:W4:Y:S01]  /*78af0*/  LDL.LU R10, [R1+0x6b8] ;  /* 0x0006b800010a7983 */ /* 0x000f220000300800 */
[----:B------:R-:W-:-:S03]  /*78b00*/  FMUL R5, R29, R5 ;  /* 0x000000051d057220 */ /* 0x000fc60000400000 */
[----:B------:R-:W2:Y:S01]  /*78b10*/  LDL.LU R16, [R1+0x6b4] ;  /* 0x0006b40001107983 */ /* 0x000ea20000300800 */
[----:B------:R-:W-:-:S03]  /*78b20*/  FFMA.FTZ R3, R2, R3, -0.72134751081466674805 ;  /* 0xbf38aa3b02037423 */ /* 0x000fc60000010003 */
[----:B------:R-:W2:Y:S01]  /*78b30*/  LDL.LU R7, [R1+0x7d0] ;  /* 0x0007d00001077983 */ /* 0x000ea20000300800 */
[----:B0-----:R-:W-:-:S03]  /*78b40*/  MOV R26, R11 ;  /* 0x0000000b001a7202 */ /* 0x001fc60000000f00 */
[----:B------:R-:W2:Y:S01]  /*78b50*/  LDL.LU R8, [R1+0x7ac] ;  /* 0x0007ac0001087983 */ /* 0x000ea20000300800 */
[----:B------:R-:W-:-:S03]  /*78b60*/  FMUL R4, R28, R4 ;  /* 0x000000041c047220 */ /* 0x000fc60000400000 */
[----:B------:R-:W2:Y:S01]  /*78b70*/  LDL.LU R9, [R1+0x68c] ;  /* 0x00068c0001097983 */ /* 0x000ea20000300800 */
[----:B------:R-:W-:-:S03]  /*78b80*/  FFMA.FTZ R29, R29, 1.4426950216293334961, R5 ;  /* 0x3fb8aa3b1d1d7823 */ /* 0x000fc60000010005 */
[----:B------:R-:W2:Y:S01]  /*78b90*/  LDL.LU R18, [R1+0x7a8] ;  /* 0x0007a80001127983 */ /* 0x000ea20000300800 */
[----:B------:R-:W-:-:S03]  /*78ba0*/  FMUL R3, R2, R3 ;  /* 0x0000000302037220 */ /* 0x000fc60000400000 */
[----:B------:R-:W2:Y:S01]  /*78bb0*/  LDL.LU R11, [R1+0x7a4] ;  /* 0x0007a400010b7983 */ /* 0x000ea20000300800 */
[----:B------:R-:W-:-:S03]  /*78bc0*/  FFMA.FTZ R28, R28, 1.4426950216293334961, R4 ;  /* 0x3fb8aa3b1c1c7823 */ /* 0x000fc60000010004 */
[----:B------:R-:W2:Y:S01]  /*78bd0*/  LDL.LU R12, [R1+0x7a0] ;  /* 0x0007a000010c7983 */ /* 0x000ea20000300800 */
[----:B------:R-:W-:-:S03]  /*78be0*/  FMUL R3, R2, R3 ;  /* 0x0000000302037220 */ /* 0x000fc60000400000 */
[----:B------:R-:W2:Y:S04]  /*78bf0*/  LDL.LU R20, [R1+0x77c] ;  /* 0x00077c0001147983 */ /* 0x000ea80000300800 */
[----:B------:R-:W4:Y:S04]  /*78c00*/  LDL.LU R6, [R1+0x7d4] ;  /* 0x0007d40001067983 */ /* 0x000f280000300800 */
[----:B------:R-:W2:Y:S04]  /*78c10*/  LDL.LU R5, [R1+0x7d8] ;  /* 0x0007d80001057983 */ /* 0x000ea80000300800 */
[----:B------:R0:W-:Y:S01]  /*78c20*/  STL [R1+0x1d9c], R29 ;  /* 0x001d9c1d01007387 */ /* 0x0001e20000100800 */
[----:B------:R-:W-:-:S02]  /*78c30*/  FFMA.FTZ R2, R2, 1.4426950216293334961, R3 ;  /* 0x3fb8aa3b02027823 */ /* 0x000fc40000010003 */
[----:B0-----:R-:W-:Y:S02]  /*78c40*/  IMAD.MOV.U32 R29, RZ, RZ, R14 ;  /* 0x000000ffff1d7224 */ /* 0x001fe400078e000e */
[----:B------:R-:W2:Y:S04]  /*78c50*/  LDL.LU R14, [R1+0x774] ;  /* 0x00077400010e7983 */ /* 0x000ea80000300800 */
[----:B------:R-:W3:Y:S04]  /*78c60*/  LDL.LU R4, [R1+0x7dc] ;  /* 0x0007dc0001047983 */ /* 0x000ee80000300800 */
[----:B------:R0:W-:Y:S04]  /*78c70*/  STL [R1+0x1d98], R28 ;  /* 0x001d981c01007387 */ /* 0x0001e80000100800 */
[----:B0-----:R-:W2:Y:S04]  /*78c80*/  LDL.LU R28, [R1+0x6bc] ;  /* 0x0006bc00011c7983 */ /* 0x001ea80000300800 */
[----:B------:R-:W2:Y:S04]  /*78c90*/  LDL.LU R3, [R1+0x800] ;  /* 0x0008000001037983 */ /* 0x000ea80000300800 */
[----:B------:R0:W-:Y:S04]  /*78ca0*/  STL [R1+0x1d94], R2 ;  /* 0x001d940201007387 */ /* 0x0001e80000100800 */
[----:B0-----:R-:W2:Y:S01]  /*78cb0*/  LDL R2, [R1+0x2bc] ;  /* 0x0002bc0001027983 */ /* 0x001ea20000100800 */
[----:B----4-:R-:W-:-:S02]  /*78cc0*/  FADD R6, R6, R10 ;  /* 0x0000000a06067221 */ /* 0x010fc40000000000 */
[----:B---3--:R-:W-:Y:S02]  /*78cd0*/  FADD R4, R4, R13 ;  /* 0x0000000d04047221 */ /* 0x008fe40000000000 */
[----:B--2---:R-:W-:Y:S02]  /*78ce0*/  FADD R5, R5, R28 ;  /* 0x0000001c05057221 */ /* 0x004fe40000000000 */
[----:B------:R-:W-:Y:S02]  /*78cf0*/  FADD R3, R3, R15 ;  /* 0x0000000f03037221 */ /* 0x000fe40000000000 */
[----:B------:R-:W2:Y:S04]  /*78d00*/  LDL.LU R15, [R1+0x1dc4] ;  /* 0x001dc400010f7983 */ /* 0x000ea80000300800 */
[----:B------:R-:W3:Y:S04]  /*78d10*/  LDL.LU R13, [R1+0x1dc0] ;  /* 0x001dc000010d7983 */ /* 0x000ee80000300800 */
[----:B------:R-:W2:Y:S04]  /*78d20*/  LDL.LU R28, [R1+0x75c] ;  /* 0x00075c00011c7983 */ /* 0x000ea80000300800 */
[----:B------:R0:W-:Y:S04]  /*78d30*/  STL [R1+0x1d90], R5 ;  /* 0x001d900501007387 */ /* 0x0001e80000100800 */
[----:B0-----:R-:W4:Y:S04]  /*78d40*/  LDL.LU R5, [R1+0x6b0] ;  /* 0x0006b00001057983 */ /* 0x001f280000300800 */
[----:B------:R-:W2:Y:S01]  /*78d50*/  LDL.LU R10, [R1+0x1dbc] ;  /* 0x001dbc00010a7983 */ /* 0x000ea20000300800 */
[----:B------:R-:W-:-:S02]  /*78d60*/  FADD R9, R18, R9 ;  /* 0x0000000912097221 */ /* 0x000fc40000000000 */
[----:B------:R-:W-:Y:S02]  /*78d70*/  FADD R7, R7, R16 ;  /* 0x0000001007077221 */ /* 0x000fe40000000000 */
[----:B------:R-:W3:Y:S04]  /*78d80*/  LDL.LU R16, [R1+0x758] ;  /* 0x0007580001107983 */ /* 0x000ee80000300800 */
[----:B------:R-:W3:Y:S01]  /*78d90*/  LDL.LU R18, [R1+0x750] ;  /* 0x0007500001127983 */ /* 0x000ee20000300800 */
[----:B----4-:R-:W-:-:S03]  /*78da0*/  FADD R8, R8, R5 ;  /* 0x0000000508087221 */ /* 0x010fc60000000000 */
[----:B------:R-:W4:Y:S01]  /*78db0*/  LDL.LU R5, [R1+0xf0] ;  /* 0x0000f00001057983 */ /* 0x000f220000300800 */
[----:B--2---:R-:W-:-:S03]  /*78dc0*/  FADD R10, R11, R10 ;  /* 0x0000000a0b0a7221 */ /* 0x004fc60000000000 */
[----:B------:R0:W-:Y:S04]  /*78dd0*/  STL [R1+0x1d8c], R9 ;  /* 0x001d8c0901007387 */ /* 0x0001e80000100800 */
[----:B0-----:R-:W2:Y:S04]  /*78de0*/  LDL.LU R9, [R1+0x770] ;  /* 0x0007700001097983 */ /* 0x001ea80000300800 */
[----:B------:R-:W2:Y:S04]  /*78df0*/  LDL.LU R11, [R1+0x1db8] ;  /* 0x001db800010b7983 */ /* 0x000ea80000300800 */
[----:B------:R0:W-:Y:S04]  /*78e00*/  STL [R1+0x1d88], R10 ;  /* 0x001d880a01007387 */ /* 0x0001e80000100800 */
[----:B0-----:R-:W4:Y:S01]  /*78e10*/  LDL.LU R10, [R1+0x73c] ;  /* 0x00073c00010a7983 */ /* 0x001f220000300800 */
[----:B--2---:R-:W-:-:S03]  /*78e20*/  FADD R11, R12, R11 ;  /* 0x0000000b0c0b7221 */ /* 0x004fc60000000000 */
[----:B------:R-:W2:Y:S04]  /*78e30*/  LDL.LU R12, [R1+0x1db4] ;  /* 0x001db400010c7983 */ /* 0x000ea80000300800 */
[----:B------:R0:W-:Y:S01]  /*78e40*/  STL [R1+0x1d84], R11 ;  /* 0x001d840b01007387 */ /* 0x0001e20000100800 */
[----:B---3--:R-:W-:Y:S01]  /*78e50*/  FADD R13, R14, R13 ;  /* 0x0000000d0e0d7221 */ /* 0x008fe20000000000 */
[----:B0-----:R-:W-:Y:S02]  /*78e60*/  MOV R11, R26 ;  /* 0x0000001a000b7202 */ /* 0x001fe40000000f00 */
[----:B------:R-:W-:Y:S01]  /*78e70*/  MOV R26, R25 ;  /* 0x00000019001a7202 */ /* 0x000fe20000000f00 */
[----:B--2---:R-:W-:Y:S02]  /*78e80*/  FADD R12, R20, R12 ;  /* 0x0000000c140c7221 */ /* 0x004fe40000000000 */
[----:B------:R-:W2:Y:S04]  /*78e90*/  LDL.LU R20, [R1+0x734] ;  /* 0x0007340001147983 */ /* 0x000ea80000300800 */
[----:B------:R-:W3:Y:S04]  /*78ea0*/  LDL.LU R25, [R1+0x730] ;  /* 0x0007300001197983 */ /* 0x000ee80000300800 */
[----:B------:R0:W-:Y:S04]  /*78eb0*/  STL [R1+0x1d80], R12 ;  /* 0x001d800c01007387 */ /* 0x0001e80000100800 */
[----:B0-----:R-:W2:Y:S04]  /*78ec0*/  LDL.LU R12, [R1+0x1c] ;  /* 0x00001c00010c7983 */ /* 0x001ea80000300800 */
[----:B------:R-:W3:Y:S01]  /*78ed0*/  LDL.LU R14, [R1+0x1db0] ;  /* 0x001db000010e7983 */ /* 0x000ee20000300800 */
[----:B------:R-:W-:-:S03]  /*78ee0*/  FADD R15, R28, R15 ;  /* 0x0000000f1c0f7221 */ /* 0x000fc60000000000 */
[----:B------:R2:W-:Y:S01]  /*78ef0*/  STL [R1+0x1d7c], R13 ;  /* 0x001d7c0d01007387 */ /* 0x0005e20000100800 */
[----:B------:R-:W-:Y:S02]  /*78f00*/  FADD R16, R16, R27 ;  /* 0x0000001b10107221 */ /* 0x000fe40000000000 */
[----:B------:R-:W-:Y:S02]  /*78f10*/  FADD R17, R18, R17 ;  /* 0x0000001112117221 */ /* 0x000fe40000000000 */
[----:B--2---:R-:W-:Y:S02]  /*78f20*/  IMAD.MOV.U32 R13, RZ, RZ, R12 ;  /* 0x000000ffff0d7224 */ /* 0x004fe400078e000c */
[----:B------:R-:W2:Y:S01]  /*78f30*/  LDL.LU R12, [R1+0x71c] ;  /* 0x00071c00010c7983 */ /* 0x000ea20000300800 */
[----:B---3--:R-:W-:Y:S01]  /*78f40*/  FADD R14, R9, R14 ;  /* 0x0000000e090e7221 */ /* 0x008fe20000000000 */
[----:B------:R-:W-:Y:S02]  /*78f50*/  MOV R9, R29 ;  /* 0x0000001d00097202 */ /* 0x000fe40000000f00 */
[----:B------:R-:W3:Y:S04]  /*78f60*/  LDL.LU R29, [R1+0x718] ;  /* 0x00071800011d7983 */ /* 0x000ee80000300800 */
[----:B------:R0:W-:Y:S04]  /*78f70*/  STL [R1+0x1d78], R14 ;  /* 0x001d780e01007387 */ /* 0x0001e80000100800 */
[----:B0-----:R-:W2:Y:S04]  /*78f80*/  LDL.LU R14, [R1+0xf4] ;  /* 0x0000f400010e7983 */ /* 0x001ea80000300800 */
[----:B------:R-:W2:Y:S04]  /*78f90*/  LDL.LU R28, [R1+0x714] ;  /* 0x00071400011c7983 */ /* 0x000ea80000300800 */
[----:B------:R0:W-:Y:S04]  /*78fa0*/  STL [R1+0x1d74], R15 ;  /* 0x001d740f01007387 */ /* 0x0001e80000100800 */
[----:B------:R-:W2:Y:S04]  /*78fb0*/  LDL R27, [R1+0x428] ;  /* 0x00042800011b7983 */ /* 0x000ea80000100800 */
[----:B0-----:R-:W2:Y:S04]  /*78fc0*/  LDL R15, [R1+0x60c] ;  /* 0x00060c00010f7983 */ /* 0x001ea80000100800 */
[----:B------:R0:W-:Y:S04]  /*78fd0*/  STL [R1+0x1d70], R16 ;  /* 0x001d701001007387 */ /* 0x0001e80000100800 */
[----:B0-----:R-:W2:Y:S04]  /*78fe0*/  LDL R16, [R1+0x32c] ;  /* 0x00032c0001107983 */ /* 0x001ea80000100800 */
[----:B------:R-:W4:Y:S04]  /*78ff0*/  LDL.LU R18, [R1+0x1dac] ;  /* 0x001dac0001127983 */ /* 0x000f280000300800 */
[----:B------:R0:W-:Y:S01]  /*79000*/  STL [R1+0x1d6c], R17 ;  /* 0x001d6c1101007387 */ /* 0x0001e20000100800 */
[----:B------:R-:W-:-:S03]  /*79010*/  FADD R19, R20, R19 ;  /* 0x0000001314137221 */ /* 0x000fc60000000000 */
[----:B0-----:R-:W2:Y:S01]  /*79020*/  LDL R17, [R1+0x4b0] ;  /* 0x0004b00001117983 */ /* 0x001ea20000100800 */
[----:B----4-:R-:W-:-:S03]  /*79030*/  FADD R18, R10, R18 ;  /* 0x000000120a127221 */ /* 0x010fc60000000000 */
[----:B------:R-:W4:Y:S04]  /*79040*/  LDL.LU R10, [R1+0x710] ;  /* 0x00071000010a7983 */ /* 0x000f280000300800 */
[----:B------:R0:W-:Y:S04]  /*79050*/  STL [R1+0x1d68], R18 ;  /* 0x001d681201007387 */ /* 0x0001e80000100800 */
[----:B0-----:R-:W4:Y:S04]  /*79060*/  LDL R18, [R1+0x138] ;  /* 0x0001380001127983 */ /* 0x001f280000100800 */
[----:B------:R-:W4:Y:S04]  /*79070*/  LDL.LU R20, [R1+0x1da8] ;  /* 0x001da80001147983 */ /* 0x000f280000300800 */
[----:B------:R0:W-:Y:S01]  /*79080*/  STL [R1+0x1d64], R19 ;  /* 0x001d641301007387 */ /* 0x0001e20000100800 */
[----:B--2---:R-:W-:-:S02]  /*79090*/  FADD R21, R12, R21 ;  /* 0x000000150c157221 */ /* 0x004fc40000000000 */
[----:B---3--:R-:W-:Y:S02]  /*790a0*/  FADD R22, R29, R22 ;  /* 0x000000161d167221 */ /* 0x008fe40000000000 */
[----:B------:R-:W-:Y:S01]  /*790b0*/  IMAD.MOV.U32 R12, RZ, RZ, R9 ;  /* 0x000000ffff0c7224 */ /* 0x000fe200078e0009 */
[----:B0-----:R-:W-:Y:S01]  /*790c0*/  MOV R19, R26 ;  /* 0x0000001a00137202 */ /* 0x001fe20000000f00 */
[----:B----4-:R-:W-:Y:S02]  /*790d0*/  FADD R20, R25, R20 ;  /* 0x0000001419147221 */ /* 0x010fe40000000000 */
[----:B------:R-:W2:Y:S04]  /*790e0*/  LDL R25, [R1+0xe8] ;  /* 0x0000e80001197983 */ /* 0x000ea80000100800 */
[----:B------:R-:W3:Y:S04]  /*790f0*/  LDL.LU R26, [R1+0x6fc] ;  /* 0x0006fc00011a7983 */ /* 0x000ee80000300800 */
[----:B------:R0:W-:Y:S04]  /*79100*/  STL [R1+0x1d60], R20 ;  /* 0x001d601401007387 */ /* 0x0001e80000100800 */
[----:B------:R-:W4:Y:S01]  /*79110*/  LDL.LU R9, [R1+0xdc] ;  /* 0x0000dc0001097983 */ /* 0x000f220000300800 */
[----:B------:R-:W-:-:S03]  /*79120*/  FADD R23, R28, R23 ;  /* 0x000000171c177221 */ /* 0x000fc60000000000 */
[----:B------:R-:W-:Y:S04]  /*79130*/  STL [R1+0x1d5c], R21 ;  /* 0x001d5c1501007387 */ /* 0x000fe80000100800 */
[----:B------:R-:W3:Y:S04]  /*79140*/  LDL.LU R29, [R1+0x6f4] ;  /* 0x0006f400011d7983 */ /* 0x000ee80000300800 */
[----:B------:R1:W-:Y:S01]  /*79150*/  STL [R1+0x1d58], R22 ;  /* 0x001d581601007387 */ /* 0x0003e20000100800 */
[----:B0-----:R-:W-:Y:S01]  /*79160*/  MOV R20, R13 ;  /* 0x0000000d00147202 */ /* 0x001fe20000000f00 */
[----:B------:R-:W-:-:S02]  /*79170*/  FADD R24, R10, R24 ;  /* 0x000000180a187221 */ /* 0x000fc40000000000 */
[----:B------:R-:W3:Y:S01]  /*79180*/  LDL.LU R28, [R1+0x6f0] ;  /* 0x0006f000011c7983 */ /* 0x000ee20000300800 */
[----:B-1----:R-:W-:Y:S01]  /*79190*/  MOV R22, R18 ;  /* 0x0000001200167202 */ /* 0x002fe20000000f00 */
[----:B------:R-:W-:Y:S02]  /*791a0*/  IMAD.MOV.U32 R18, RZ, RZ, R16 ;  /* 0x000000ffff127224 */ /* 0x000fe400078e0010 */
[----:B------:R-:W-:Y:S02]  /*791b0*/  IMAD.MOV.U32 R16, RZ, RZ, R2 ;  /* 0x000000ffff107224 */ /* 0x000fe400078e0002 */
[----:B------:R-:W3:Y:S01]  /*791c0*/  LDL.LU R2, [R1+0x6dc] ;  /* 0x0006dc0001027983 */ /* 0x000ee20000300800 */
[----:B------:R-:W-:-:S03]  /*791d0*/  MOV R21, R19 ;  /* 0x0000001300157202 */ /* 0x000fc60000000f00 */
[----:B------:R-:W3:Y:S01]  /*791e0*/  LDL.LU R13, [R1+0x6d8] ;  /* 0x0006d800010d7983 */ /* 0x000ee20000300800 */
[----:B------:R-:W-:-:S03]  /*791f0*/  MOV R19, R11 ;  /* 0x0000000b00137202 */ /* 0x000fc60000000f00 */
[----:B------:R0:W-:Y:S04]  /*79200*/  STL [R1+0x1d54], R23 ;  /* 0x001d541701007387 */ /* 0x0001e80000100800 */
[----:B0-----:R-:W3:Y:S04]  /*79210*/  LDL.LU R23, [R1+0x6f8] ;  /* 0x0006f80001177983 */ /* 0x001ee80000300800 */
[----:B------:R-:W3:Y:S04]  /*79220*/  LDL.LU R10, [R1+0xe0] ;  /* 0x0000e000010a7983 */ /* 0x000ee80000300800 */
[----:B------:R-:W3:Y:S04]  /*79230*/  LDL.LU R11, [R1+0xd8] ;  /* 0x0000d800010b7983 */ /* 0x000ee80000300800 */
[----:B------:R0:W-:Y:S04]  /*79240*/  STL [R1+0x1d50], R24 ;  /* 0x001d501801007387 */ /* 0x0001e80000100800 */
[----:B0-----:R-:W3:Y:S01]  /*79250*/  LDL.LU R24, [R1+0xec] ;  /* 0x0000ec0001187983 */ /* 0x001ee20000300800 */
[----:B--2---:R-:W-:-:S03]  /*79260*/  ISETP.GE.U32.AND P4, PT, R25, 0x7f800000, PT ;  /* 0x7f8000001900780c */ /* 0x004fc60003f86070 */
[----:B------:R-:W3:Y:S02]  /*79270*/  LDL.LU R25, [R1+0x1da4] ;  /* 0x001da40001197983 */ /* 0x000ee40000300800 */
[----:B---3--:R-:W-:Y:S02]  /*79280*/  FADD R25, R26, R25 ;  /* 0x000000191a197221 */ /* 0x008fe40000000000 */
[----:B------:R-:W2:Y:S04]  /*79290*/  LDL.LU R26, [R1+0x1da0] ;  /* 0x001da000011a7983 */ /* 0x000ea80000300800 */
[----:B------:R0:W-:Y:S01]  /*792a0*/  STL [R1+0x1d4c], R25 ;  /* 0x001d4c1901007387 */ /* 0x0001e20000100800 */
[----:B------:R-:W-:-:S03]  /*792b0*/  FADD R0, R29, R0 ;  /* 0x000000001d007221 */ /* 0x000fc60000000000 */
[----:B0-----:R-:W3:Y:S01]  /*792c0*/  LDL R25, [R1+0x290] ;  /* 0x0002900001197983 */ /* 0x001ee20000100800 */
[----:B--2---:R-:W-:Y:S01]  /*792d0*/  FADD R26, R23, R26 ;  /* 0x0000001a171a7221 */ /* 0x004fe20000000000 */
[----:B------:R-:W-:Y:S02]  /*792e0*/  MOV R23, R12 ;  /* 0x0000000c00177202 */ /* 0x000fe40000000f00 */
[----:B------:R-:W2:Y:S04]  /*792f0*/  LDL.LU R12, [R1+0xd4] ;  /* 0x0000d400010c7983 */ /* 0x000ea80000300800 */
[----:B------:R0:W-:Y:S04]  /*79300*/  STL [R1+0x1d48], R26 ;  /* 0x001d481a01007387 */ /* 0x0001e80000100800 */
[----:B0-----:R-:W2:Y:S04]  /*79310*/  LDL R26, [R1+0x6a8] ;  /* 0x0006a800011a7983 */ /* 0x001ea80000100800 */
[----:B------:R-:W2:Y:S04]  /*79320*/  LDL.LU R29, [R1+0x1d9c] ;  /* 0x001d9c00011d7983 */ /* 0x000ea80000300800 */
[----:B------:R-:W-:Y:S01]  /*79330*/  STL [R1+0x1d44], R0 ;  /* 0x001d440001007387 */ /* 0x000fe20000100800 */
[----:B--2---:R-:W-:-:S03]  /*79340*/  FADD R29, R28, R29 ;  /* 0x0000001d1c1d7221 */ /* 0x004fc60000000000 */
[----:B------:R-:W2:Y:S04]  /*79350*/  LDL.LU R28, [R1+0x1d98] ;  /* 0x001d9800011c7983 */ /* 0x000ea80000300800 */
[----:B------:R0:W-:Y:S04]  /*79360*/  STL [R1+0x7d4], R29 ;  /* 0x0007d41d01007387 */ /* 0x0001e80000100800 */
[----:B0-----:R-:W3:Y:S01]  /*79370*/  LDL R29, [R1+0x3f8] ;  /* 0x0003f800011d7983 */ /* 0x001ee20000100800 */
[----:B--2---:R-:W-:-:S03]  /*79380*/  FADD R28, R2, R28 ;  /* 0x0000001c021c7221 */ /* 0x004fc60000000000 */
[----:B------:R-:W2:Y:S01]  /*79390*/  LDL.LU R2, [R1+0x1d94] ;  /* 0x001d940001027983 */ /* 0x000ea20000300800 */
[C---:B------:R-:W-:Y:S02]  /*793a0*/  ISETP.GE.U32.AND P1, PT, R14.reuse, 0x7f800000, PT ;  /* 0x7f8000000e00780c */ /* 0x040fe40003f26070 */
[----:B------:R-:W-:Y:S02]  /*793b0*/  ISETP.GE.U32.AND P0, PT, R5, 0x7f800000, PT ;  /* 0x7f8000000500780c */ /* 0x000fe40003f06070 */
[----:B------:R-:W-:Y:S01]  /*793c0*/  MOV R0, R27 ;  /* 0x0000001b00007202 */ /* 0x000fe20000000f00 */
[----:B------:R0:W-:Y:S08]  /*793d0*/  STL [R1+0x1270], R28 ;  /* 0x0012701c01007387 */ /* 0x0001f00000100800 */
[----:B------:R-:W-:Y:S01]  /*793e0*/  @P1 IMAD.MOV.U32 R27, RZ, RZ, 0x7f800000 ;  /* 0x7f800000ff1b1424 */ /* 0x000fe200078e00ff */
[----:B0-----:R-:W3:Y:S03]  /*793f0*/  LDL.LU R28, [R1+0xe8] ;  /* 0x0000e800011c7983 */ /* 0x001ee60000300800 */
[C---:B------:R-:W-:Y:S01]  /*79400*/  @P1 FFMA.FTZ R3, R14.reuse, R27, +INF ;  /* 0x7f8000000e031423 */ /* 0x040fe2000001001b */
[----:B------:R-:W-:-:S02]  /*79410*/  FSETP.NEU.AND P5, PT, R14, RZ, PT ;  /* 0x000000ff0e00720b */ /* 0x000fc40003fad000 */
[----:B------:R-:W-:Y:S01]  /*79420*/  FSETP.NEU.AND P1, PT, R5, RZ, PT ;  /* 0x000000ff0500720b */ /* 0x000fe20003f2d000 */
[----:B--2---:R-:W-:Y:S02]  /*79430*/  FADD R2, R13, R2 ;  /* 0x000000020d027221 */ /* 0x004fe40000000000 */
[----:B------:R-:W2:Y:S04]  /*79440*/  LDL.LU R13, [R1+0xd0] ;  /* 0x0000d000010d7983 */ /* 0x000ea80000300800 */
[----:B------:R0:W-:Y:S04]  /*79450*/  STL [R1+0x1274], R2 ;  /* 0x0012740201007387 */ /* 0x0001e80000100800 */
[----:B------:R-:W2:Y:S04]  /*79460*/  LDL R27, [R1+0xe4] ;  /* 0x0000e400011b7983 */ /* 0x000ea80000100800 */
[----:B------:R-:W4:Y:S01]  /*79470*/  LDL.LU R14, [R1+0xcc] ;  /* 0x0000cc00010e7983 */ /* 0x000f220000300800 */
[----:B0-----:R-:W-:-:S05]  /*79480*/  @P0 MOV R2, 0x7f800000 ;  /* 0x7f80000000020802 */ /* 0x001fca0000000f00 */
[----:B------:R-:W-:Y:S02]  /*79490*/  @P0 FFMA.FTZ R4, R5, R2, +INF ;  /* 0x7f80000005040423 */ /* 0x000fe40000010002 */
[----:B------:R0:W4:Y:S01]  /*794a0*/  LDL.LU R5, [R1+0x1d90] ;  /* 0x001d900001057983 */ /* 0x0001220000300800 */
[----:B------:R-:W-:-:S05]  /*794b0*/  FSEL R2, R3, -INF , P5 ;  /* 0xff80000003027808 */ /* 0x000fca0002800000 */
[----:B------:R1:W-:Y:S01]  /*794c0*/  STL [R1+0x1180], R2 ;  /* 0x0011800201007387 */ /* 0x0003e20000100800 */
[----:B---3--:R-:W-:Y:S02]  /*794d0*/  FSETP.NEU.AND P0, PT, R28, RZ, PT ;  /* 0x000000ff1c00720b */ /* 0x008fe40003f0d000 */
[----:B-1----:R-:W-:-:S05]  /*794e0*/  FSEL R2, R4, -INF , P1 ;  /* 0xff80000004027808 */ /* 0x002fca0000800000 */
[----:B------:R1:W-:Y:S01]  /*794f0*/  STL [R1+0x1184], R2 ;  /* 0x0011840201007387 */ /* 0x0003e20000100800 */
[----:B--2---:R-:W-:Y:S02]  /*79500*/  ISETP.GE.U32.AND P6, PT, R27, 0x7f800000, PT ;  /* 0x7f8000001b00780c */ /* 0x004fe40003fc6070 */
[----:B------:R-:W-:-:S05]  /*79510*/  @P4 MOV R27, 0x7f800000 ;  /* 0x7f800000001b4802 */ /* 0x000fca0000000f00 */
[----:B----4-:R-:W-:Y:S02]  /*79520*/  @P4 FFMA.FTZ R5, R28, R27, +INF ;  /* 0x7f8000001c054423 */ /* 0x010fe4000001001b */
[----:B------:R-:W-:Y:S01]  /*79530*/  IMAD.MOV.U32 R27, RZ, RZ, R26 ;  /* 0x000000ffff1b7224 */ /* 0x000fe200078e001a */
[----:B------:R-:W-:Y:S02]  /*79540*/  MOV R26, R19 ;  /* 0x00000013001a7202 */ /* 0x000fe40000000f00 */
[----:B------:R-:W-:Y:S01]  /*79550*/  MOV R28, R20 ;  /* 0x00000014001c7202 */ /* 0x000fe20000000f00 */
[----:B------:R-:W-:Y:S01]  /*79560*/  IMAD.MOV.U32 R20, RZ, RZ, R16 ;  /* 0x000000ffff147224 */ /* 0x000fe200078e0010 */
[----:B------:R-:W-:Y:S02]  /*79570*/  MOV R19, R15 ;  /* 0x0000000f00137202 */ /* 0x000fe40000000f00 */
[----:B------:R-:W2:Y:S01]  /*79580*/  LDL.LU R15, [R1+0xc8] ;  /* 0x0000c800010f7983 */ /* 0x000ea20000300800 */
[----:B------:R-:W-:-:S03]  /*79590*/  FSEL R4, R5, -INF , P0 ;  /* 0xff80000005047808 */ /* 0x000fc60000000000 */
[----:B------:R-:W3:Y:S04]  /*795a0*/  LDL.LU R16, [R1+0xc4] ;  /* 0x0000c40001107983 */ /* 0x000ee80000300800 */
[----:B------:R-:W4:Y:S01]  /*795b0*/  LDL.LU R5, [R1+0xe4] ;  /* 0x0000e40001057983 */ /* 0x000f220000300800 */
[C---:B------:R-:W-:Y:S02]  /*795c0*/  ISETP.GE.U32.AND P2, PT, R24.reuse, 0x7f800000, PT ;  /* 0x7f8000001800780c */ /* 0x040fe40003f46070 */
[----:B------:R-:W-:Y:S01]  /*795d0*/  ISETP.GE.U32.AND P3, PT, R9, 0x7f800000, PT ;  /* 0x7f8000000900780c */ /* 0x000fe20003f66070 */
[----:B------:R0:W-:Y:S01]  /*795e0*/  STL [R1+0x118c], R4 ;  /* 0x00118c0401007387 */ /* 0x0001e20000100800 */
[----:B-1----:R-:W-:Y:S01]  /*795f0*/  @P6 IMAD.MOV.U32 R2, RZ, RZ, 0x7f800000 ;  /* 0x7f800000ff026424 */ /* 0x002fe200078e00ff */
[----:B------:R-:W-:-:S08]  /*79600*/  FSETP.NEU.AND P4, PT, R24, RZ, PT ;  /* 0x000000ff1800720b */ /* 0x000fd00003f8d000 */
[----:B------:R-:W-:Y:S02]  /*79610*/  @P2 MOV R3, 0x7f800000 ;  /* 0x7f80000000032802 */ /* 0x000fe40000000f00 */
[----:B0-----:R-:W-:-:S03]  /*79620*/  @P3 MOV R4, 0x7f800000 ;  /* 0x7f80000000043802 */ /* 0x001fc60000000f00 */
[----:B------:R-:W-:Y:S01]  /*79630*/  @P2 FFMA.FTZ R6, R24, R3, +INF ;  /* 0x7f80000018062423 */ /* 0x000fe20000010003 */
[----:B------:R-:W-:Y:S01]  /*79640*/  MOV R24, R17 ;  /* 0x0000001100187202 */ /* 0x000fe20000000f00 */
[----:B------:R-:W-:Y:S01]  /*79650*/  @P3 FFMA.FTZ R8, R9, R4, +INF ;  /* 0x7f80000009083423 */ /* 0x000fe20000010004 */
[----:B------:R-:W2:Y:S01]  /*79660*/  LDL.LU R17, [R1+0xb4] ;  /* 0x0000b40001117983 */ /* 0x000ea20000300800 */
[----:B----4-:R-:W-:Y:S01]  /*79670*/  @P6 FFMA.FTZ R7, R5, R2, +INF ;  /* 0x7f80000005076423 */ /* 0x010fe20000010002 */
[----:B------:R-:W-:Y:S02]  /*79680*/  FSETP.NEU.AND P6, PT, R9, RZ, PT ;  /* 0x000000ff0900720b */ /* 0x000fe40003fcd000 */
[----:B------:R0:W4:Y:S01]  /*79690*/  LDL.LU R9, [R1+0x1d8c] ;  /* 0x001d8c0001097983 */ /* 0x0001220000300800 */
[----:B------:R-:W-:Y:S02]  /*796a0*/  ISETP.GE.U32.AND P1, PT, R10, 0x7f800000, PT ;  /* 0x7f8000000a00780c */ /* 0x000fe40003f26070 */
[----:B------:R-:W-:-:S02]  /*796b0*/  FSETP.NEU.AND P2, PT, R5, RZ, PT ;  /* 0x000000ff0500720b */ /* 0x000fc40003f4d000 */
[----:B------:R-:W-:Y:S02]  /*796c0*/  FSEL R2, R6, -INF , P4 ;  /* 0xff80000006027808 */ /* 0x000fe40002000000 */
[----:B------:R-:W-:Y:S02]  /*796d0*/  FSEL R3, R7, -INF , P2 ;  /* 0xff80000007037808 */ /* 0x000fe40001000000 */
[----:B------:R-:W-:Y:S01]  /*796e0*/  MOV R5, R28 ;  /* 0x0000001c00057202 */ /* 0x000fe20000000f00 */
[----:B------:R1:W-:Y:S01]  /*796f0*/  STL [R1+0x1188], R2 ;  /* 0x0011880201007387 */ /* 0x0003e20000100800 */
[----:B------:R-:W-:Y:S02]  /*79700*/  MOV R28, R26 ;  /* 0x0000001a001c7202 */ /* 0x000fe40000000f00 */
[----:B------:R-:W-:Y:S01]  /*79710*/  MOV R26, R18 ;  /* 0x00000012001a7202 */ /* 0x000fe20000000f00 */
[----:B------:R0:W-:Y:S01]  /*79720*/  STL [R1+0x1288], R3 ;  /* 0x0012880301007387 */ /* 0x0001e20000100800 */
[----:B------:R-:W-:Y:S01]  /*79730*/  MOV R6, R19 ;  /* 0x0000001300067202 */ /* 0x000fe20000000f00 */
[----:B------:R-:W-:-:S02]  /*79740*/  IMAD.MOV.U32 R7, RZ, RZ, R20 ;  /* 0x000000ffff077224 */ /* 0x000fc400078e0014 */
[----:B------:R-:W2:Y:S01]  /*79750*/  LDL.LU R18, [R1+0xb8] ;  /* 0x0000b80001127983 */ /* 0x000ea20000300800 */
[----:B-1----:R-:W-:Y:S01]  /*79760*/  @P1 IMAD.MOV.U32 R2, RZ, RZ, 0x7f800000 ;  /* 0x7f800000ff021424 */ /* 0x002fe200078e00ff */
[C---:B------:R-:W-:Y:S02]  /*79770*/  FSETP.NEU.AND P2, PT, R10.reuse, RZ, PT ;  /* 0x000000ff0a00720b */ /* 0x040fe40003f4d000 */
[----:B------:R-:W2:Y:S04]  /*79780*/  LDL.LU R19, [R1+0xb0] ;  /* 0x0000b00001137983 */ /* 0x000ea80000300800 */
[----:B------:R-:W2:Y:S01]  /*79790*/  LDL.LU R20, [R1+0xac] ;  /* 0x0000ac0001147983 */ /* 0x000ea20000300800 */
[----:B----4-:R-:W-:-:S03]  /*797a0*/  @P1 FFMA.FTZ R9, R10, R2, +INF ;  /* 0x7f8000000a091423 */ /* 0x010fc60000010002 */
[----:B------:R1:W4:Y:S01]  /*797b0*/  LDL.LU R10, [R1+0x1d88] ;  /* 0x001d8800010a7983 */ /* 0x0003220000300800 */
[C---:B------:R-:W-:Y:S02]  /*797c0*/  ISETP.GE.U32.AND P5, PT, R11.reuse, 0x7f800000, PT ;  /* 0x7f8000000b00780c */ /* 0x040fe40003fa6070 */
[----:B------:R-:W-:Y:S01]  /*797d0*/  FSETP.NEU.AND P1, PT, R11, RZ, PT ;  /* 0x000000ff0b00720b */ /* 0x000fe20003f2d000 */
[----:B------:R-:W2:Y:S10]  /*797e0*/  LDL R2, [R1+0x328] ;  /* 0x0003280001027983 */ /* 0x000eb40000100800 */
[----:B0-----:R-:W-:Y:S01]  /*797f0*/  @P5 IMAD.MOV.U32 R3, RZ, RZ, 0x7f800000 ;  /* 0x7f800000ff035424 */ /* 0x001fe200078e00ff */
[----:B------:R-:W-:-:S03]  /*79800*/  ISETP.GE.U32.AND P0, PT, R12, 0x7f800000, PT ;  /* 0x7f8000000c00780c */ /* 0x000fc60003f06070 */
[----:B----4-:R-:W-:Y:S02]  /*79810*/  @P5 FFMA.FTZ R10, R11, R3, +INF ;  /* 0x7f8000000b0a5423 */ /* 0x010fe40000010003 */
[----:B------:R1:W4:Y:S08]  /*79820*/  LDL.LU R11, [R1+0x1d84] ;  /* 0x001d8400010b7983 */ /* 0x0003300000300800 */
[----:B------:R-:W-:-:S02]  /*79830*/  @P0 MOV R4, 0x7f800000 ;  /* 0x7f80000000040802 */ /* 0x000fc40000000f00 */
[C---:B------:R-:W-:Y:S02]  /*79840*/  FSETP.NEU.AND P5, PT, R12.reuse, RZ, PT ;  /* 0x000000ff0c00720b */ /* 0x040fe40003fad000 */
[----:B------:R-:W-:Y:S01]  /*79850*/  ISETP.GE.U32.AND P3, PT, R13, 0x7f800000, PT ;  /* 0x7f8000000d00780c */ /* 0x000fe20003f66070 */
[----:B----4-:R-:W-:Y:S02]  /*79860*/  @P0 FFMA.FTZ R11, R12, R4, +INF ;  /* 0x7f8000000c0b0423 */ /* 0x010fe40000010004 */
[----:B------:R1:W4:Y:S01]  /*79870*/  LDL.LU R12, [R1+0x1d80] ;  /* 0x001d8000010c7983 */ /* 0x0003220000300800 */
[----:B--2---:R-:W-:Y:S02]  /*79880*/  MOV R4, R2 ;  /* 0x0000000200047202 */ /* 0x004fe40000000f00 */
[----:B------:R-:W-:-:S05]  /*79890*/  FSEL R2, R8, -INF , P6 ;  /* 0xff80000008027808 */ /* 0x000fca0003000000 */
[----:B------:R0:W-:Y:S01]  /*798a0*/  STL [R1+0x128c], R2 ;  /* 0x00128c0201007387 */ /* 0x0001e20000100800 */
[----:B------:R-:W-:Y:S01]  /*798b0*/  FSEL R10, R10, -INF , P1 ;  /* 0xff8000000a0a7808 */ /* 0x000fe20000800000 */
[----:B------:R-:W-:Y:S01]  /*798c0*/  IMAD.MOV.U32 R8, RZ, RZ, R25 ;  /* 0x000000ffff087224 */ /* 0x000fe200078e0019 */
[----:B------:R-:W-:Y:S02]  /*798d0*/  MOV R25, R21 ;  /* 0x0000001500197202 */ /* 0x000fe40000000f00 */
[----:B0-----:R-:W-:Y:S02]  /*798e0*/  FSEL R2, R9, -INF , P2 ;  /* 0xff80000009027808 */ /* 0x001fe40001000000 */
[----:B------:R-:W-:-:S03]  /*798f0*/  MOV R9, R22 ;  /* 0x0000001600097202 */ /* 0x000fc60000000f00 */
[----:B------:R0:W-:Y:S01]  /*79900*/  STL [R1+0x1294], R2 ;  /* 0x0012940201007387 */ /* 0x0001e20000100800 */
[----:B------:R-:W-:-:S03]  /*79910*/  FSETP.NEU.AND P1, PT, R13, RZ, PT ;  /* 0x000000ff0d00720b */ /* 0x000fc60003f2d000 */
[----:B------:R-:W2:Y:S04]  /*79920*/  LDL.LU R21, [R1+0xa8] ;  /* 0x0000a80001157983 */ /* 0x000ea80000300800 */
[----:B------:R-:W2:Y:S01]  /*79930*/  LDL.LU R22, [R1+0xa4] ;  /* 0x0000a40001167983 */ /* 0x000ea20000300800 */
[----:B0-----:R-:W-:-:S03]  /*79940*/  @P3 IMAD.MOV.U32 R2, RZ, RZ, 0x7f800000 ;  /* 0x7f800000ff023424 */ /* 0x001fc600078e00ff */
[----:B------:R0:W-:Y:S01]  /*79950*/  STL [R1+0x1298], R10 ;  /* 0x0012980a01007387 */ /* 0x0001e20000100800 */
[----:B----4-:R-:W-:-:S03]  /*79960*/  @P3 FFMA.FTZ R12, R13, R2, +INF ;  /* 0x7f8000000d0c3423 */ /* 0x010fc60000010002 */
[----:B------:R1:W4:Y:S01]  /*79970*/  LDL.LU R13, [R1+0x1d7c] ;  /* 0x001d7c00010d7983 */ /* 0x0003220000300800 */
[C---:B------:R-:W-:Y:S02]  /*79980*/  ISETP.GE.U32.AND P4, PT, R14.reuse, 0x7f800000, PT ;  /* 0x7f8000000e00780c */ /* 0x040fe40003f86070 */
[----:B------:R-:W-:-:S11]  /*79990*/  FSETP.NEU.AND P3, PT, R14, RZ, PT ;  /* 0x000000ff0e00720b */ /* 0x000fd60003f6d000 */
[----:B------:R-:W-:Y:S02]  /*799a0*/  @P4 MOV R3, 0x7f800000 ;  /* 0x7f80000000034802 */ /* 0x000fe40000000f00 */
[----:B------:R-:W-:-:S03]  /*799b0*/  ISETP.GE.U32.AND P0, PT, R15, 0x7f800000, PT ;  /* 0x7f8000000f00780c */ /* 0x000fc60003f06070 */
[----:B----4-:R-:W-:Y:S02]  /*799c0*/  @P4 FFMA.FTZ R13, R14, R3, +INF ;  /* 0x7f8000000e0d4423 */ /* 0x010fe40000010003 */
[----:B------:R1:W4:Y:S01]  /*799d0*/  LDL.LU R14, [R1+0x1d78] ;  /* 0x001d7800010e7983 */ /* 0x0003220000300800 */
[----:B------:R-:W-:Y:S02]  /*799e0*/  FSEL R2, R11, -INF , P5 ;  /* 0xff8000000b027808 */ /* 0x000fe40002800000 */
[----:B0-----:R-:W-:-:S03]  /*799f0*/  MOV R10, R9 ;  /* 0x00000009000a7202 */ /* 0x001fc60000000f00 */
[----:B------:R0:W-:Y:S01]  /*79a00*/  STL [R1+0x129c], R2 ;  /* 0x00129c0201007387 */ /* 0x0001e20000100800 */
[----:B------:R-:W-:Y:S01]  /*79a10*/  IMAD.MOV.U32 R9, RZ, RZ, R4 ;  /* 0x000000ffff097224 */ /* 0x000fe200078e0004 */
[----:B------:R-:W-:Y:S01]  /*79a20*/  FSEL R4, R13, -INF , P3 ;  /* 0xff8000000d047808 */ /* 0x000fe20001800000 */
[----:B------:R-:W-:Y:S01]  /*79a30*/  @P0 IMAD.MOV.U32 R3, RZ, RZ, 0x7f800000 ;  /* 0x7f800000ff030424 */ /* 0x000fe200078e00ff */
[----:B------:R-:W-:Y:S02]  /*79a40*/  MOV R11, R24 ;  /* 0x00000018000b7202 */ /* 0x000fe40000000f00 */
[----:B0-----:R-:W-:Y:S02]  /*79a50*/  FSEL R2, R12, -INF , P1 ;  /* 0xff8000000c027808 */ /* 0x001fe40000800000 */
[----:B------:R-:W-:Y:S02]  /*79a60*/  MOV R12, R23 ;  /* 0x00000017000c7202 */ /* 0x000fe40000000f00 */
[----:B------:R-:W2:Y:S01]  /*79a70*/  LDL.LU R23, [R1+0xa0] ;  /* 0x0000a00001177983 */ /* 0x000ea20000300800 */
[----:B------:R-:W-:-:S03]  /*79a80*/  MOV R13, R25 ;  /* 0x00000019000d7202 */ /* 0x000fc60000000f00 */
[----:B------:R0:W-:Y:S01]  /*79a90*/  STL [R1+0x12a0], R2 ;  /* 0x0012a00201007387 */ /* 0x0001e20000100800 */
[----:B------:R-:W-:-:S03]  /*79aa0*/  FSETP.NEU.AND P4, PT, R15, RZ, PT ;  /* 0x000000ff0f00720b */ /* 0x000fc60003f8d000 */
[----:B------:R-:W2:Y:S04]  /*79ab0*/  LDL.LU R24, [R1+0x90] ;  /* 0x0000900001187983 */ /* 0x000ea80000300800 */
[----:B------:R-:W2:Y:S04]  /*79ac0*/  LDL.LU R25, [R1+0x74] ;  /* 0x0000740001197983 */ /* 0x000ea80000300800 */
[----:B------:R0:W-:Y:S01]  /*79ad0*/  STL [R1+0x12a8], R4 ;  /* 0x0012a80401007387 */ /* 0x0001e20000100800 */
[----:B----4-:R-:W-:-:S03]  /*79ae0*/  @P0 FFMA.FTZ R14, R15, R3, +INF ;  /* 0x7f8000000f0e0423 */ /* 0x010fc60000010003 */
[----:B------:R1:W4:Y:S01]  /*79af0*/  LDL.LU R15, [R1+0x1d74] ;  /* 0x001d7400010f7983 */ /* 0x0003220000300800 */
[C---:B---3--:R-:W-:Y:S02]  /*79b00*/  ISETP.GE.U32.AND P6, PT, R16.reuse, 0x7f800000, PT ;  /* 0x7f8000001000780c */ /* 0x048fe40003fc6070 */
[----:B------:R-:W-:-:S11]  /*79b10*/  FSETP.NEU.AND P0, PT, R16, RZ, PT ;  /* 0x000000ff1000720b */ /* 0x000fd60003f0d000 */
[----:B0-----:R-:W-:Y:S02]  /*79b20*/  @P6 MOV R2, 0x7f800000 ;  /* 0x7f80000000026802 */ /* 0x001fe40000000f00 */
[----:B------:R-:W-:-:S03]  /*79b30*/  ISETP.GE.U32.AND P2, PT, R17, 0x7f800000, PT ;  /* 0x7f8000001100780c */ /* 0x000fc60003f46070 */
[----:B----4-:R-:W-:Y:S02]  /*79b40*/  @P6 FFMA.FTZ R15, R16, R2, +INF ;  /* 0x7f800000100f6423 */ /* 0x010fe40000010002 */
[----:B------:R1:W3:Y:S08]  /*79b50*/  LDL.LU R16, [R1+0x1d70] ;  /* 0x001d700001107983 */ /* 0x0002f00000300800 */
[----:B------:R-:W-:Y:S01]  /*79b60*/  @P2 IMAD.MOV.U32 R4, RZ, RZ, 0x7f800000 ;  /* 0x7f800000ff042424 */ /* 0x000fe200078e00ff */
[----:B------:R-:W-:Y:S01]  /*79b70*/  MOV R2, R12 ;  /* 0x0000000c00027202 */ /* 0x000fe20000000f00 */
[----:B------:R-:W-:Y:S01]  /*79b80*/  IMAD.MOV.U32 R12, RZ, RZ, R11 ;  /* 0x000000ffff0c7224 */ /* 0x000fe200078e000b */
[----:B------:R-:W-:Y:S01]  /*79b90*/  MOV R3, R13 ;  /* 0x0000000d00037202 */ /* 0x000fe20000000f00 */
[----:B------:R-:W-:Y:S01]  /*79ba0*/  IMAD.MOV.U32 R13, RZ, RZ, R26 ;  /* 0x000000ffff0d7224 */ /* 0x000fe200078e001a */
[----:B------:R-:W-:Y:S01]  /*79bb0*/  MOV R11, R10 ;  /* 0x0000000a000b7202 */ /* 0x000fe20000000f00 */
[----:B------:R-:W4:Y:S01]  /*79bc0*/  LDL.LU R26, [R1+0x78] ;  /* 0x00007800011a7983 */ /* 0x000f220000300800 */
[----:B------:R-:W-:-:S02]  /*79bd0*/  MOV R10, R0 ;  /* 0x00000000000a7202 */ /* 0x000fc40000000f00 */
[C---:B------:R-:W-:Y:S01]  /*79be0*/  FSETP.NEU.AND P6, PT, R17.reuse, RZ, PT ;  /* 0x000000ff1100720b */ /* 0x040fe20003fcd000 */
[----:B------:R-:W2:Y:S01]  /*79bf0*/  LDL.LU R0, [R1+0x6c] ;  /* 0x00006c0001007983 */ /* 0x000ea20000300800 */
[----:B------:R-:W-:Y:S01]  /*79c00*/  ISETP.GE.U32.AND P1, PT, R18, 0x7f800000, PT ;  /* 0x7f8000001200780c */ /* 0x000fe20003f26070 */
[----:B---3--:R-:W-:Y:S02]  /*79c10*/  @P2 FFMA.FTZ R16, R17, R4, +INF ;  /* 0x7f80000011102423 */ /* 0x008fe40000010004 */
[----:B------:R1:W3:Y:S01]  /*79c20*/  LDL.LU R17, [R1+0x1d6c] ;  /* 0x001d6c0001117983 */ /* 0x0002e20000300800 */
[----:B------:R-:W-:Y:S02]  /*79c30*/  FSEL R4, R14, -INF , P4 ;  /* 0xff8000000e047808 */ /* 0x000fe40002000000 */
[----:B------:R-:W-:-:S07]  /*79c40*/  MOV R14, R2 ;  /* 0x00000002000e7202 */ /* 0x000fce0000000f00 */
[----:B------:R-:W-:Y:S01]  /*79c50*/  @P1 MOV R2, 0x7f800000 ;  /* 0x7f80000000021802 */ /* 0x000fe20000000f00 */
[----:B------:R0:W-:Y:S01]  /*79c60*/  STL [R1+0x12a4], R4 ;  /* 0x0012a40401007387 */ /* 0x0001e20000100800 */
[----:B------:R-:W-:Y:S02]  /*79c70*/  FSETP.NEU.AND P2, PT, R18, RZ, PT ;  /* 0x000000ff1200720b */ /* 0x000fe40003f4d000 */
[----:B0-----:R-:W-:-:S05]  /*79c80*/  FSEL R4, R15, -INF , P0 ;  /* 0xff8000000f047808 */ /* 0x001fca0000000000 */
[----:B------:R0:W-:Y:S01]  /*79c90*/  STL [R1+0x12ac], R4 ;  /* 0x0012ac0401007387 */ /* 0x0001e20000100800 */
[----:B---3--:R-:W-:-:S03]  /*79ca0*/  @P1 FFMA.FTZ R17, R18, R2, +INF ;  /* 0x7f80000012111423 */ /* 0x008fc60000010002 */
[----:B------:R1:W3:Y:S01]  /*79cb0*/  LDL.LU R18, [R1+0x1d68] ;  /* 0x001d680001127983 */ /* 0x0002e20000300800 */
[C---:B------:R-:W-:Y:S01]  /*79cc0*/  ISETP.GE.U32.AND P5, PT, R19.reuse, 0x7f800000, PT ;  /* 0x7f8000001300780c */ /* 0x040fe20003fa6070 */
[----:B------:R-:W-:Y:S01]  /*79cd0*/  IMAD.MOV.U32 R15, RZ, RZ, R3 ;  /* 0x000000ffff0f7224 */ /* 0x000fe200078e0003 */
[----:B------:R-:W-:Y:S01]  /*79ce0*/  FSETP.NEU.AND P1, PT, R19, RZ, PT ;  /* 0x000000ff1300720b */ /* 0x000fe20003f2d000 */
[----:B------:R-:W2:Y:S10]  /*79cf0*/  LDL R2, [R1+0x320] ;  /* 0x0003200001027983 */ /* 0x000eb40000100800 */
[----:B------:R-:W-:-:S02]  /*79d00*/  @P5 MOV R3, 0x7f800000 ;  /* 0x7f80000000035802 */ /* 0x000fc40000000f00 */
[----:B------:R-:W-:-:S03]  /*79d10*/  ISETP.GE.U32.AND P3, PT, R20, 0x7f800000, PT ;  /* 0x7f8000001400780c */ /* 0x000fc60003f66070 */
[----:B---3--:R-:W-:Y:S02]  /*79d20*/  @P5 FFMA.FTZ R18, R19, R3, +INF ;  /* 0x7f80000013125423 */ /* 0x008fe40000010003 */
[----:B------:R1:W3:Y:S08]  /*79d30*/  LDL.LU R19, [R1+0x1d64] ;  /* 0x001d640001137983 */ /* 0x0002f00000300800 */
[----:B0-----:R-:W-:Y:S01]  /*79d40*/  @P3 MOV R4, 0x7f800000 ;  /* 0x7f80000000043802 */ /* 0x001fe20000000f00 */
[----:B------:R-:W4:Y:S01]  /*79d50*/  LDL R3, [R1+0x444] ;  /* 0x0004440001037983 */ /* 0x000f220000100800 */
[----:B------:R-:W-:-:S02]  /*79d60*/  FSETP.NEU.AND P5, PT, R20, RZ, PT ;  /* 0x000000ff1400720b */ /* 0x000fc40003fad000 */
[----:B--2---:R-:W-:Y:S01]  /*79d70*/  ISETP.GE.U32.AND P4, PT, R21, 0x7f800000, PT ;  /* 0x7f8000001500780c */ /* 0x004fe20003f86070 */
[----:B---3--:R-:W-:Y:S02]  /*79d80*/  @P3 FFMA.FTZ R19, R20, R4, +INF ;  /* 0x7f80000014133423 */ /* 0x008fe40000010004 */
[----:B------:R1:W2:Y:S01]  /*79d90*/  LDL.LU R20, [R1+0x1d60] ;  /* 0x001d600001147983 */ /* 0x0002a20000300800 */
[----:B------:R-:W-:Y:S01]  /*79da0*/  FSEL R4, R16, -INF , P6 ;  /* 0xff80000010047808 */ /* 0x000fe20003000000 */
[----:B----4-:R-:W-:Y:S01]  /*79db0*/  IMAD.MOV.U32 R16, RZ, RZ, R3 ;  /* 0x000000ffff107224 */ /* 0x010fe200078e0003 */
[----:B------:R-:W-:Y:S02]  /*79dc0*/  FSEL R3, R17, -INF , P2 ;  /* 0xff80000011037808 */ /* 0x000fe40001000000 */
[----:B------:R-:W-:Y:S02]  /*79dd0*/  MOV R17, R2 ;  /* 0x0000000200117202 */ /* 0x000fe40000000f00 */
[----:B------:R-:W-:Y:S01]  /*79de0*/  FSEL R18, R18, -INF , P1 ;  /* 0xff80000012127808 */ /* 0x000fe20000800000 */
[----:B------:R0:W-:Y:S02]  /*79df0*/  STL [R1+0x12b0], R4 ;  /* 0x0012b00401007387 */ /* 0x0001e40000100800 */
[----:B------:R-:W-:-:S02]  /*79e00*/  @P4 MOV R2, 0x7f800000 ;  /* 0x7f80000000024802 */ /* 0x000fc40000000f00 */
[C---:B------:R-:W-:Y:S01]  /*79e10*/  FSETP.NEU.AND P1, PT, R21.reuse, RZ, PT ;  /* 0x000000ff1500720b */ /* 0x040fe20003f2d000 */
[----:B0-----:R-:W3:Y:S04]  /*79e20*/  LDL R4, [R1+0x64] ;  /* 0x0000640001047983 */ /* 0x001ee80000100800 */
[----:B------:R-:W-:Y:S04]  /*79e30*/  STL [R1+0x12c0], R3 ;  /* 0x0012c00301007387 */ /* 0x000fe80000100800 */
[----:B------:R0:W-:Y:S04]  /*79e40*/  STL [R1+0x12c4], R18 ;  /* 0x0012c41201007387 */ /* 0x0001e80000100800 */
[----:B0-----:R-:W4:Y:S01]  /*79e50*/  LDL R18, [R1+0x4d0] ;  /* 0x0004d00001127983 */ /* 0x001f220000100800 */
[----:B--2---:R-:W-:-:S03]  /*79e60*/  @P4 FFMA.FTZ R20, R21, R2, +INF ;  /* 0x7f80000015144423 */ /* 0x004fc60000010002 */
[----:B------:R1:W2:Y:S01]  /*79e70*/  LDL.LU R21, [R1+0x1d5c] ;  /* 0x001d5c0001157983 */ /* 0x0002a20000300800 */
[C---:B------:R-:W-:Y:S02]  /*79e80*/  ISETP.GE.U32.AND P0, PT, R22.reuse, 0x7f800000, PT ;  /* 0x7f8000001600780c */ /* 0x040fe40003f06070 */
[----:B------:R-:W-:Y:S01]  /*79e90*/  FSETP.NEU.AND P4, PT, R22, RZ, PT ;  /* 0x000000ff1600720b */ /* 0x000fe20003f8d000 */
[----:B------:R-:W3:Y:S10]  /*79ea0*/  LDL R2, [R1+0x5e4] ;  /* 0x0005e40001027983 */ /* 0x000ef40000100800 */
[----:B------:R-:W-:-:S04]  /*79eb0*/  @P0 IMAD.MOV.U32 R3, RZ, RZ, 0x7f800000 ;  /* 0x7f800000ff030424 */ /* 0x000fc800078e00ff */
[----:B--2---:R-:W-:Y:S02]  /*79ec0*/  @P0 FFMA.FTZ R21, R22, R3, +INF ;  /* 0x7f80000016150423 */ /* 0x004fe40000010003 */
[----:B------:R1:W2:Y:S04]  /*79ed0*/  LDL.LU R22, [R1+0x1d58] ;  /* 0x001d580001167983 */ /* 0x0002a80000300800 */
[----:B------:R-:W2:Y:S01]  /*79ee0*/  LDL R3, [R1+0x344] ;  /* 0x0003440001037983 */ /* 0x000ea20000100800 */
[----:B------:R-:W-:Y:S02]  /*79ef0*/  ISETP.GE.U32.AND P6, PT, R23, 0x7f800000, PT ;  /* 0x7f8000001700780c */ /* 0x000fe40003fc6070 */
[----:B------:R-:W-:-:S05]  /*79f00*/  FSEL R19, R19, -INF , P5 ;  /* 0xff80000013137808 */ /* 0x000fca0002800000 */
[----:B------:R2:W-:Y:S01]  /*79f10*/  STL [R1+0x12c8], R19 ;  /* 0x0012c81301007387 */ /* 0x0005e20000100800 */
[----:B---3--:R-:W-:Y:S02]  /*79f20*/  ISETP.GE.U32.AND P5, PT, R4, 0x7f800000, PT ;  /* 0x7f8000000400780c */ /* 0x008fe40003fa6070 */
[----:B------:R-:W-:Y:S02]  /*79f30*/  FSEL R4, R21, -INF , P4 ;  /* 0xff80000015047808 */ /* 0x000fe40002000000 */
[----:B------:R-:W-:Y:S02]  /*79f40*/  FSETP.NEU.AND P4, PT, R23, RZ, PT ;  /* 0x000000ff1700720b */ /* 0x000fe40003f8d000 */
[----:B--2---:R-:W-:Y:S02]  /*79f50*/  MOV R19, R3 ;  /* 0x0000000300137202 */ /* 0x004fe40000000f00 */
[----:B------:R-:W-:-:S05]  /*79f60*/  FSEL R3, R20, -INF , P1 ;  /* 0xff80000014037808 */ /* 0x000fca0000800000 */
[----:B------:R0:W-:Y:S04]  /*79f70*/  STL [R1+0x12cc], R3 ;  /* 0x0012cc0301007387 */ /* 0x0001e80000100800 */
[----:B------:R-:W2:Y:S01]  /*79f80*/  LDL R21, [R1+0x94] ;  /* 0x0000940001157983 */ /* 0x000ea20000100800 */
[----:B0-----:R-:W-:-:S03]  /*79f90*/  @P6 IMAD.MOV.U32 R3, RZ, RZ, 0x7f800000 ;  /* 0x7f800000ff036424 */ /* 0x001fc600078e00ff */
[----:B------:R0:W-:Y:S01]  /*79fa0*/  STL [R1+0x12d8], R4 ;  /* 0x0012d80401007387 */ /* 0x0001e20000100800 */
[----:B------:R-:W-:-:S03]  /*79fb0*/  @P6 FFMA.FTZ R22, R23, R3, +INF ;  /* 0x7f80000017166423 */ /* 0x000fc60000010003 */
[----:B------:R1:W3:Y:S01]  /*79fc0*/  LDL.LU R23, [R1+0x1d54] ;  /* 0x001d540001177983 */ /* 0x0002e20000300800 */
[C---:B------:R-:W-:Y:S02]  /*79fd0*/  ISETP.GE.U32.AND P3, PT, R24.reuse, 0x7f800000, PT ;  /* 0x7f8000001800780c */ /* 0x040fe40003f66070 */
[----:B------:R-:W-:Y:S02]  /*79fe0*/  MOV R20, R2 ;  /* 0x0000000200147202 */ /* 0x000fe40000000f00 */
[----:B------:R-:W-:-:S09]  /*79ff0*/  FSETP.NEU.AND P6, PT, R24, RZ, PT ;  /* 0x000000ff1800720b */ /* 0x000fd20003fcd000 */
[----:B------:R-:W-:Y:S02]  /*7a000*/  @P3 MOV R2, 0x7f800000 ;  /* 0x7f80000000023802 */ /* 0x000fe40000000f00 */
[----:B------:R-:W-:-:S03]  /*7a010*/  ISETP.GE.U32.AND P2, PT, R25, 0x7f800000, PT ;  /* 0x7f8000001900780c */ /* 0x000fc60003f46070 */
[----:B---3--:R-:W-:Y:S02]  /*7a020*/  @P3 FFMA.FTZ R23, R24, R2, +INF ;  /* 0x7f80000018173423 */ /* 0x008fe40000010002 */
[----:B------:R1:W3:Y:S08]  /*7a030*/  LDL.LU R24, [R1+0x1d50] ;  /* 0x001d500001187983 */ /* 0x0002f00000300800 */
[----:B0-----:R-:W-:-:S02]  /*7a040*/  @P2 MOV R4, 0x7f800000 ;  /* 0x7f80000000042802 */ /* 0x001fc40000000f00 */
[C---:B------:R-:W-:Y:S02]  /*7a050*/  FSETP.NEU.AND P3, PT, R25.reuse, RZ, PT ;  /* 0x000000ff1900720b */ /* 0x040fe40003f6d000 */
[----:B------:R-:W-:Y:S01]  /*7a060*/  ISETP.GE.U32.AND P0, PT, R26, 0x7f800000, PT ;  /* 0x7f8000001a00780c */ /* 0x000fe20003f06070 */
[----:B---3--:R-:W-:Y:S02]  /*7a070*/  @P2 FFMA.FTZ R24, R25, R4, +INF ;  /* 0x7f80000019182423 */ /* 0x008fe40000010004 */
[----:B------:R1:W3:Y:S01]  /*7a080*/  LDL.LU R25, [R1+0x1d4c] ;  /* 0x001d4c0001197983 */ /* 0x0002e20000300800 */
[----:B------:R-:W-:-:S09]  /*7a090*/  FSEL R3, R22, -INF , P4 ;  /* 0xff80000016037808 */ /* 0x000fd20002000000 */
[----:B------:R-:W-:Y:S01]  /*7a0a0*/  @P0 IMAD.MOV.U32 R2, RZ, RZ, 0x7f800000 ;  /* 0x7f800000ff020424 */ /* 0x000fe200078e00ff */
[----:B------:R0:W-:Y:S01]  /*7a0b0*/  STL [R1+0x1d3c], R24 ;  /* 0x001d3c1801007387 */ /* 0x0001e20000100800 */
[----:B------:R-:W-:-:S03]  /*7a0c0*/  FSETP.NEU.AND P2, PT, R26, RZ, PT ;  /* 0x000000ff1a00720b */ /* 0x000fc60003f4d000 */
[----:B------:R-:W4:Y:S04]  /*7a0d0*/  LDL R22, [R1+0xc0] ;  /* 0x0000c00001167983 */ /* 0x000f280000100800 */
[----:B------:R1:W-:Y:S04]  /*7a0e0*/  STL [R1+0x12d4], R3 ;  /* 0x0012d40301007387 */ /* 0x0003e80000100800 */
[----:B0-----:R-:W4:Y:S01]  /*7a0f0*/  LDL.LU R24, [R1+0x684] ;  /* 0x0006840001187983 */ /* 0x001f220000300800 */
[----:B------:R-:W-:Y:S01]  /*7a100*/  ISETP.GE.U32.AND P1, PT, R0, 0x7f800000, PT ;  /* 0x7f8000000000780c */ /* 0x000fe20003f26070 */
[----:B---3--:R-:W-:-:S02]  /*7a110*/  @P0 FFMA.FTZ R25, R26, R2, +INF ;  /* 0x7f8000001a190423 */ /* 0x008fc40000010002 */
[----:B------:R0:W3:Y:S10]  /*7a120*/  LDL.LU R26, [R1+0x1d48] ;  /* 0x001d4800011a7983 */ /* 0x0000f40000300800 */
[----:B-1----:R-:W-:-:S02]  /*7a130*/  @P1 MOV R3, 0x7f800000 ;  /* 0x7f80000000031802 */ /* 0x002fc40000000f00 */
[----:B--2---:R-:W-:Y:S01]  /*7a140*/  ISETP.GE.U32.AND P4, PT, R21, 0x7f800000, PT ;  /* 0x7f8000001500780c */ /* 0x004fe20003f86070 */
[----:B------:R-:W2:Y:S01]  /*7a150*/  LDL.LU R2, [R1+0x688] ;  /* 0x0006880001027983 */ /* 0x000ea20000300800 */
[----:B------:R-:W-:-:S03]  /*7a160*/  FSETP.NEU.AND P0, PT, R0, RZ, PT ;  /* 0x000000ff0000720b */ /* 0x000fc60003f0d000 */
[----:B------:R-:W2:Y:S04]  /*7a170*/  LDL.LU R21, [R1+0x67c] ;  /* 0x00067c0001157983 */ /* 0x000ea80000300800 */
[----:B------:R1:W-:Y:S04]  /*7a180*/  STL [R1+0x1d40], R25 ;  /* 0x001d401901007387 */ /* 0x0003e80000100800 */
[----:B-1----:R-:W2:Y:S01]  /*7a190*/  LDL.LU R25, [R1+0x9c] ;  /* 0x00009c0001197983 */ /* 0x002ea20000300800 */
[----:B---3--:R-:W-:-:S03]  /*7a1a0*/  @P1 FFMA.FTZ R26, R0, R3, +INF ;  /* 0x7f800000001a1423 */ /* 0x008fc60000010003 */
[----:B------:R0:W3:Y:S04]  /*7a1b0*/  LDL.LU R0, [R1+0x1d44] ;  /* 0x001d440001007983 */ /* 0x0000e80000300800 */
[----:B------:R-:W3:Y:S01]  /*7a1c0*/  LDL.LU R3, [R1+0x64] ;  /* 0x0000640001037983 */ /* 0x000ee20000300800 */
[----:B------:R-:W-:-:S03]  /*7a1d0*/  @P5 MOV R4, 0x7f800000 ;  /* 0x7f80000000045802 */ /* 0x000fc60000000f00 */
[----:B------:R-:W-:Y:S02]  /*7a1e0*/  STL [R1+0x1d38], R26 ;  /* 0x001d381a01007387 */ /* 0x000fe40000100800 */
[----:B---3--:R-:W-:-:S05]  /*7a1f0*/  @P5 FFMA.FTZ R0, R3, R4, +INF ;  /* 0x7f80000003005423 */ /* 0x008fca0000010004 */
[----:B------:R1:W-:Y:S04]  /*7a200*/  STL [R1+0x1d20], R0 ;  /* 0x001d200001007387 */ /* 0x0003e80000100800 */
[----:B-1----:R-:W4:Y:S01]  /*7a210*/  LDL R0, [R1+0x5c] ;  /* 0x00005c0001007983 */ /* 0x002f220000100800 */
[----:B------:R-:W-:Y:S02]  /*7a220*/  FSETP.NEU.AND P1, PT, R3, RZ, PT ;  /* 0x000000ff0300720b */ /* 0x000fe40003f2d000 */
[----:B--2---:R-:W-:Y:S02]  /*7a230*/  IADD3 R4, R15, -R21, RZ ;  /* 0x800000150f047210 */ /* 0x004fe40007ffe0ff */
[----:B----4-:R-:W-:Y:S02]  /*7a240*/  IADD3 R3, R0, -R24, RZ ;  /* 0x8000001800037210 */ /* 0x010fe40007ffe0ff */
[----:B------:R0:W2:Y:S04]  /*7a250*/  LDL R24, [R1+0x7d4] ;  /* 0x0007d40001187983 */ /* 0x0000a80000100800 */
[----:B------:R1:W-:Y:S02]  /*7a260*/  STL [R1+0x1d30], R15 ;  /* 0x001d300f01007387 */ /* 0x0003e40000100800 */
[----:B-1----:R-:W-:-:S02]  /*7a270*/  MOV R15, R5 ;  /* 0x00000005000f7202 */ /* 0x002fc40000000f00 */
[----:B------:R-:W-:Y:S02]  /*7a280*/  FSEL R5, R23, -INF , P6 ;  /* 0xff80000017057808 */ /* 0x000fe40003000000 */
[----:B------:R-:W2:Y:S04]  /*7a290*/  LDL.LU R23, [R1+0x94] ;  /* 0x0000940001177983 */ /* 0x000ea80000300800 */
[----:B------:R1:W-:Y:S02]  /*7a2a0*/  STL [R1+0x12d0], R5 ;  /* 0x0012d00501007387 */ /* 0x0003e40000100800 */
[----:B-1----:R-:W-:-:S05]  /*7a2b0*/  @P4 MOV R5, 0x7f800000 ;  /* 0x7f80000000054802 */ /* 0x002fca0000000f00 */
[----:B--2---:R-:W-:-:S05]  /*7a2c0*/  @P4 FFMA.FTZ R24, R23, R5, +INF ;  /* 0x7f80000017184423 */ /* 0x004fca0000010005 */
[----:B------:R1:W-:Y:S04]  /*7a2d0*/  @P4 STL [R1+0x7d4], R24 ;  /* 0x0007d41801004387 */ /* 0x0003e80000100800 */
[----:B-1----:R0:W2:Y:S01]  /*7a2e0*/  LDL R24, [R1+0x1270] ;  /* 0x0012700001187983 */ /* 0x0020a20000100800 */
[----:B------:R-:W-:Y:S02]  /*7a2f0*/  ISETP.GE.U32.AND P6, PT, R25, 0x7f800000, PT ;  /* 0x7f8000001900780c */ /* 0x000fe40003fc6070 */
[----:B------:R-:W-:Y:S02]  /*7a300*/  MOV R26, R16 ;  /* 0x00000010001a7202 */ /* 0x000fe40000000f00 */
[----:B------:R-:W-:Y:S02]  /*7a310*/  FSETP.NEU.AND P5, PT, R23, RZ, PT ;  /* 0x000000ff1700720b */ /* 0x000fe40003fad000 */
[----:B------:R-:W-:-:S02]  /*7a320*/  FSETP.NEU.AND P4, PT, R25, RZ, PT ;  /* 0x000000ff1900720b */ /* 0x000fc40003f8d000 */
[----:B------:R-:W-:Y:S02]  /*7a330*/  MOV R23, R26 ;  /* 0x0000001a00177202 */ /* 0x000fe40000000f00 */
[----:B------:R-:W3:Y:S03]  /*7a340*/  LDL R26, [R1+0xbc] ;  /* 0x0000bc00011a7983 */ /* 0x000ee60000100800 */
[----:B------:R-:W-:-:S05]  /*7a350*/  @P6 MOV R5, 0x7f800000 ;  /* 0x7f80000000056802 */ /* 0x000fca0000000f00 */
[----:B--2---:R-:W-:Y:S02]  /*7a360*/  @P6 FFMA.FTZ R24, R25, R5, +INF ;  /* 0x7f80000019186423 */ /* 0x004fe40000010005 */
[----:B------:R-:W2:Y:S03]  /*7a370*/  LDL.LU R25, [R1+0x1d40] ;  /* 0x001d400001197983 */ /* 0x000ea60000300800 */
[----:B------:R1:W-:Y:S02]  /*7a380*/  @P6 STL [R1+0x1270], R24 ;  /* 0x0012701801006387 */ /* 0x0003e40000100800 */
[----:B-1----:R-:W4:Y:S01]  /*7a390*/  LDL.LU R24, [R1+0x1d3c] ;  /* 0x001d3c0001187983 */ /* 0x002f220000300800 */
[----:B------:R-:W4:Y:S01]  /*7a3a0*/  LDL R5, [R1+0x614] ;  /* 0x0006140001057983 */ /* 0x000f220000100800 */
[----:B---3--:R-:W-:Y:S02]  /*7a3b0*/  ISETP.GE.U32.AND P6, PT, R26, 0x7f800000, PT ;  /* 0x7f8000001a00780c */ /* 0x008fe40003fc6070 */
[----:B--2---:R-:W-:-:S02]  /*7a3c0*/  FSEL R25, R25, -INF , P2 ;  /* 0xff80000019197808 */ /* 0x004fc40001000000 */
[----:B----4-:R-:W-:Y:S01]  /*7a3d0*/  FSEL R24, R24, -INF , P3 ;  /* 0xff80000018187808 */ /* 0x010fe20001800000 */
[----:B------:R-:W-:-:S04]  /*7a3e0*/  FSETP.NEU.AND P3, PT, R26, RZ, PT ;  /* 0x000000ff1a00720b */ /* 0x000fc80003f6d000 */
[----:B------:R1:W-:Y:S02]  /*7a3f0*/  STL [R1+0x12b8], R24 ;  /* 0x0012b81801007387 */ /* 0x0003e40000100800 */
[----:B-1----:R-:W-:Y:S02]  /*7a400*/  IMAD.MOV.U32 R24, RZ, RZ, R15 ;  /* 0x000000ffff187224 */ /* 0x002fe400078e000f */
[----:B------:R-:W2:Y:S01]  /*7a410*/  LDL R15, [R1+0xc0] ;  /* 0x0000c000010f7983 */ /* 0x000ea20000100800 */
[----:B------:R1:W-:Y:S03]  /*7a420*/  STL [R1+0x12b4], R25 ;  /* 0x0012b41901007387 */ /* 0x0003e60000100800 */
[----:B-1----:R-:W3:Y:S01]  /*7a430*/  LDL R25, [R1+0x4cc] ;  /* 0x0004cc0001197983 */ /* 0x002ee20000100800 */
[----:B------:R-:W4:Y:S02]  /*7a440*/  LDL.LU R26, [R1+0x1d38] ;  /* 0x001d3800011a7983 */ /* 0x000f240000300800 */
[----:B----4-:R-:W-:Y:S01]  /*7a450*/  FSEL R26, R26, -INF , P0 ;  /* 0xff8000001a1a7808 */ /* 0x010fe20000000000 */
[----:B--2---:R-:W-:-:S04]  /*7a460*/  ISETP.GE.U32.AND P0, PT, R15, 0x7f800000, PT ;  /* 0x7f8000000f00780c */ /* 0x004fc80003f06070 */
[----:B------:R-:W-:Y:S01]  /*7a470*/  STL [R1+0x12bc], R26 ;  /* 0x0012bc1a01007387 */ /* 0x000fe20000100800 */
[----:B------:R1:W-:Y:S03]  /*7a480*/  STL [R1+0x1d34], R18 ;  /* 0x001d341201007387 */ /* 0x0003e60000100800 */
[----:B-1----:R-:W2:Y:S01]  /*7a490*/  LDL.LU R18, [R1+0xbc] ;  /* 0x0000bc0001127983 */ /* 0x002ea20000300800 */
[----:B------:R0:W2:Y:S01]  /*7a4a0*/  LDL R15, [R1+0x1274] ;  /* 0x00127400010f7983 */ /* 0x0000a20000100800 */
[----:B---3--:R-:W-:Y:S01]  /*7a4b0*/  MOV R26, R25 ;  /* 0x00000019001a7202 */ /* 0x008fe20000000f00 */
[----:B------:R-:W-:Y:S02]  /*7a4c0*/  MOV R25, R24 ;  /* 0x0000001800197202 */ /* 0x000fe40000000f00 */
[----:B------:R-:W-:Y:S01]  /*7a4d0*/  IMAD.MOV.U32 R24, RZ, RZ, R5 ;  /* 0x000000ffff187224 */ /* 0x000fe200078e0005 */
[----:B------:R-:W-:-:S02]  /*7a4e0*/  @P6 MOV R5, 0x7f800000 ;  /* 0x7f80000000056802 */ /* 0x000fc40000000f00 */
[----:B------:R-:W-:Y:S01]  /*7a4f0*/  ISETP.GE.U32.AND P2, PT, R0, 0x7f800000, PT ;  /* 0x7f8000000000780c */ /* 0x000fe20003f46070 */
[----:B------:R1:W-:Y:S04]  /*7a500*/  STL [R1+0x1d24], R0 ;  /* 0x001d240001007387 */ /* 0x0003e80000100800 */
[----:B-1----:R-:W3:Y:S01]  /*7a510*/  LDL R0, [R1+0x1138] ;  /* 0x0011380001007983 */ /* 0x002ee20000100800 */
[----:B------:R-:W-:Y:S01]  /*7a520*/  IMAD.IADD R2, R22, 0x1, -R2 ;  /* 0x0000000116027824 */ /* 0x000fe200078e0a02 */
[----:B------:R-:W-:Y:S01]  /*7a530*/  MOV R16, R8 ;  /* 0x0000000800107202 */ /* 0x000fe20000000f00 */
[----:B------:R-:W-:Y:S02]  /*7a540*/  IMAD.MOV.U32 R8, RZ, RZ, 0x3dc6b27f ;  /* 0x3dc6b27fff087424 */ /* 0x000fe400078e00ff */
[----:B------:R-:W-:-:S02]  /*7a550*/  IMAD.MOV.U32 R22, RZ, RZ, R20 ;  /* 0x000000ffff167224 */ /* 0x000fc400078e0014 */
[----:B------:R-:W-:Y:S02]  /*7a560*/  FADD R2, R2, -1 ;  /* 0xbf80000002027421 */ /* 0x000fe40000000000 */
[----:B------:R-:W-:Y:S02]  /*7a570*/  IMAD.MOV.U32 R20, RZ, RZ, R13 ;  /* 0x000000ffff147224 */ /* 0x000fe400078e000d */
[----:B------:R-:W-:Y:S02]  /*7a580*/  IMAD.MOV.U32 R13, RZ, RZ, R6 ;  /* 0x000000ffff0d7224 */ /* 0x000fe400078e0006 */
[----:B------:R-:W-:-:S04]  /*7a590*/  FFMA.FTZ R6, R2, R8, -0.16845393180847167969 ;  /* 0xbe2c7f3002067423 */ /* 0x000fc80000010008 */
[----:B------:R-:W-:Y:S02]  /*7a5a0*/  FFMA.FTZ R6, R2, R6, 0.1716887056827545166 ;  /* 0x3e2fcf2a02067423 */ /* 0x000fe40000010006 */
[----:B--2---:R-:W-:Y:S02]  /*7a5b0*/  @P6 FFMA.FTZ R15, R18, R5, +INF ;  /* 0x7f800000120f6423 */ /* 0x004fe40000010005 */
[----:B------:R-:W2:Y:S03]  /*7a5c0*/  LDL.LU R18, [R1+0x1d34] ;  /* 0x001d340001127983 */ /* 0x000ea60000300800 */
[----:B------:R1:W-:Y:S02]  /*7a5d0*/  @P6 STL [R1+0x1274], R15 ;  /* 0x0012740f01006387 */ /* 0x0003e40000100800 */
[----:B-1----:R-:W4:Y:S01]  /*7a5e0*/  LDL.LU R15, [R1+0x1d30] ;  /* 0x001d3000010f7983 */ /* 0x002f220000300800 */
[----:B------:R-:W-:-:S04]  /*7a5f0*/  FFMA.FTZ R6, R2, R6, -0.17900948226451873779 ;  /* 0xbe374e4302067423 */ /* 0x000fc80000010006 */
[----:B------:R-:W-:-:S04]  /*7a600*/  FFMA.FTZ R6, R2, R6, 0.20512372255325317383 ;  /* 0x3e520bf402067423 */ /* 0x000fc80000010006 */
[----:B------:R-:W-:-:S04]  /*7a610*/  FFMA.FTZ R6, R2, R6, -0.24046532809734344482 ;  /* 0xbe763c8b02067423 */ /* 0x000fc80000010006 */
[----:B------:R-:W-:-:S04]  /*7a620*/  FFMA.FTZ R6, R2, R6, 0.28857114911079406738 ;  /* 0x3e93bf9902067423 */ /* 0x000fc80000010006 */
[----:B------:R-:W-:-:S04]  /*7a630*/  FFMA.FTZ R6, R2, R6, -0.36067417263984680176 ;  /* 0xbeb8aa4902067423 */ /* 0x000fc80000010006 */
[C---:B------:R-:W-:Y:S01]  /*7a640*/  FFMA.FTZ R6, R2.reuse, R6, 0.48089820146560668945 ;  /* 0x3ef6384a02067423 */ /* 0x040fe20000010006 */
[----:B------:R-:W-:Y:S01]  /*7a650*/  MOV R21, R19 ;  /* 0x0000001300157202 */ /* 0x000fe20000000f00 */
[----:B------:R-:W-:Y:S02]  /*7a660*/  MOV R19, R7 ;  /* 0x0000000700137202 */ /* 0x000fe40000000f00 */
[C---:B------:R-:W-:Y:S01]  /*7a670*/  FFMA.FTZ R6, R2.reuse, R6, -0.72134751081466674805 ;  /* 0xbf38aa3b02067423 */ /* 0x040fe20000010006 */
[----:B------:R1:W-:Y:S03]  /*7a680*/  STL [R1+0x1d28], R20 ;  /* 0x001d281401007387 */ /* 0x0003e60000100800 */
[----:B------:R-:W-:Y:S01]  /*7a690*/  FMUL R6, R2, R6 ;  /* 0x0000000602067220 */ /* 0x000fe20000400000 */
[----:B------:R0:W-:Y:S01]  /*7a6a0*/  STL [R1+0x1d2c], R19 ;  /* 0x001d2c1301007387 */ /* 0x0001e20000100800 */
[----:B---3--:R-:W-:-:S02]  /*7a6b0*/  MOV R5, R0 ;  /* 0x0000000000057202 */ /* 0x008fc40000000f00 */
[C---:B------:R-:W-:Y:S01]  /*7a6c0*/  FMUL R6, R2.reuse, R6 ;  /* 0x0000000602067220 */ /* 0x040fe20000400000 */
[----:B-1----:R-:W3:Y:S03]  /*7a6d0*/  LDL.LU R20, [R1+0x778] ;  /* 0x0007780001147983 */ /* 0x002ee60000300800 */
[----:B------:R-:W-:Y:S01]  /*7a6e0*/  FFMA.FTZ R6, R2, 1.4426950216293334961, R6 ;  /* 0x3fb8aa3b02067823 */ /* 0x000fe20000010006 */
[----:B0-----:R-:W2:Y:S01]  /*7a6f0*/  LDL.LU R19, [R1+0x754] ;  /* 0x0007540001137983 */ /* 0x001ea20000300800 */
[----:B------:R-:W2:Y:S02]  /*7a700*/  LDL.LU R0, [R1+0x738] ;  /* 0x0007380001007983 */ /* 0x000ea40000300800 */
[----:B------:R-:W-:-:S04]  /*7a710*/  FADD R3, R3, -1 ;  /* 0xbf80000003037421 */ /* 0x000fc80000000000 */
[----:B------:R-:W-:Y:S01]  /*7a720*/  FFMA.FTZ R7, R3, R8, -0.16845393180847167969 ;  /* 0xbe2c7f3003077423 */ /* 0x000fe20000010008 */
[----:B----4-:R-:W-:Y:S01]  /*7a730*/  ISETP.GE.U32.AND P6, PT, R15, 0x7f800000, PT ;  /* 0x7f8000000f00780c */ /* 0x010fe20003fc6070 */
[----:B------:R0:W-:Y:S04]  /*7a740*/  STL [R1+0x1d1c], R15 ;  /* 0x001d1c0f01007387 */ /* 0x0001e80000100800 */
[----:B0-----:R-:W4:Y:S01]  /*7a750*/  LDL.LU R15, [R1+0xc0] ;  /* 0x0000c000010f7983 */ /* 0x001f220000300800 */
[----:B------:R-:W4:Y:S02]  /*7a760*/  LDL R2, [R1+0x534] ;  /* 0x0005340001027983 */ /* 0x000f240000100800 */
[----:B------:R-:W-:Y:S02]  /*7a770*/  FFMA.FTZ R7, R3, R7, 0.1716887056827545166 ;  /* 0x3e2fcf2a03077423 */ /* 0x000fe40000010007 */
[----:B------:R-:W-:-:S02]  /*7a780*/  FADD R4, R4, -1 ;  /* 0xbf80000004047421 */ /* 0x000fc40000000000 */
[C---:B------:R-:W-:Y:S02]  /*7a790*/  FFMA.FTZ R7, R3.reuse, R7, -0.17900948226451873779 ;  /* 0xbe374e4303077423 */ /* 0x040fe40000010007 */
[C---:B------:R-:W-:Y:S02]  /*7a7a0*/  FFMA.FTZ R8, R4.reuse, R8, -0.16845393180847167969 ;  /* 0xbe2c7f3004087423 */ /* 0x040fe40000010008 */
[C---:B------:R-:W-:Y:S02]  /*7a7b0*/  FFMA.FTZ R7, R3.reuse, R7, 0.20512372255325317383 ;  /* 0x3e520bf403077423 */ /* 0x040fe40000010007 */
[C---:B------:R-:W-:Y:S02]  /*7a7c0*/  FFMA.FTZ R8, R4.reuse, R8, 0.1716887056827545166 ;  /* 0x3e2fcf2a04087423 */ /* 0x040fe40000010008 */
[----:B------:R-:W-:Y:S02]  /*7a7d0*/  FFMA.FTZ R7, R3, R7, -0.24046532809734344482 ;  /* 0xbe763c8b03077423 */ /* 0x000fe40000010007 */
[----:B------:R-:W-:-:S02]  /*7a7e0*/  FFMA.FTZ R8, R4, R8, -0.17900948226451873779 ;  /* 0xbe374e4304087423 */ /* 0x000fc40000010008 */
[C---:B------:R-:W-:Y:S02]  /*7a7f0*/  FFMA.FTZ R7, R3.reuse, R7, 0.28857114911079406738 ;  /* 0x3e93bf9903077423 */ /* 0x040fe40000010007 */
[C---:B------:R-:W-:Y:S02]  /*7a800*/  FFMA.FTZ R8, R4.reuse, R8, 0.20512372255325317383 ;  /* 0x3e520bf404087423 */ /* 0x040fe40000010008 */
[C---:B------:R-:W-:Y:S02]  /*7a810*/  FFMA.FTZ R7, R3.reuse, R7, -0.36067417263984680176 ;  /* 0xbeb8aa4903077423 */ /* 0x040fe40000010007 */
[C---:B------:R-:W-:Y:S02]  /*7a820*/  FFMA.FTZ R8, R4.reuse, R8, -0.24046532809734344482 ;  /* 0xbe763c8b04087423 */ /* 0x040fe40000010008 */
[----:B------:R-:W-:Y:S02]  /*7a830*/  FFMA.FTZ R7, R3, R7, 0.48089820146560668945 ;  /* 0x3ef6384a03077423 */ /* 0x000fe40000010007 */
[----:B------:R-:W-:-:S02]  /*7a840*/  FFMA.FTZ R8, R4, R8, 0.28857114911079406738 ;  /* 0x3e93bf9904087423 */ /* 0x000fc40000010008 */
[C---:B------:R-:W-:Y:S02]  /*7a850*/  FFMA.FTZ R7, R3.reuse, R7, -0.72134751081466674805 ;  /* 0xbf38aa3b03077423 */ /* 0x040fe40000010007 */
[C---:B------:R-:W-:Y:S02]  /*7a860*/  FFMA.FTZ R8, R4.reuse, R8, -0.36067417263984680176 ;  /* 0xbeb8aa4904087423 */ /* 0x040fe40000010008 */
[C---:B------:R-:W-:Y:S02]  /*7a870*/  FMUL R7, R3.reuse, R7 ;  /* 0x0000000703077220 */ /* 0x040fe40000400000 */
[C---:B------:R-:W-:Y:S02]  /*7a880*/  FFMA.FTZ R8, R4.reuse, R8, 0.48089820146560668945 ;  /* 0x3ef6384a04087423 */ /* 0x040fe40000010008 */
[----:B------:R-:W-:Y:S02]  /*7a890*/  FMUL R7, R3, R7 ;  /* 0x0000000703077220 */ /* 0x000fe40000400000 */
[----:B------:R-:W-:-:S02]  /*7a8a0*/  FFMA.FTZ R8, R4, R8, -0.72134751081466674805 ;  /* 0xbf38aa3b04087423 */ /* 0x000fc40000010008 */
[----:B------:R-:W-:Y:S02]  /*7a8b0*/  FFMA.FTZ R7, R3, 1.4426950216293334961, R7 ;  /* 0x3fb8aa3b03077823 */ /* 0x000fe40000010007 */
[----:B------:R-:W-:Y:S02]  /*7a8c0*/  FMUL R8, R4, R8 ;  /* 0x0000000804087220 */ /* 0x000fe40000400000 */
[----:B------:R-:W-:Y:S02]  /*7a8d0*/  @P0 IMAD.MOV.U32 R3, RZ, RZ, 0x7f800000 ;  /* 0x7f800000ff030424 */ /* 0x000fe400078e00ff */
[----:B---3--:R-:W-:Y:S02]  /*7a8e0*/  FADD R20, R20, R6 ;  /* 0x0000000614147221 */ /* 0x008fe40000000000 */
[----:B--2---:R-:W-:Y:S02]  /*7a8f0*/  FADD R7, R19, R7 ;  /* 0x0000000713077221 */ /* 0x004fe40000000000 */
[----:B------:R-:W-:-:S04]  /*7a900*/  FMUL R8, R4, R8 ;  /* 0x0000000804087220 */ /* 0x000fc80000400000 */
[----:B------:R-:W-:-:S04]  /*7a910*/  FFMA.FTZ R8, R4, 1.4426950216293334961, R8 ;  /* 0x3fb8aa3b04087823 */ /* 0x000fc80000010008 */
[----:B------:R-:W-:Y:S02]  /*7a920*/  FADD R8, R0, R8 ;  /* 0x0000000800087221 */ /* 0x000fe40000000000 */
[----:B----4-:R-:W-:Y:S01]  /*7a930*/  @P0 FFMA.FTZ R20, R15, R3, +INF ;  /* 0x7f8000000f140423 */ /* 0x010fe20000010003 */
[----:B------:R-:W-:Y:S02]  /*7a940*/  MOV R6, R2 ;  /* 0x0000000200067202 */ /* 0x000fe40000000f00 */
[----:B------:R-:W2:Y:S01]  /*7a950*/  LDL.LU R2, [R1+0xf88] ;  /* 0x000f880001027983 */ /* 0x000ea20000300800 */
[----:B------:R-:W3:Y:S02]  /*7a960*/  LDL.LU R19, [R1+0x1d2c] ;  /* 0x001d2c0001137983 */ /* 0x000ee40000300800 */
[----:B------:R0:W-:Y:S02]  /*7a970*/  STL [R1+0x1268], R7 ;  /* 0x0012680701007387 */ /* 0x0001e40000100800 */
[----:B0-----:R-:W4:Y:S01]  /*7a980*/  LDL R7, [R1+0x434] ;  /* 0x0004340001077983 */ /* 0x001f220000100800 */
[----:B------:R0:W-:Y:S03]  /*7a990*/  STL [R1+0x126c], R20 ;  /* 0x00126c1401007387 */ /* 0x0001e60000100800 */
[----:B0-----:R-:W2:Y:S01]  /*7a9a0*/  LDL.LU R20, [R1+0x1d28] ;  /* 0x001d280001147983 */ /* 0x001ea20000300800 */
[----:B------:R0:W2:Y:S02]  /*7a9b0*/  LDL R3, [R1+0x1268] ;  /* 0x0012680001037983 */ /* 0x0000a40000100800 */
[----:B------:R-:W2:Y:S01]  /*7a9c0*/  LDL.LU R0, [R1+0x1d24] ;  /* 0x001d240001007983 */ /* 0x000ea20000300800 */
[----:B------:R-:W-:Y:S01]  /*7a9d0*/  @P2 MOV R4, 0x7f800000 ;  /* 0x7f80000000042802 */ /* 0x000fe20000000f00 */
[----:B------:R1:W-:Y:S04]  /*7a9e0*/  STL [R1+0x1264], R8 ;  /* 0x0012640801007387 */ /* 0x0003e80000100800 */
[----:B-1----:R-:W3:Y:S01]  /*7a9f0*/  LDL R8, [R1+0x260] ;  /* 0x0002600001087983 */ /* 0x002ee20000100800 */
[----:B--2---:R-:W-:-:S03]  /*7aa00*/  @P2 FFMA.FTZ R3, R0, R4, +INF ;  /* 0x7f80000000032423 */ /* 0x004fc60000010004 */
[----:B------:R-:W2:Y:S01]  /*7aa10*/  LDL.LU R0, [R1+0x1d20] ;  /* 0x001d200001007983 */ /* 0x000ea20000300800 */
[----:B------:R1:W-:Y:S03]  /*7aa20*/  STL [R1+0x1d18], R22 ;  /* 0x001d181601007387 */ /* 0x0003e60000100800 */
[----:B-1----:R0:W3:Y:S01]  /*7aa30*/  LDL R22, [R1+0x1264] ;  /* 0x0012640001167983 */ /* 0x0020e20000100800 */
[----:B------:R-:W-:Y:S01]  /*7aa40*/  @P2 STL [R1+0x1268], R3 ;  /* 0x0012680301002387 */ /* 0x000fe20000100800 */
[----:B------:R-:W-:Y:S02]  /*7aa50*/  FSETP.NEU.AND P2, PT, R15, RZ, PT ;  /* 0x000000ff0f00720b */ /* 0x000fe40003f4d000 */
[----:B--2---:R-:W-:-:S05]  /*7aa60*/  FSEL R0, R0, -INF , P1 ;  /* 0xff80000000007808 */ /* 0x004fca0000800000 */
[----:B------:R1:W-:Y:S04]  /*7aa70*/  STL [R1+0x1290], R0 ;  /* 0x0012900001007387 */ /* 0x0003e80000100800 */
[----:B-1----:R-:W2:Y:S01]  /*7aa80*/  LDL R0, [R1+0x7c] ;  /* 0x00007c0001007983 */ /* 0x002ea20000100800 */
[----:B------:R-:W3:Y:S02]  /*7aa90*/  LDL.LU R15, [R1+0x1d1c] ;  /* 0x001d1c00010f7983 */ /* 0x000ee40000300800 */
[----:B------:R-:W-:Y:S02]  /*7aaa0*/  @P6 IMAD.MOV.U32 R3, RZ, RZ, 0x7f800000 ;  /* 0x7f800000ff036424 */ /* 0x000fe400078e00ff */
[C---:B------:R-:W-:Y:S01]  /*7aab0*/  FMUL R4, R2.reuse, 8388608 ;  /* 0x4b00000002047820 */ /* 0x040fe20000400000 */
[----:B------:R-:W-:Y:S01]  /*7aac0*/  FSETP.GEU.AND P1, PT, R2, 1.175494350822287508e-38, PT ;  /* 0x008000000200780b */ /* 0x000fe20003f2e000 */
[----:B---3--:R-:W-:-:S05]  /*7aad0*/  @P6 FFMA.FTZ R22, R15, R3, +INF ;  /* 0x7f8000000f166423 */ /* 0x008fca0000010003 */
[----:B------:R1:W-:Y:S04]  /*7aae0*/  @P6 STL [R1+0x1264], R22 ;  /* 0x0012641601006387 */ /* 0x0003e80000100800 */
[----:B-1----:R-:W3:Y:S01]  /*7aaf0*/  LDL.LU R22, [R1+0x1d18] ;  /* 0x001d180001167983 */ /* 0x002ee20000300800 */
[----:B------:R-:W3:Y:S02]  /*7ab00*/  LDL R3, [R1+0x518] ;  /* 0x0005180001037983 */ /* 0x000ee40000100800 */
[----:B------:R1:W-:Y:S02]  /*7ab10*/  STL [R1+0x1d14], R16 ;  /* 0x001d141001007387 */ /* 0x0003e40000100800 */
[----:B-1----:R-:W3:Y:S01]  /*7ab20*/  LDL R16, [R1+0x98] ;  /* 0x0000980001107983 */ /* 0x002ee20000100800 */
[----:B------:R1:W-:Y:S01]  /*7ab30*/  STL [R1+0x158c], R15 ;  /* 0x00158c0f01007387 */ /* 0x0003e20000100800 */
[----:B------:R-:W-:-:S02]  /*7ab40*/  FSETP.GT.AND P0, PT, |R2|, 8.50705917302346158658e+37, PT ;  /* 0x7e8000000200780b */ /* 0x000fc40003f04200 */
[----:B------:R-:W-:Y:S02]  /*7ab50*/  FSETP.GEU.AND P6, PT, |R2|, 1.175494350822287508e-38, PT ;  /* 0x008000000200780b */ /* 0x000fe40003fce200 */
[----:B-1----:R-:W-:Y:S01]  /*7ab60*/  MOV R15, R5 ;  /* 0x00000005000f7202 */ /* 0x002fe20000000f00 */
[----:B------:R-:W-:Y:S02]  /*7ab70*/  FSEL R5, R4, R2, !P1 ;  /* 0x0000000204057208 */ /* 0x000fe40004800000 */
[----:B------:R-:W4:Y:S01]  /*7ab80*/  LDL R4, [R1+0x458] ;  /* 0x0004580001047983 */ /* 0x000f220000100800 */
[----:B------:R2:W-:Y:S02]  /*7ab90*/  STL [R1+0x1ce8], R2 ;  /* 0x001ce80201007387 */ /* 0x0005e40000100800 */
[----:B--2---:R-:W-:Y:S01]  /*7aba0*/  MOV R2, R0 ;  /* 0x0000000000027202 */ /* 0x004fe20000000f00 */
[----:B------:R-:W-:-:S05]  /*7abb0*/  FSEL R0, RZ, -23, P1 ;  /* 0xc1b80000ff007808 */ /* 0x000fca0000800000 */
[----:B------:R1:W-:Y:S04]  /*7abc0*/  STL [R1+0x152c], R0 ;  /* 0x00152c0001007387 */ /* 0x0003e80000100800 */
[----:B-1----:R-:W2:Y:S01]  /*7abd0*/  LDL R0, [R1+0x46c] ;  /* 0x00046c0001007983 */ /* 0x002ea20000100800 */
[----:B---3--:R-:W-:-:S03]  /*7abe0*/  FSETP.GEU.AND P1, PT, |R16|, 1.175494350822287508e-38, PT ;  /* 0x008000001000780b */ /* 0x008fc60003f2e200 */
[----:B------:R-:W3:Y:S01]  /*7abf0*/  LDL.LU R16, [R1+0x1d14] ;  /* 0x001d140001107983 */ /* 0x000ee20000300800 */
[----:B------:R1:W-:Y:S03]  /*7ac00*/  STL [R1+0x1d0c], R18 ;  /* 0x001d0c1201007387 */ /* 0x0003e60000100800 */
[----:B---3--:R3:W-:Y:S01]  /*7ac10*/  STL [R1+0x1d10], R16 ;  /* 0x001d101001007387 */ /* 0x0087e20000100800 */
[----:B-1----:R-:W2:Y:S03]  /*7ac20*/  LDL R18, [R1+0x1050] ;  /* 0x0010500001127983 */ /* 0x002ea60000100800 */
[----:B---3--:R-:W3:Y:S01]  /*7ac30*/  LDL R16, [R1+0x1044] ;  /* 0x0010440001107983 */ /* 0x008ee20000100800 */
[----:B------:R-:W-:Y:S02]  /*7ac40*/  STL [R1+0x1040], R5 ;  /* 0x0010400501007387 */ /* 0x000fe40000100800 */
[----:B------:R1:W-:Y:S02]  /*7ac50*/  STL [R1+0x1530], R5 ;  /* 0x0015300501007387 */ /* 0x0003e40000100800 */
[----:B-1----:R-:W4:Y:S01]  /*7ac60*/  LDL R5, [R1+0x1054] ;  /* 0x0010540001057983 */ /* 0x002f220000100800 */
[----:B--2---:R-:W-:-:S02]  /*7ac70*/  @P0 FMUL R18, R18, 0.25 ;  /* 0x3e80000012120820 */ /* 0x004fc40000400000 */
[----:B---3--:R-:W-:-:S05]  /*7ac80*/  @P0 FMUL R16, R16, 0.25 ;  /* 0x3e80000010100820 */ /* 0x008fca0000400000 */
[----:B------:R1:W-:Y:S01]  /*7ac90*/  @P0 STL [R1+0x1044], R16 ;  /* 0x0010441001000387 */ /* 0x0003e20000100800 */
[----:B----4-:R-:W-:-:S03]  /*7aca0*/  @P0 FMUL R5, R5, 0.25 ;  /* 0x3e80000005050820 */ /* 0x010fc60000400000 */
[----:B-1----:R-:W2:Y:S01]  /*7acb0*/  LDL.LU R16, [R1+0x1d10] ;  /* 0x001d100001107983 */ /* 0x002ea20000300800 */
[----:B------:R1:W-:Y:S03]  /*7acc0*/  @P0 STL [R1+0x1050], R18 ;  /* 0x0010501201000387 */ /* 0x0003e60000100800 */
[----:B-1----:R-:W3:Y:S01]  /*7acd0*/  LDL.LU R18, [R1+0x1d0c] ;  /* 0x001d0c0001127983 */ /* 0x002ee20000300800 */
[----:B------:R1:W-:Y:S03]  /*7ace0*/  @P0 STL [R1+0x1054], R5 ;  /* 0x0010540501000387 */ /* 0x0003e60000100800 */
[----:B-1----:R-:W4:Y:S04]  /*7acf0*/  LDL R5, [R1+0x1060] ;  /* 0x0010600001057983 */ /* 0x002f280000100800 */
[----:B----4-:R1:W-:Y:S04]  /*7ad00*/  STL [R1+0x1d04], R5 ;  /* 0x001d040501007387 */ /* 0x0103e80000100800 */
[----:B-1----:R-:W4:Y:S04]  /*7ad10*/  LDL R5, [R1+0x105c] ;  /* 0x00105c0001057983 */ /* 0x002f280000100800 */
[----:B----4-:R1:W-:Y:S04]  /*7ad20*/  STL [R1+0x1d08], R5 ;  /* 0x001d080501007387 */ /* 0x0103e80000100800 */
[----:B-1----:R-:W4:Y:S02]  /*7ad30*/  LDL R5, [R1+0x1058] ;  /* 0x0010580001057983 */ /* 0x002f240000100800 */
[----:B----4-:R-:W-:-:S05]  /*7ad40*/  @P0 FMUL R5, R5, 0.25 ;  /* 0x3e80000005050820 */ /* 0x010fca0000400000 */
[----:B------:R1:W-:Y:S04]  /*7ad50*/  @P0 STL [R1+0x1058], R5 ;  /* 0x0010580501000387 */ /* 0x0003e80000100800 */
[----:B-1----:R-:W4:Y:S02]  /*7ad60*/  LDL.LU R5, [R1+0x1d08] ;  /* 0x001d080001057983 */ /* 0x002f240000300800 */
[----:B----4-:R-:W-:-:S05]  /*7ad70*/  @P0 FMUL R5, R5, 0.25 ;  /* 0x3e80000005050820 */ /* 0x010fca0000400000 */
[----:B------:R1:W-:Y:S04]  /*7ad80*/  @P0 STL [R1+0x105c], R5 ;  /* 0x00105c0501000387 */ /* 0x0003e80000100800 */
[----:B-1----:R-:W4:Y:S02]  /*7ad90*/  LDL.LU R5, [R1+0x1d04] ;  /* 0x001d040001057983 */ /* 0x002f240000300800 */
[----:B----4-:R-:W-:-:S05]  /*7ada0*/  @P0 FMUL R5, R5, 0.25 ;  /* 0x3e80000005050820 */ /* 0x010fca0000400000 */
[----:B------:R1:W-:Y:S04]  /*7adb0*/  @P0 STL [R1+0x1060], R5 ;  /* 0x0010600501000387 */ /* 0x0003e80000100800 */
        /* <DEDUP_REMOVED lines=25> */
[----:B------:R-:W-:Y:S01]  /*7af50*/  @P0 STL [R1+0x478], R5 ;  /* 0x0004780501000387 */ /* 0x000fe20000100800 */
[----:B------:R1:W-:Y:S03]  /*7af60*/  STL [R1+0x1cec], R8 ;  /* 0x001cec0801007387 */ /* 0x0003e60000100800 */
[----:B-1----:R-:W4:Y:S04]  /*7af70*/  LDL R8, [R1+0x4ac] ;  /* 0x0004ac0001087983 */ /* 0x002f280000100800 */
[----:B----4-:R1:W-:Y:S04]  /*7af80*/  STL [R1+0x1cf0], R8 ;  /* 0x001cf00801007387 */ /* 0x0103e80000100800 */
[----:B-1----:R-:W4:Y:S01]  /*7af90*/  LDL R8, [R1+0x498] ;  /* 0x0004980001087983 */ /* 0x002f220000100800 */
[----:B------:R-:W-:Y:S01]  /*7afa0*/  IMAD.MOV.U32 R5, RZ, RZ, R0 ;  /* 0x000000ffff057224 */ /* 0x000fe200078e0000 */
[----:B------:R-:W-:-:S02]  /*7afb0*/  MOV R0, R2 ;  /* 0x0000000200007202 */ /* 0x000fc40000000f00 */
[----:B------:R-:W2:Y:S01]  /*7afc0*/  LDL R2, [R1+0x438] ;  /* 0x0004380001027983 */ /* 0x000ea20000100800 */
[----:B----4-:R-:W-:-:S05]  /*7afd0*/  @P0 FMUL R8, R8, 0.25 ;  /* 0x3e80000008080820 */ /* 0x010fca0000400000 */
[----:B------:R1:W-:Y:S04]  /*7afe0*/  @P0 STL [R1+0x498], R8 ;  /* 0x0004980801000387 */ /* 0x0003e80000100800 */
[----:B-1----:R-:W4:Y:S01]  /*7aff0*/  LDL.LU R8, [R1+0x1cf0] ;  /* 0x001cf00001087983 */ /* 0x002f220000300800 */
[----:B--2---:R-:W-:Y:S02]  /*7b000*/  @P0 FMUL R2, R2, 0.25 ;  /* 0x3e80000002020820 */ /* 0x004fe40000400000 */
[----:B----4-:R-:W-:-:S05]  /*7b010*/  @P0 FMUL R8, R8, 0.25 ;  /* 0x3e80000008080820 */ /* 0x010fca0000400000 */
[----:B------:R1:W-:Y:S04]  /*7b020*/  @P0 STL [R1+0x4ac], R8 ;  /* 0x0004ac0801000387 */ /* 0x0003e80000100800 */
[----:B-1----:R-:W2:Y:S01]  /*7b030*/  LDL.LU R8, [R1+0x1cec] ;  /* 0x001cec0001087983 */ /* 0x002ea20000300800 */
[----:B------:R1:W-:Y:S03]  /*7b040*/  @P0 STL [R1+0x438], R2 ;  /* 0x0004380201000387 */ /* 0x0003e60000100800 */
[----:B-1----:R-:W4:Y:S01]  /*7b050*/  LDL.LU R2, [R1+0x1ce8] ;  /* 0x001ce80001027983 */ /* 0x002f220000300800 */
[----:B------:R1:W-:Y:S03]  /*7b060*/  STL [R1+0x1ce4], R19 ;  /* 0x001ce41301007387 */ /* 0x0003e60000100800 */
[----:B-1----:R-:W2:Y:S01]  /*7b070*/  LDL R19, [R1+0x440] ;  /* 0x0004400001137983 */ /* 0x002ea20000100800 */
[----:B----4-:R-:W-:-:S05]  /*7b080*/  @P0 FMUL R2, R2, 0.25 ;  /* 0x3e80000002020820 */ /* 0x010fca0000400000 */
[----:B------:R1:W-:Y:S04]  /*7b090*/  STL [R1+0x1cb8], R2 ;  /* 0x001cb80201007387 */ /* 0x0003e80000100800 */
[----:B-1----:R-:W4:Y:S01]  /*7b0a0*/  LDL R2, [R1+0x98] ;  /* 0x0000980001027983 */ /* 0x002f220000100800 */
[----:B--2---:R-:W-:-:S05]  /*7b0b0*/  @P0 FMUL R19, R19, 0.25 ;  /* 0x3e80000013130820 */ /* 0x004fca0000400000 */
[----:B------:R1:W-:Y:S04]  /*7b0c0*/  @P0 STL [R1+0x440], R19 ;  /* 0x0004401301000387 */ /* 0x0003e80000100800 */
[----:B-1----:R-:W2:Y:S01]  /*7b0d0*/  LDL.LU R19, [R1+0x1ce4] ;  /* 0x001ce40001137983 */ /* 0x002ea20000300800 */
[----:B----4-:R-:W-:-:S03]  /*7b0e0*/  FSETP.GT.AND P0, PT, |R2|, 8.50705917302346158658e+37, PT ;  /* 0x7e8000000200780b */ /* 0x010fc60003f04200 */
[----:B------:R-:W4:Y:S04]  /*7b0f0*/  LDL R2, [R1+0x1054] ;  /* 0x0010540001027983 */ /* 0x000f280000100800 */
[----:B----4-:R1:W-:Y:S04]  /*7b100*/  STL [R1+0x1cdc], R2 ;  /* 0x001cdc0201007387 */ /* 0x0103e80000100800 */
[----:B-1----:R-:W4:Y:S04]  /*7b110*/  LDL R2, [R1+0x1050] ;  /* 0x0010500001027983 */ /* 0x002f280000100800 */
[----:B----4-:R1:W-:Y:S04]  /*7b120*/  STL [R1+0x1ce0], R2 ;  /* 0x001ce00201007387 */ /* 0x0103e80000100800 */
[----:B-1----:R-:W4:Y:S02]  /*7b130*/  LDL R2, [R1+0x1044] ;  /* 0x0010440001027983 */ /* 0x002f240000100800 */
[----:B----4-:R-:W-:-:S05]  /*7b140*/  @!P6 FMUL R2, R2, 16777216 ;  /* 0x4b8000000202e820 */ /* 0x010fca0000400000 */
[----:B------:R1:W-:Y:S04]  /*7b150*/  @!P6 STL [R1+0x1044], R2 ;  /* 0x001044020100e387 */ /* 0x0003e80000100800 */
[----:B-1----:R-:W4:Y:S02]  /*7b160*/  LDL.LU R2, [R1+0x1ce0] ;  /* 0x001ce00001027983 */ /* 0x002f240000300800 */
[----:B----4-:R-:W-:-:S05]  /*7b170*/  @!P6 FMUL R2, R2, 16777216 ;  /* 0x4b8000000202e820 */ /* 0x010fca0000400000 */
[----:B------:R1:W-:Y:S04]  /*7b180*/  @!P6 STL [R1+0x1050], R2 ;  /* 0x001050020100e387 */ /* 0x0003e80000100800 */
[----:B-1----:R-:W4:Y:S02]  /*7b190*/  LDL.LU R2, [R1+0x1cdc] ;  /* 0x001cdc0001027983 */ /* 0x002f240000300800 */
[----:B----4-:R-:W-:-:S05]  /*7b1a0*/  @!P6 FMUL R2, R2, 16777216 ;  /* 0x4b8000000202e820 */ /* 0x010fca0000400000 */
[----:B------:R1:W-:Y:S04]  /*7b1b0*/  @!P6 STL [R1+0x1054], R2 ;  /* 0x001054020100e387 */ /* 0x0003e80000100800 */
[----:B-1----:R-:W4:Y:S04]  /*7b1c0*/  LDL R2, [R1+0x1060] ;  /* 0x0010600001027983 */ /* 0x002f280000100800 */
        /* <DEDUP_REMOVED lines=37> */
[----:B------:R-:W-:Y:S01]  /*7b420*/  @!P6 STL [R1+0x478], R2 ;  /* 0x000478020100e387 */ /* 0x000fe20000100800 */
[----:B------:R1:W-:Y:S03]  /*7b430*/  STL [R1+0x1cbc], R5 ;  /* 0x001cbc0501007387 */ /* 0x0003e60000100800 */
[----:B-1----:R-:W4:Y:S04]  /*7b440*/  LDL R5, [R1+0x4ac] ;  /* 0x0004ac0001057983 */ /* 0x002f280000100800 */
[----:B----4-:R1:W-:Y:S01]  /*7b450*/  STL [R1+0x1cc0], R5 ;  /* 0x001cc00501007387 */ /* 0x0103e20000100800 */
[----:B------:R-:W4:Y:S03]  /*7b460*/  LDL R2, [R1+0x438] ;  /* 0x0004380001027983 */ /* 0x000f260000100800 */
[----:B-1----:R-:W2:Y:S02]  /*7b470*/  LDL R5, [R1+0x498] ;  /* 0x0004980001057983 */ /* 0x002ea40000100800 */
[----:B--2---:R-:W-:-:S05]  /*7b480*/  @!P6 FMUL R5, R5, 16777216 ;  /* 0x4b8000000505e820 */ /* 0x004fca0000400000 */
[----:B------:R1:W-:Y:S04]  /*7b490*/  @!P6 STL [R1+0x498], R5 ;  /* 0x000498050100e387 */ /* 0x0003e80000100800 */
[----:B-1----:R-:W2:Y:S01]  /*7b4a0*/  LDL.LU R5, [R1+0x1cc0] ;  /* 0x001cc00001057983 */ /* 0x002ea20000300800 */
[----:B----4-:R-:W-:Y:S02]  /*7b4b0*/  @!P6 FMUL R2, R2, 16777216 ;  /* 0x4b8000000202e820 */ /* 0x010fe40000400000 */
[----:B--2---:R-:W-:-:S05]  /*7b4c0*/  @!P6 FMUL R5, R5, 16777216 ;  /* 0x4b8000000505e820 */ /* 0x004fca0000400000 */
[----:B------:R1:W-:Y:S04]  /*7b4d0*/  @!P6 STL [R1+0x4ac], R5 ;  /* 0x0004ac050100e387 */ /* 0x0003e80000100800 */
[----:B-1----:R-:W2:Y:S01]  /*7b4e0*/  LDL.LU R5, [R1+0x1cbc] ;  /* 0x001cbc0001057983 */ /* 0x002ea20000300800 */
[----:B------:R1:W-:Y:S03]  /*7b4f0*/  @!P6 STL [R1+0x438], R2 ;  /* 0x000438020100e387 */ /* 0x0003e60000100800 */
[----:B-1----:R-:W4:Y:S01]  /*7b500*/  LDL.LU R2, [R1+0x1cb8] ;  /* 0x001cb80001027983 */ /* 0x002f220000300800 */
[----:B------:R1:W-:Y:S03]  /*7b510*/  STL [R1+0x1cb4], R17 ;  /* 0x001cb41101007387 */ /* 0x0003e60000100800 */
[----:B-1----:R-:W2:Y:S01]  /*7b520*/  LDL R17, [R1+0x440] ;  /* 0x0004400001117983 */ /* 0x002ea20000100800 */
[----:B----4-:R-:W-:-:S05]  /*7b530*/  @!P6 FMUL R2, R2, 16777216 ;  /* 0x4b8000000202e820 */ /* 0x010fca0000400000 */
[----:B------:R1:W-:Y:S01]  /*7b540*/  STL [R1+0x14b4], R2 ;  /* 0x0014b40201007387 */ /* 0x0003e20000100800 */
[----:B--2---:R-:W-:-:S03]  /*7b550*/  @!P6 FMUL R17, R17, 16777216 ;  /* 0x4b8000001111e820 */ /* 0x004fc60000400000 */
[----:B-1----:R-:W2:Y:S02]  /*7b560*/  LDL R2, [R1+0x470] ;  /* 0x0004700001027983 */ /* 0x002ea40000100800 */
[----:B------:R1:W-:Y:S02]  /*7b570*/  @!P6 STL [R1+0x440], R17 ;  /* 0x000440110100e387 */ /* 0x0003e40000100800 */
[----:B-1----:R-:W4:Y:S01]  /*7b580*/  LDL.LU R17, [R1+0x1cb4] ;  /* 0x001cb40001117983 */ /* 0x002f220000300800 */
[----:B------:R1:W-:Y:S03]  /*7b590*/  STL [R1+0x1cac], R5 ;  /* 0x001cac0501007387 */ /* 0x0003e60000100800 */
[----:B-1----:R-:W2:Y:S04]  /*7b5a0*/  LDL R5, [R1+0x106c] ;  /* 0x00106c0001057983 */ /* 0x002ea80000100800 */
[----:B--2---:R1:W-:Y:S04]  /*7b5b0*/  STL [R1+0x1cb0], R5 ;  /* 0x001cb00501007387 */ /* 0x0043e80000100800 */
[----:B-1----:R-:W2:Y:S02]  /*7b5c0*/  LDL R5, [R1+0x88] ;  /* 0x0000880001057983 */ /* 0x002ea40000100800 */
[----:B--2---:R-:W-:-:S02]  /*7b5d0*/  FSETP.GEU.AND P6, PT, |R5|, 1.175494350822287508e-38, PT ;  /* 0x008000000500780b */ /* 0x004fc40003fce200 */
[----:B------:R-:W2:Y:S02]  /*7b5e0*/  LDL.LU R5, [R1+0x1cb0] ;  /* 0x001cb00001057983 */ /* 0x000ea40000300800 */
[----:B--2---:R-:W-:-:S05]  /*7b5f0*/  @P0 FMUL R5, R5, 0.25 ;  /* 0x3e80000005050820 */ /* 0x004fca0000400000 */
[----:B------:R1:W-:Y:S04]  /*7b600*/  @P0 STL [R1+0x106c], R5 ;  /* 0x00106c0501000387 */ /* 0x0003e80000100800 */
[----:B-1----:R-:W2:Y:S04]  /*7b610*/  LDL.LU R5, [R1+0x1cac] ;  /* 0x001cac0001057983 */ /* 0x002ea80000300800 */
[----:B--2---:R1:W-:Y:S04]  /*7b620*/  STL [R1+0x1ca4], R5 ;  /* 0x001ca40501007387 */ /* 0x0043e80000100800 */
[----:B-1----:R-:W2:Y:S04]  /*7b630*/  LDL R5, [R1+0x1074] ;  /* 0x0010740001057983 */ /* 0x002ea80000100800 */
[----:B--2---:R1:W-:Y:S04]  /*7b640*/  STL [R1+0x1ca8], R5 ;  /* 0x001ca80501007387 */ /* 0x0043e80000100800 */
[----:B-1----:R-:W2:Y:S02]  /*7b650*/  LDL R5, [R1+0x1070] ;  /* 0x0010700001057983 */ /* 0x002ea40000100800 */
[----:B--2---:R-:W-:-:S05]  /*7b660*/  @P0 FMUL R5, R5, 0.25 ;  /* 0x3e80000005050820 */ /* 0x004fca0000400000 */
[----:B------:R1:W-:Y:S04]  /*7b670*/  @P0 STL [R1+0x1070], R5 ;  /* 0x0010700501000387 */ /* 0x0003e80000100800 */
[----:B-1----:R-:W2:Y:S02]  /*7b680*/  LDL.LU R5, [R1+0x1ca8] ;  /* 0x001ca80001057983 */ /* 0x002ea40000300800 */
        /* <DEDUP_REMOVED lines=77> */
[----:B--2---:R-:W-:-:S02]  /*7bb60*/  FSETP.GT.AND P0, PT, |R5|, 8.50705917302346158658e+37, PT ;  /* 0x7e8000000500780b */ /* 0x004fc40003f04200 */
[----:B------:R-:W2:Y:S02]  /*7bb70*/  LDL.LU R5, [R1+0x1c68] ;  /* 0x001c680001057983 */ /* 0x000ea40000300800 */
[----:B--2---:R-:W-:-:S05]  /*7bb80*/  @!P1 FMUL R5, R5, 16777216 ;  /* 0x4b80000005059820 */ /* 0x004fca0000400000 */
[----:B------:R1:W-:Y:S04]  /*7bb90*/  @!P1 STL [R1+0x106c], R5 ;  /* 0x00106c0501009387 */ /* 0x0003e80000100800 */
[----:B-1----:R-:W2:Y:S04]  /*7bba0*/  LDL.LU R5, [R1+0x1c64] ;  /* 0x001c640001057983 */ /* 0x002ea80000300800 */
[----:B--2---:R1:W-:Y:S04]  /*7bbb0*/  STL [R1+0x1c5c], R5 ;  /* 0x001c5c0501007387 */ /* 0x0043e80000100800 */
[----:B-1----:R-:W2:Y:S04]  /*7bbc0*/  LDL R5, [R1+0x1074] ;  /* 0x0010740001057983 */ /* 0x002ea80000100800 */
[----:B--2---:R1:W-:Y:S04]  /*7bbd0*/  STL [R1+0x1c60], R5 ;  /* 0x001c600501007387 */ /* 0x0043e80000100800 */
[----:B-1----:R-:W2:Y:S02]  /*7bbe0*/  LDL R5, [R1+0x1070] ;  /* 0x0010700001057983 */ /* 0x002ea40000100800 */
[----:B--2---:R-:W-:-:S05]  /*7bbf0*/  @!P1 FMUL R5, R5, 16777216 ;  /* 0x4b80000005059820 */ /* 0x004fca0000400000 */
[----:B------:R1:W-:Y:S04]  /*7bc00*/  @!P1 STL [R1+0x1070], R5 ;  /* 0x0010700501009387 */ /* 0x0003e80000100800 */
[----:B-1----:R-:W2:Y:S02]  /*7bc10*/  LDL.LU R5, [R1+0x1c60] ;  /* 0x001c600001057983 */ /* 0x002ea40000300800 */
        /* <DEDUP_REMOVED lines=74> */
[----:B-1----:R-:W2:Y:S04]  /*7c0c0*/  LDL.LU R5, [R1+0x564] ;  /* 0x0005640001057983 */ /* 0x002ea80000300800 */
[----:B--2---:R1:W-:Y:S01]  /*7c0d0*/  STL [R1+0x1bfc], R5 ;  /* 0x001bfc0501007387 */ /* 0x0043e20000100800 */
[----:B------:R-:W-:Y:S02]  /*7c0e0*/  STL [R1+0x1c1c], R19 ;  /* 0x001c1c1301007387 */ /* 0x000fe40000100800 */
[----:B------:R2:W-:Y:S01]  /*7c0f0*/  STL [R1+0x1c20], R20 ;  /* 0x001c201401007387 */ /* 0x0005e20000100800 */
[----:B-1----:R-:W3:Y:S04]  /*7c100*/  LDL R5, [R1+0x10b4] ;  /* 0x0010b40001057983 */ /* 0x002ee80000100800 */
[----:B--2---:R-:W2:Y:S04]  /*7c110*/  LDL R20, [R1+0x8c] ;  /* 0x00008c0001147983 */ /* 0x004ea80000100800 */
[----:B------:R-:W2:Y:S01]  /*7c120*/  LDL R19, [R1+0x10a4] ;  /* 0x0010a40001137983 */ /* 0x000ea20000100800 */
[----:B------:R1:W-:Y:S03]  /*7c130*/  STL [R1+0x1bb0], R2 ;  /* 0x001bb00201007387 */ /* 0x0003e60000100800 */
[----:B-1----:R-:W2:Y:S04]  /*7c140*/  LDL.LU R2, [R1+0x88] ;  /* 0x0000880001027983 */ /* 0x002ea80000300800 */
[----:B--2---:R1:W-:Y:S04]  /*7c150*/  STL [R1+0x1c00], R2 ;  /* 0x001c000201007387 */ /* 0x0043e80000100800 */
[----:B-1----:R-:W2:Y:S01]  /*7c160*/  LDL R2, [R1+0x10b0] ;  /* 0x0010b00001027983 */ /* 0x002ea20000100800 */
[----:B------:R-:W-:Y:S01]  /*7c170*/  @P0 FMUL R19, R19, 0.25 ;  /* 0x3e80000013130820 */ /* 0x000fe20000400000 */
[----:B------:R-:W-:Y:S01]  /*7c180*/  FSETP.GEU.AND P1, PT, |R20|, 1.175494350822287508e-38, PT ;  /* 0x008000001400780b */ /* 0x000fe20003f2e200 */
[----:B---3--:R-:W-:Y:S01]  /*7c190*/  @P0 FMUL R5, R5, 0.25 ;  /* 0x3e80000005050820 */ /* 0x008fe20000400000 */
[----:B------:R-:W3:Y:S02]  /*7c1a0*/  LDL.LU R20, [R1+0x1c20] ;  /* 0x001c200001147983 */ /* 0x000ee40000300800 */
[----:B------:R1:W-:Y:S02]  /*7c1b0*/  @P0 STL [R1+0x10a4], R19 ;  /* 0x0010a41301000387 */ /* 0x0003e40000100800 */
[----:B-1----:R-:W3:Y:S01]  /*7c1c0*/  LDL.LU R19, [R1+0x1c1c] ;  /* 0x001c1c0001137983 */ /* 0x002ee20000300800 */
[----:B--2---:R-:W-:-:S05]  /*7c1d0*/  @P0 FMUL R2, R2, 0.25 ;  /* 0x3e80000002020820 */ /* 0x004fca0000400000 */
[----:B------:R1:W-:Y:S01]  /*7c1e0*/  @P0 STL [R1+0x10b0], R2 ;  /* 0x0010b00201000387 */ /* 0x0003e20000100800 */
[----:B------:R-:W-:Y:S03]  /*7c1f0*/  @P0 STL [R1+0x10b4], R5 ;  /* 0x0010b40501000387 */ /* 0x000fe60000100800 */
[----:B-1----:R-:W2:Y:S04]  /*7c200*/  LDL R2, [R1+0x10cc] ;  /* 0x0010cc0001027983 */ /* 0x002ea80000100800 */
[----:B--2---:R1:W-:Y:S04]  /*7c210*/  STL [R1+0x1c14], R2 ;  /* 0x001c140201007387 */ /* 0x0043e80000100800 */
[----:B-1----:R-:W2:Y:S04]  /*7c220*/  LDL R2, [R1+0x10c4] ;  /* 0x0010c40001027983 */ /* 0x002ea80000100800 */
[----:B--2---:R1:W-:Y:S01]  /*7c230*/  STL [R1+0x1c18], R2 ;  /* 0x001c180201007387 */ /* 0x0043e20000100800 */
[----:B------:R-:W2:Y:S03]  /*7c240*/  LDL R5, [R1+0x10d4] ;  /* 0x0010d40001057983 */ /* 0x000ea60000100800 */
[----:B-1----:R-:W2:Y:S02]  /*7c250*/  LDL R2, [R1+0x10bc] ;  /* 0x0010bc0001027983 */ /* 0x002ea40000100800 */
[----:B--2---:R-:W-:-:S05]  /*7c260*/  @P0 FMUL R2, R2, 0.25 ;  /* 0x3e80000002020820 */ /* 0x004fca0000400000 */
[----:B------:R1:W-:Y:S04]  /*7c270*/  @P0 STL [R1+0x10bc], R2 ;  /* 0x0010bc0201000387 */ /* 0x0003e80000100800 */
[----:B-1----:R-:W2:Y:S02]  /*7c280*/  LDL.LU R2, [R1+0x1c18] ;  /* 0x001c180001027983 */ /* 0x002ea40000300800 */
[----:B--2---:R-:W-:-:S05]  /*7c290*/  @P0 FMUL R2, R2, 0.25 ;  /* 0x3e80000002020820 */ /* 0x004fca0000400000 */
[----:B------:R1:W-:Y:S04]  /*7c2a0*/  @P0 STL [R1+0x10c4], R2 ;  /* 0x0010c40201000387 */ /* 0x0003e80000100800 */
[----:B-1----:R-:W2:Y:S01]  /*7c2b0*/  LDL.LU R2, [R1+0x1c14] ;  /* 0x001c140001027983 */ /* 0x002ea20000300800 */
[----:B------:R-:W-:Y:S02]  /*7c2c0*/  @P0 FMUL R5, R5, 0.25 ;  /* 0x3e80000005050820 */ /* 0x000fe40000400000 */
[----:B--2---:R-:W-:-:S05]  /*7c2d0*/  @P0 FMUL R2, R2, 0.25 ;  /* 0x3e80000002020820 */ /* 0x004fca0000400000 */
[----:B------:R-:W-:Y:S01]  /*7c2e0*/  @P0 STL [R1+0x10cc], R2 ;  /* 0x0010cc0201000387 */ /* 0x000fe20000100800 */
[----:B------:R-:W-:Y:S02]  /*7c2f0*/  @P0 STL [R1+0x10d4], R5 ;  /* 0x0010d40501000387 */ /* 0x000fe40000100800 */
[----:B------:R1:W-:Y:S02]  /*7c300*/  STL [R1+0x1c0c], R27 ;  /* 0x001c0c1b01007387 */ /* 0x0003e40000100800 */
[----:B-1----:R-:W2:Y:S04]  /*7c310*/  LDL R27, [R1+0x528] ;  /* 0x00052800011b7983 */ /* 0x002ea80000100800 */
[----:B--2---:R1:W-:Y:S01]  /*7c320*/  STL [R1+0x1c10], R27 ;  /* 0x001c101b01007387 */ /* 0x0043e20000100800 */
[----:B------:R-:W2:Y:S02]  /*7c330*/  LDL R2, [R1+0x568] ;  /* 0x0005680001027983 */ /* 0x000ea40000100800 */
[----:B------:R-:W2:Y:S01]  /*7c340*/  LDL R5, [R1+0x570] ;  /* 0x0005700001057983 */ /* 0x000ea20000100800 */
[----:B-1----:R-:W2:Y:S02]  /*7c350*/  LDL R27, [R1+0x10dc] ;  /* 0x0010dc00011b7983 */ /* 0x002ea40000100800 */
[----:B--2---:R-:W-:-:S05]  /*7c360*/  @P0 FMUL R27, R27, 0.25 ;  /* 0x3e8000001b1b0820 */ /* 0x004fca0000400000 */
[----:B------:R1:W-:Y:S04]  /*7c370*/  @P0 STL [R1+0x10dc], R27 ;  /* 0x0010dc1b01000387 */ /* 0x0003e80000100800 */
[----:B-1----:R-:W2:Y:S01]  /*7c380*/  LDL.LU R27, [R1+0x1c10] ;  /* 0x001c1000011b7983 */ /* 0x002ea20000300800 */
[----:B------:R-:W-:Y:S02]  /*7c390*/  @P0 FMUL R2, R2, 0.25 ;  /* 0x3e80000002020820 */ /* 0x000fe40000400000 */
[----:B------:R-:W-:Y:S02]  /*7c3a0*/  @P0 FMUL R5, R5, 0.25 ;  /* 0x3e80000005050820 */ /* 0x000fe40000400000 */
[----:B--2---:R-:W-:-:S05]  /*7c3b0*/  @P0 FMUL R27, R27, 0.25 ;  /* 0x3e8000001b1b0820 */ /* 0x004fca0000400000 */
[----:B------:R1:W-:Y:S04]  /*7c3c0*/  @P0 STL [R1+0x528], R27 ;  /* 0x0005281b01000387 */ /* 0x0003e80000100800 */
[----:B-1----:R-:W2:Y:S01]  /*7c3d0*/  LDL.LU R27, [R1+0x1c0c] ;  /* 0x001c0c00011b7983 */ /* 0x002ea20000300800 */
[----:B------:R-:W-:Y:S02]  /*7c3e0*/  @P0 STL [R1+0x568], R2 ;  /* 0x0005680201000387 */ /* 0x000fe40000100800 */
[----:B------:R-:W-:Y:S02]  /*7c3f0*/  @P0 STL [R1+0x570], R5 ;  /* 0x0005700501000387 */ /* 0x000fe40000100800 */
[----:B------:R1:W-:Y:S02]  /*7c400*/  STL [R1+0x1c08], R26 ;  /* 0x001c081a01007387 */ /* 0x0003e40000100800 */
[----:B-1----:R-:W2:Y:S01]  /*7c410*/  LDL R26, [R1+0x580] ;  /* 0x00058000011a7983 */ /* 0x002ea20000100800 */
[----:B------:R1:W-:Y:S02]  /*7c420*/  STL [R1+0x1c04], R8 ;  /* 0x001c040801007387 */ /* 0x0003e40000100800 */
[----:B------:R-:W3:Y:S02]  /*7c430*/  LDL R2, [R1+0x548] ;  /* 0x0005480001027983 */ /* 0x000ee40000100800 */
[----:B------:R-:W4:Y:S01]  /*7c440*/  LDL R5, [R1+0x544] ;  /* 0x0005440001057983 */ /* 0x000f220000100800 */
[----:B-1----:R-:W4:Y:S01]  /*7c450*/  LDL R8, [R1+0x500] ;  /* 0x0005000001087983 */ /* 0x002f220000100800 */
[----:B--2---:R-:W-:-:S02]  /*7c460*/  @P0 FMUL R26, R26, 0.25 ;  /* 0x3e8000001a1a0820 */ /* 0x004fc40000400000 */
[----:B---3--:R-:W-:Y:S02]  /*7c470*/  @P0 FMUL R2, R2, 0.25 ;  /* 0x3e80000002020820 */ /* 0x008fe40000400000 */
[----:B----4-:R-:W-:Y:S01]  /*7c480*/  @P0 FMUL R5, R5, 0.25 ;  /* 0x3e80000005050820 */ /* 0x010fe20000400000 */
[----:B------:R1:W-:Y:S01]  /*7c490*/  @P0 STL [R1+0x580], R26 ;  /* 0x0005801a01000387 */ /* 0x0003e20000100800 */
[----:B------:R-:W-:-:S03]  /*7c4a0*/  @P0 FMUL R8, R8, 0.25 ;  /* 0x3e80000008080820 */ /* 0x000fc60000400000 */
[----:B-1----:R-:W2:Y:S02]  /*7c4b0*/  LDL.LU R26, [R1+0x1c08] ;  /* 0x001c0800011a7983 */ /* 0x002ea40000300800 */
[----:B------:R1:W-:Y:S02]  /*7c4c0*/  @P0 STL [R1+0x500], R8 ;  /* 0x0005000801000387 */ /* 0x0003e40000100800 */
[----:B-1----:R-:W3:Y:S01]  /*7c4d0*/  LDL.LU R8, [R1+0x1c04] ;  /* 0x001c040001087983 */ /* 0x002ee20000300800 */
[----:B------:R1:W-:Y:S03]  /*7c4e0*/  @P0 STL [R1+0x548], R2 ;  /* 0x0005480201000387 */ /* 0x0003e60000100800 */
[----:B-1----:R-:W4:Y:S01]  /*7c4f0*/  LDL.LU R2, [R1+0x1c00] ;  /* 0x001c000001027983 */ /* 0x002f220000300800 */
[----:B------:R1:W-:Y:S03]  /*7c500*/  @P0 STL [R1+0x544], R5 ;  /* 0x0005440501000387 */ /* 0x0003e60000100800 */
[----:B-1----:R-:W2:Y:S01]  /*7c510*/  LDL.LU R5, [R1+0x1bfc] ;  /* 0x001bfc0001057983 */ /* 0x002ea20000300800 */
[----:B------:R1:W-:Y:S03]  /*7c520*/  STL [R1+0x1bf8], R6 ;  /* 0x001bf80601007387 */ /* 0x0003e60000100800 */
[----:B-1----:R-:W3:Y:S01]  /*7c530*/  LDL R6, [R1+0x8c] ;  /* 0x00008c0001067983 */ /* 0x002ee20000100800 */
[----:B----4-:R-:W-:-:S05]  /*7c540*/  @P0 FMUL R2, R2, 0.25 ;  /* 0x3e80000002020820 */ /* 0x010fca0000400000 */
[----:B------:R1:W-:Y:S01]  /*7c550*/  STL [R1+0x1bc4], R2 ;  /* 0x001bc40201007387 */ /* 0x0003e20000100800 */
[----:B--2---:R-:W-:-:S03]  /*7c560*/  @P0 FMUL R5, R5, 0.25 ;  /* 0x3e80000005050820 */ /* 0x004fc60000400000 */
[----:B-1----:R-:W2:Y:S02]  /*7c570*/  LDL R2, [R1+0x580] ;  /* 0x0005800001027983 */ /* 0x002ea40000100800 */
[----:B------:R1:W-:Y:S01]  /*7c580*/  STL [R1+0x1bc8], R5 ;  /* 0x001bc80501007387 */ /* 0x0003e20000100800 */
[----:B---3--:R-:W-:Y:S01]  /*7c590*/  FSETP.GT.AND P0, PT, |R6|, 8.50705917302346158658e+37, PT ;  /* 0x7e8000000600780b */ /* 0x008fe20003f04200 */
[----:B-1----:R-:W3:Y:S01]  /*7c5a0*/  LDL R5, [R1+0x570] ;  /* 0x0005700001057983 */ /* 0x002ee20000100800 */
[----:B------:R-:W4:Y:S02]  /*7c5b0*/  LDL.LU R6, [R1+0x1bf8] ;  /* 0x001bf80001067983 */ /* 0x000f240000300800 */
[----:B------:R1:W-:Y:S02]  /*7c5c0*/  STL [R1+0x1bf0], R8 ;  /* 0x001bf00801007387 */ /* 0x0003e40000100800 */
        /* <DEDUP_REMOVED lines=18> */
[----:B-1----:R-:W2:Y:S01]  /*7c6f0*/  LDL.LU R8, [R1+0x1be8] ;  /* 0x001be80001087983 */ /* 0x002ea20000300800 */
[----:B------:R1:W-:Y:S03]  /*7c700*/  STL [R1+0x1be4], R25 ;  /* 0x001be41901007387 */ /* 0x0003e60000100800 */
[----:B-1----:R-:W2:Y:S01]  /*7c710*/  LDL R25, [R1+0x10c4] ;  /* 0x0010c40001197983 */ /* 0x002ea20000100800 */
[----:B------:R1:W-:Y:S03]  /*7c720*/  STL [R1+0x1ba4], R4 ;  /* 0x001ba40401007387 */ /* 0x0003e60000100800 */
[----:B-1----:R-:W3:Y:S01]  /*7c730*/  LDL R4, [R1+0x10dc] ;  /* 0x0010dc0001047983 */ /* 0x002ee20000100800 */
[----:B--2---:R-:W-:-:S05]  /*7c740*/  @!P6 FMUL R25, R25, 16777216 ;  /* 0x4b8000001919e820 */ /* 0x004fca0000400000 */
[----:B------:R1:W-:Y:S04]  /*7c750*/  @!P6 STL [R1+0x10c4], R25 ;  /* 0x0010c4190100e387 */ /* 0x0003e80000100800 */
[----:B-1----:R-:W2:Y:S01]  /*7c760*/  LDL.LU R25, [R1+0x1be4] ;  /* 0x001be40001197983 */ /* 0x002ea20000300800 */
[----:B---3--:R1:W-:Y:S03]  /*7c770*/  STL [R1+0x1be0], R4 ;  /* 0x001be00401007387 */ /* 0x0083e60000100800 */
[----:B-1----:R-:W3:Y:S01]  /*7c780*/  LDL R4, [R1+0x10cc] ;  /* 0x0010cc0001047983 */ /* 0x002ee20000100800 */
[----:B------:R1:W-:Y:S03]  /*7c790*/  STL [R1+0x1bdc], R2 ;  /* 0x001bdc0201007387 */ /* 0x0003e60000100800 */
[----:B-1----:R-:W2:Y:S01]  /*7c7a0*/  LDL R2, [R1+0x10d4] ;  /* 0x0010d40001027983 */ /* 0x002ea20000100800 */
[----:B---3--:R-:W-:-:S05]  /*7c7b0*/  @!P6 FMUL R4, R4, 16777216 ;  /* 0x4b8000000404e820 */ /* 0x008fca0000400000 */
[----:B------:R1:W-:Y:S01]  /*7c7c0*/  @!P6 STL [R1+0x10cc], R4 ;  /* 0x0010cc040100e387 */ /* 0x0003e20000100800 */
[----:B--2---:R-:W-:-:S03]  /*7c7d0*/  @!P6 FMUL R2, R2, 16777216 ;  /* 0x4b8000000202e820 */ /* 0x004fc60000400000 */
[----:B-1----:R-:W2:Y:S02]  /*7c7e0*/  LDL.LU R4, [R1+0x1be0] ;  /* 0x001be00001047983 */ /* 0x002ea40000300800 */
[----:B------:R1:W-:Y:S02]  /*7c7f0*/  @!P6 STL [R1+0x10d4], R2 ;  /* 0x0010d4020100e387 */ /* 0x0003e40000100800 */
[----:B-1----:R-:W3:Y:S01]  /*7c800*/  LDL.LU R2, [R1+0x1bdc] ;  /* 0x001bdc0001027983 */ /* 0x002ee20000300800 */
[----:B------:R-:W-:Y:S03]  /*7c810*/  STL [R1+0x1bd8], R5 ;  /* 0x001bd80501007387 */ /* 0x000fe60000100800 */
[----:B---3--:R1:W-:Y:S04]  /*7c820*/  STL [R1+0x1bd4], R2 ;  /* 0x001bd40201007387 */ /* 0x0083e80000100800 */
[----:B-1----:R-:W3:Y:S01]  /*7c830*/  LDL R2, [R1+0x528] ;  /* 0x0005280001027983 */ /* 0x002ee20000100800 */
[----:B--2---:R-:W-:-:S02]  /*7c840*/  MOV R5, R4 ;  /* 0x0000000400057202 */ /* 0x004fc40000000f00 */
[----:B------:R-:W2:Y:S03]  /*7c850*/  LDL R4, [R1+0x568] ;  /* 0x0005680001047983 */ /* 0x000ea60000100800 */
[----:B------:R-:W-:-:S05]  /*7c860*/  @!P6 FMUL R5, R5, 16777216 ;  /* 0x4b8000000505e820 */ /* 0x000fca0000400000 */
[----:B------:R1:W-:Y:S04]  /*7c870*/  @!P6 STL [R1+0x10dc], R5 ;  /* 0x0010dc050100e387 */ /* 0x0003e80000100800 */
[----:B-1----:R-:W4:Y:S01]  /*7c880*/  LDL.LU R5, [R1+0x1bd8] ;  /* 0x001bd80001057983 */ /* 0x002f220000300800 */
[----:B---3--:R-:W-:-:S05]  /*7c890*/  @!P6 FMUL R2, R2, 16777216 ;  /* 0x4b8000000202e820 */ /* 0x008fca0000400000 */
[----:B------:R1:W-:Y:S04]  /*7c8a0*/  @!P6 STL [R1+0x528], R2 ;  /* 0x000528020100e387 */ /* 0x0003e80000100800 */
[----:B-1----:R-:W3:Y:S01]  /*7c8b0*/  LDL.LU R2, [R1+0x1bd4] ;  /* 0x001bd40001027983 */ /* 0x002ee20000300800 */
[----:B--2---:R-:W-:Y:S02]  /*7c8c0*/  @!P6 FMUL R4, R4, 16777216 ;  /* 0x4b8000000404e820 */ /* 0x004fe40000400000 */
[----:B----4-:R1:W-:Y:S03]  /*7c8d0*/  STL [R1+0x1bd0], R6 ;  /* 0x001bd00601007387 */ /* 0x0103e60000100800 */
[----:B------:R2:W-:Y:S01]  /*7c8e0*/  @!P6 STL [R1+0x568], R4 ;  /* 0x000568040100e387 */ /* 0x0005e20000100800 */
[----:B------:R3:W-:Y:S02]  /*7c8f0*/  STL [R1+0x1bcc], R26 ;  /* 0x001bcc1a01007387 */ /* 0x0007e40000100800 */
[----:B-1----:R-:W-:-:S02]  /*7c900*/  IMAD.MOV.U32 R6, RZ, RZ, R5 ;  /* 0x000000ffff067224 */ /* 0x002fc400078e0005 */
[----:B------:R-:W4:Y:S04]  /*7c910*/  LDL R5, [R1+0x500] ;  /* 0x0005000001057983 */ /* 0x000f280000100800 */
[----:B--2---:R-:W2:Y:S01]  /*7c920*/  LDL R4, [R1+0x544] ;  /* 0x0005440001047983 */ /* 0x004ea20000100800 */
[----:B---3--:R-:W-:-:S03]  /*7c930*/  MOV R26, R2 ;  /* 0x00000002001a7202 */ /* 0x008fc60000000f00 */
[----:B------:R-:W3:Y:S01]  /*7c940*/  LDL R2, [R1+0x548] ;  /* 0x0005480001027983 */ /* 0x000ee20000100800 */
[----:B------:R-:W-:Y:S02]  /*7c950*/  @!P6 FMUL R6, R6, 16777216 ;  /* 0x4b8000000606e820 */ /* 0x000fe40000400000 */
[----:B------:R-:W-:-:S03]  /*7c960*/  @!P6 FMUL R26, R26, 16777216 ;  /* 0x4b8000001a1ae820 */ /* 0x000fc60000400000 */
[----:B------:R1:W-:Y:S01]  /*7c970*/  @!P6 STL [R1+0x570], R6 ;  /* 0x000570060100e387 */ /* 0x0003e20000100800 */
[----:B----4-:R-:W-:-:S03]  /*7c980*/  @!P6 FMUL R5, R5, 16777216 ;  /* 0x4b8000000505e820 */ /* 0x010fc60000400000 */
[----:B-1----:R-:W4:Y:S01]  /*7c990*/  LDL.LU R6, [R1+0x1bd0] ;  /* 0x001bd00001067983 */ /* 0x002f220000300800 */
[----:B------:R1:W-:Y:S03]  /*7c9a0*/  @!P6 STL [R1+0x580], R26 ;  /* 0x0005801a0100e387 */ /* 0x0003e60000100800 */
[----:B-1----:R-:W4:Y:S01]  /*7c9b0*/  LDL.LU R26, [R1+0x1bcc] ;  /* 0x001bcc00011a7983 */ /* 0x002f220000300800 */
[----:B------:R1:W-:Y:S03]  /*7c9c0*/  @!P6 STL [R1+0x500], R5 ;  /* 0x000500050100e387 */ /* 0x0003e60000100800 */
[----:B-1----:R-:W4:Y:S01]  /*7c9d0*/  LDL.LU R5, [R1+0x1bc8] ;  /* 0x001bc80001057983 */ /* 0x002f220000300800 */
[----:B---3--:R-:W-:-:S05]  /*7c9e0*/  @!P6 FMUL R2, R2, 16777216 ;  /* 0x4b8000000202e820 */ /* 0x008fca0000400000 */
[----:B------:R1:W-:Y:S04]  /*7c9f0*/  @!P6 STL [R1+0x548], R2 ;  /* 0x000548020100e387 */ /* 0x0003e80000100800 */
[----:B-1----:R-:W3:Y:S01]  /*7ca00*/  LDL.LU R2, [R1+0x1bc4] ;  /* 0x001bc40001027983 */ /* 0x002ee20000300800 */
[----:B--2---:R-:W-:-:S05]  /*7ca10*/  @!P6 FMUL R4, R4, 16777216 ;  /* 0x4b8000000404e820 */ /* 0x004fca0000400000 */
[----:B------:R-:W-:Y:S01]  /*7ca20*/  @!P6 STL [R1+0x544], R4 ;  /* 0x000544040100e387 */ /* 0x000fe20000100800 */
[----:B----4-:R-:W-:Y:S02]  /*7ca30*/  @!P6 FMUL R5, R5, 16777216 ;  /* 0x4b8000000505e820 */ /* 0x010fe40000400000 */
[----:B---3--:R-:W-:-:S05]  /*7ca40*/  @!P6 FMUL R2, R2, 16777216 ;  /* 0x4b8000000202e820 */ /* 0x008fca0000400000 */
[----:B------:R-:W-:Y:S01]  /*7ca50*/  STL [R1+0x88], R2 ;  /* 0x0000880201007387 */ /* 0x000fe20000100800 */
[----:B------:R1:W-:Y:S02]  /*7ca60*/  STL [R1+0x1bbc], R26 ;  /* 0x001bbc1a01007387 */ /* 0x0003e40000100800 */
[----:B------:R2:W-:Y:S01]  /*7ca70*/  STL [R1+0x564], R5 ;  /* 0x0005640501007387 */ /* 0x0005e20000100800 */
[----:B-1----:R-:W3:Y:S04]  /*7ca80*/  LDL R26, [R1+0x10b8] ;  /* 0x0010b800011a7983 */ /* 0x002ee80000100800 */
[----:B---3--:R1:W-:Y:S01]  /*7ca90*/  STL [R1+0x1bc0], R26 ;  /* 0x001bc01a01007387 */ /* 0x0083e20000100800 */
[----:B------:R-:W3:Y:S02]  /*7caa0*/  LDL R4, [R1+0x10c0] ;  /* 0x0010c00001047983 */ /* 0x000ee40000100800 */
[----:B------:R-:W4:Y:S02]  /*7cab0*/  LDL R2, [R1+0x10c8] ;  /* 0x0010c80001027983 */ /* 0x000f240000100800 */
[----:B--2---:R-:W2:Y:S01]  /*7cac0*/  LDL R5, [R1+0x10d0] ;  /* 0x0010d00001057983 */ /* 0x004ea20000100800 */
[----:B-1----:R-:W2:Y:S02]  /*7cad0*/  LDL R26, [R1+0x80] ;  /* 0x00008000011a7983 */ /* 0x002ea40000100800 */
[----:B--2---:R-:W-:-:S02]  /*7cae0*/  FSETP.GEU.AND P6, PT, |R26|, 1.175494350822287508e-38, PT ;  /* 0x008000001a00780b */ /* 0x004fc40003fce200 */
[----:B------:R-:W2:Y:S01]  /*7caf0*/  LDL.LU R26, [R1+0x1bc0] ;  /* 0x001bc000011a7983 */ /* 0x000ea20000300800 */
[----:B---3--:R-:W-:Y:S02]  /*7cb00*/  @P0 FMUL R4, R4, 0.25 ;  /* 0x3e80000004040820 */ /* 0x008fe40000400000 */
[----:B----4-:R-:W-:Y:S02]  /*7cb10*/  @P0 FMUL R2, R2, 0.25 ;  /* 0x3e80000002020820 */ /* 0x010fe40000400000 */
[----:B------:R-:W-:Y:S02]  /*7cb20*/  @P0 FMUL R5, R5, 0.25 ;  /* 0x3e80000005050820 */ /* 0x000fe40000400000 */
[----:B--2---:R-:W-:-:S05]  /*7cb30*/  @P0 FMUL R26, R26, 0.25 ;  /* 0x3e8000001a1a0820 */ /* 0x004fca0000400000 */
[----:B------:R1:W-:Y:S04]  /*7cb40*/  @P0 STL [R1+0x10b8], R26 ;  /* 0x0010b81a01000387 */ /* 0x0003e80000100800 */
[----:B-1----:R-:W2:Y:S01]  /*7cb50*/  LDL.LU R26, [R1+0x1bbc] ;  /* 0x001bbc00011a7983 */ /* 0x002ea20000300800 */
[----:B------:R-:W-:Y:S02]  /*7cb60*/  @P0 STL [R1+0x10c0], R4 ;  /* 0x0010c00401000387 */ /* 0x000fe40000100800 */
[----:B------:R1:W-:Y:S02]  /*7cb70*/  STL [R1+0x1bb8], R27 ;  /* 0x001bb81b01007387 */ /* 0x0003e40000100800 */
[----:B------:R3:W-:Y:S01]  /*7cb80*/  @P0 STL [R1+0x10c8], R2 ;  /* 0x0010c80201000387 */ /* 0x0007e20000100800 */
[----:B-1----:R-:W4:Y:S01]  /*7cb90*/  LDL R27, [R1+0x10d8] ;  /* 0x0010d800011b7983 */ /* 0x002f220000100800 */
[----:B------:R1:W-:Y:S02]  /*7cba0*/  @P0 STL [R1+0x10d0], R5 ;  /* 0x0010d00501000387 */ /* 0x0003e40000100800 */
[----:B---3--:R-:W3:Y:S02]  /*7cbb0*/  LDL R2, [R1+0x10fc] ;  /* 0x0010fc0001027983 */ /* 0x008ee40000100800 */
[----:B---3--:R3:W-:Y:S01]  /*7cbc0*/  STL [R1+0x1bb4], R2 ;  /* 0x001bb40201007387 */ /* 0x0087e20000100800 */
[----:B----4-:R-:W-:-:S02]  /*7cbd0*/  @P0 FMUL R27, R27, 0.25 ;  /* 0x3e8000001b1b0820 */ /* 0x010fc40000400000 */
[----:B-1----:R-:W4:Y:S02]  /*7cbe0*/  LDL R5, [R1+0x1100] ;  /* 0x0011000001057983 */ /* 0x002f240000100800 */
[----:B------:R-:W2:Y:S01]  /*7cbf0*/  LDL R4, [R1+0x43c] ;  /* 0x00043c0001047983 */ /* 0x000ea20000100800 */
[----:B---3--:R-:W3:Y:S01]  /*7cc00*/  LDL R2, [R1+0x10f8] ;  /* 0x0010f80001027983 */ /* 0x008ee20000100800 */
[----:B------:R1:W-:Y:S03]  /*7cc10*/  @P0 STL [R1+0x10d8], R27 ;  /* 0x0010d81b01000387 */ /* 0x0003e60000100800 */
[----:B-1----:R-:W2:Y:S01]  /*7cc20*/  LDL.LU R27, [R1+0x1bb8] ;  /* 0x001bb800011b7983 */ /* 0x002ea20000300800 */
[----:B---3--:R-:W-:-:S05]  /*7cc30*/  @P0 FMUL R2, R2, 0.25 ;  /* 0x3e80000002020820 */ /* 0x008fca0000400000 */
[----:B------:R1:W-:Y:S04]  /*7cc40*/  @P0 STL [R1+0x10f8], R2 ;  /* 0x0010f80201000387 */ /* 0x0003e80000100800 */
[----:B-1----:R-:W3:Y:S01]  /*7cc50*/  LDL.LU R2, [R1+0x1bb4] ;  /* 0x001bb40001027983 */ /* 0x002ee20000300800 */
[----:B----4-:R-:W-:Y:S02]  /*7cc60*/  @P0 FMUL R5, R5, 0.25 ;  /* 0x3e80000005050820 */ /* 0x010fe40000400000 */
[----:B---3--:R-:W-:-:S05]  /*7cc70*/  @P0 FMUL R2, R2, 0.25 ;  /* 0x3e80000002020820 */ /* 0x008fca0000400000 */
[----:B------:R1:W-:Y:S04]  /*7cc80*/  @P0 STL [R1+0x10fc], R2 ;  /* 0x0010fc0201000387 */ /* 0x0003e80000100800 */
[----:B-1----:R-:W3:Y:S01]  /*7cc90*/  LDL.LU R2, [R1+0x1bb0] ;  /* 0x001bb00001027983 */ /* 0x002ee20000300800 */
[----:B------:R1:W-:Y:S03]  /*7cca0*/  @P0 STL [R1+0x1100], R5 ;  /* 0x0011000501000387 */ /* 0x0003e60000100800 */
[----:B-1----:R-:W4:Y:S01]  /*7ccb0*/  LDL.LU R5, [R1+0x1bac] ;  /* 0x001bac0001057983 */ /* 0x002f220000300800 */
[----:B--2---:R-:W-:-:S05]  /*7ccc0*/  @P0 FMUL R4, R4, 0.25 ;  /* 0x3e80000004040820 */ /* 0x004fca0000400000 */
[----:B------:R1:W-:Y:S04]  /*7ccd0*/  @P0 STL [R1+0x43c], R4 ;  /* 0x00043c0401000387 */ /* 0x0003e80000100800 */
[----:B-1----:R-:W2:Y:S01]  /*7cce0*/  LDL R4, [R1+0x47c] ;  /* 0x00047c0001047983 */ /* 0x002ea20000100800 */
[----:B----4-:R-:W-:-:S05]  /*7ccf0*/  @P0 FMUL R5, R5, 0.25 ;  /* 0x3e80000005050820 */ /* 0x010fca0000400000 */
[----:B------:R1:W-:Y:S04]  /*7cd00*/  STL [R1+0x1ba8], R5 ;  /* 0x001ba80501007387 */ /* 0x0003e80000100800 */
[----:B-1----:R-:W4:Y:S02]  /*7cd10*/  LDL R5, [R1+0x484] ;  /* 0x0004840001057983 */ /* 0x002f240000100800 */
[----:B----4-:R-:W-:-:S05]  /*7cd20*/  @P0 FMUL R5, R5, 0.25 ;  /* 0x3e80000005050820 */ /* 0x010fca0000400000 */
[----:B------:R1:W-:Y:S04]  /*7cd30*/  @P0 STL [R1+0x484], R5 ;  /* 0x0004840501000387 */ /* 0x0003e80000100800 */
[----:B-1----:R-:W4:Y:S01]  /*7cd40*/  LDL R5, [R1+0x490] ;  /* 0x0004900001057983 */ /* 0x002f220000100800 */
[----:B--2---:R-:W-:Y:S02]  /*7cd50*/  @P0 FMUL R4, R4, 0.25 ;  /* 0x3e80000004040820 */ /* 0x004fe40000400000 */
[----:B---3--:R-:W-:-:S03]  /*7cd60*/  @P0 FMUL R2, R2, 0.25 ;  /* 0x3e80000002020820 */ /* 0x008fc60000400000 */
[----:B------:R1:W-:Y:S04]  /*7cd70*/  @P0 STL [R1+0x47c], R4 ;  /* 0x00047c0401000387 */ /* 0x0003e80000100800 */
[----:B-1----:R-:W2:Y:S01]  /*7cd80*/  LDL R4, [R1+0x430] ;  /* 0x0004300001047983 */ /* 0x002ea20000100800 */
[----:B------:R-:W-:Y:S02]  /*7cd90*/  @P0 STL [R1+0x470], R2 ;  /* 0x0004700201000387 */ /* 0x000fe40000100800 */
[----:B------:R1:W-:Y:S02]  /*7cda0*/  STL [R1+0x1b80], R2 ;  /* 0x001b800201007387 */ /* 0x0003e40000100800 */
[----:B-1----:R-:W3:Y:S01]  /*7cdb0*/  LDL R2, [R1+0x8c] ;  /* 0x00008c0001027983 */ /* 0x002ee20000100800 */
[----:B----4-:R-:W-:-:S05]  /*7cdc0*/  @P0 FMUL R5, R5, 0.25 ;  /* 0x3e80000005050820 */ /* 0x010fca0000400000 */
[----:B------:R1:W-:Y:S04]  /*7cdd0*/  @P0 STL [R1+0x490], R5 ;  /* 0x0004900501000387 */ /* 0x0003e80000100800 */
[----:B-1----:R-:W4:Y:S01]  /*7cde0*/  LDL.LU R5, [R1+0x1ba8] ;  /* 0x001ba80001057983 */ /* 0x002f220000300800 */
[----:B--2---:R-:W-:-:S03]  /*7cdf0*/  @P0 FMUL R4, R4, 0.25 ;  /* 0x3e80000004040820 */ /* 0x004fc60000400000 */
[----:B----4-:R-:W-:Y:S01]  /*7ce00*/  @P0 STL [R1+0x46c], R5 ;  /* 0x00046c0501000387 */ /* 0x010fe20000100800 */
[----:B------:R1:W-:Y:S03]  /*7ce10*/  STL [R1+0x1b84], R5 ;  /* 0x001b840501007387 */ /* 0x0003e60000100800 */
[----:B-1----:R-:W2:Y:S01]  /*7ce20*/  LDL R5, [R1+0x10d0] ;  /* 0x0010d00001057983 */ /* 0x002ea20000100800 */
[----:B------:R1:W-:Y:S03]  /*7ce30*/  @P0 STL [R1+0x430], R4 ;  /* 0x0004300401000387 */ /* 0x0003e60000100800 */
[----:B-1----:R-:W4:Y:S01]  /*7ce40*/  LDL.LU R4, [R1+0x1ba4] ;  /* 0x001ba40001047983 */ /* 0x002f220000300800 */
[----:B------:R1:W-:Y:S03]  /*7ce50*/  STL [R1+0x1ba0], R26 ;  /* 0x001ba01a01007387 */ /* 0x0003e60000100800 */
[----:B-1----:R-:W2:Y:S01]  /*7ce60*/  LDL R26, [R1+0x80] ;  /* 0x00008000011a7983 */ /* 0x002ea20000100800 */
[----:B----4-:R-:W-:-:S05]  /*7ce70*/  @P0 FMUL R4, R4, 0.25 ;  /* 0x3e80000004040820 */ /* 0x010fca0000400000 */
[----:B------:R-:W-:Y:S01]  /*7ce80*/  @P0 STL [R1+0x458], R4 ;  /* 0x0004580401000387 */ /* 0x000fe20000100800 */
[----:B------:R1:W-:Y:S03]  /*7ce90*/  STL [R1+0x1b88], R4 ;  /* 0x001b880401007387 */ /* 0x0003e60000100800 */
[----:B-1----:R-:W4:Y:S01]  /*7cea0*/  LDL R4, [R1+0x10d8] ;  /* 0x0010d80001047983 */ /* 0x002f220000100800 */
[----:B---3--:R-:W-:-:S05]  /*7ceb0*/  @P0 FMUL R2, R2, 0.25 ;  /* 0x3e80000002020820 */ /* 0x008fca0000400000 */
[----:B------:R-:W-:Y:S01]  /*7cec0*/  @P0 STL [R1+0x8c], R2 ;  /* 0x00008c0201000387 */ /* 0x000fe20000100800 */
[----:B------:R1:W-:Y:S01]  /*7ced0*/  STL [R1+0x1b8c], R2 ;  /* 0x001b8c0201007387 */ /* 0x0003e20000100800 */
[----:B--2---:R-:W-:Y:S02]  /*7cee0*/  FSETP.GT.AND P0, PT, |R26|, 8.50705917302346158658e+37, PT ;  /* 0x7e8000001a00780b */ /* 0x004fe40003f04200 */
[----:B-1----:R-:W2:Y:S01]  /*7cef0*/  LDL R2, [R1+0x10b8] ;  /* 0x0010b80001027983 */ /* 0x002ea20000100800 */
[----:B------:R-:W3:Y:S03]  /*7cf00*/  LDL.LU R26, [R1+0x1ba0] ;  /* 0x001ba000011a7983 */ /* 0x000ee60000300800 */
[----:B----4-:R-:W-:Y:S01]  /*7cf10*/  STL [R1+0x1b9c], R4 ;  /* 0x001b9c0401007387 */ /* 0x010fe20000100800 */
[----:B------:R1:W-:Y:S03]  /*7cf20*/  STL [R1+0x1b98], R5 ;  /* 0x001b980501007387 */ /* 0x0003e60000100800 */
[----:B-1----:R-:W4:Y:S01]  /*7cf30*/  LDL R5, [R1+0x10c0] ;  /* 0x0010c00001057983 */ /* 0x002f220000100800 */
[----:B--2---:R-:W-:-:S03]  /*7cf40*/  MOV R4, R2 ;  /* 0x0000000200047202 */ /* 0x004fc60000000f00 */
[----:B------:R-:W2:Y:S02]  /*7cf50*/  LDL R2, [R1+0x10c8] ;  /* 0x0010c80001027983 */ /* 0x000ea40000100800 */
[----:B------:R-:W-:-:S05]  /*7cf60*/  @!P1 FMUL R4, R4, 16777216 ;  /* 0x4b80000004049820 */ /* 0x000fca0000400000 */
[----:B------:R1:W-:Y:S04]  /*7cf70*/  @!P1 STL [R1+0x10b8], R4 ;  /* 0x0010b80401009387 */ /* 0x0003e80000100800 */
[----:B-1----:R-:W3:Y:S01]  /*7cf80*/  LDL.LU R4, [R1+0x1b9c] ;  /* 0x001b9c0001047983 */ /* 0x002ee20000300800 */
[----:B----4-:R-:W-:-:S05]  /*7cf90*/  @!P1 FMUL R5, R5, 16777216 ;  /* 0x4b80000005059820 */ /* 0x010fca0000400000 */
[----:B------:R1:W-:Y:S04]  /*7cfa0*/  @!P1 STL [R1+0x10c0], R5 ;  /* 0x0010c00501009387 */ /* 0x0003e80000100800 */
[----:B-1----:R-:W4:Y:S01]  /*7cfb0*/  LDL.LU R5, [R1+0x1b98] ;  /* 0x001b980001057983 */ /* 0x002f220000300800 */
[----:B--2---:R-:W-:-:S05]  /*7cfc0*/  @!P1 FMUL R2, R2, 16777216 ;  /* 0x4b80000002029820 */ /* 0x004fca0000400000 */
[----:B------:R-:W-:Y:S01]  /*7cfd0*/  @!P1 STL [R1+0x10c8], R2 ;  /* 0x0010c80201009387 */ /* 0x000fe20000100800 */
[----:B------:R3:W-:Y:S02]  /*7cfe0*/  STL [R1+0x1b90], R3 ;  /* 0x001b900301007387 */ /* 0x0007e40000100800 */
[----:B---3--:R-:W-:-:S05]  /*7cff0*/  IMAD.MOV.U32 R3, RZ, RZ, R4 ;  /* 0x000000ffff037224 */ /* 0x008fca00078e0004 */
[----:B------:R4:W-:Y:S01]  /*7d000*/  STL [R1+0x1b94], R3 ;  /* 0x001b940301007387 */ /* 0x0009e20000100800 */
[----:B------:R-:W2:Y:S02]  /*7d010*/  LDL R2, [R1+0x10f8] ;  /* 0x0010f80001027983 */ /* 0x000ea40000100800 */
[----:B------:R-:W3:Y:S01]  /*7d020*/  LDL R4, [R1+0x10fc] ;  /* 0x0010fc0001047983 */ /* 0x000ee20000100800 */
[----:B----4-:R-:W-:Y:S02]  /*7d030*/  MOV R3, R5 ;  /* 0x0000000500037202 */ /* 0x010fe40000000f00 */
[----:B------:R-:W4:Y:S03]  /*7d040*/  LDL R5, [R1+0x1100] ;  /* 0x0011000001057983 */ /* 0x000f260000100800 */
[----:B------:R-:W-:-:S05]  /*7d050*/  @!P1 FMUL R3, R3, 16777216 ;  /* 0x4b80000003039820 */ /* 0x000fca0000400000 */
[----:B------:R1:W-:Y:S04]  /*7d060*/  @!P1 STL [R1+0x10d0], R3 ;  /* 0x0010d00301009387 */ /* 0x0003e80000100800 */
[----:B-1----:R-:W3:Y:S01]  /*7d070*/  LDL.LU R3, [R1+0x1b94] ;  /* 0x001b940001037983 */ /* 0x002ee20000300800 */
[----:B--2---:R-:W-:Y:S02]  /*7d080*/  @!P1 FMUL R2, R2, 16777216 ;  /* 0x4b80000002029820 */ /* 0x004fe40000400000 */
[----:B---3--:R-:W-:-:S05]  /*7d090*/  @!P1 FMUL R3, R3, 16777216 ;  /* 0x4b80000003039820 */ /* 0x008fca0000400000 */
[----:B------:R1:W-:Y:S04]  /*7d0a0*/  @!P1 STL [R1+0x10d8], R3 ;  /* 0x0010d80301009387 */ /* 0x0003e80000100800 */
[----:B-1----:R-:W2:Y:S01]  /*7d0b0*/  LDL.LU R3, [R1+0x1b90] ;  /* 0x001b900001037983 */ /* 0x002ea20000300800 */
[----:B------:R1:W-:Y:S03]  /*7d0c0*/  @!P1 STL [R1+0x10f8], R2 ;  /* 0x0010f80201009387 */ /* 0x0003e60000100800 */
[----:B-1----:R-:W3:Y:S01]  /*7d0d0*/  LDL.LU R2, [R1+0x1b8c] ;  /* 0x001b8c0001027983 */ /* 0x002ee20000300800 */
[----:B------:R-:W-:Y:S02]  /*7d0e0*/  @!P1 FMUL R4, R4, 16777216 ;  /* 0x4b80000004049820 */ /* 0x000fe40000400000 */
[----:B----4-:R-:W-:-:S03]  /*7d0f0*/  @!P1 FMUL R5, R5, 16777216 ;  /* 0x4b80000005059820 */ /* 0x010fc60000400000 */
[----:B------:R1:W-:Y:S04]  /*7d100*/  @!P1 STL [R1+0x10fc], R4 ;  /* 0x0010fc0401009387 */ /* 0x0003e80000100800 */
[----:B-1----:R-:W4:Y:S01]  /*7d110*/  LDL.LU R4, [R1+0x1b88] ;  /* 0x001b880001047983 */ /* 0x002f220000300800 */
[----:B------:R1:W-:Y:S03]  /*7d120*/  @!P1 STL [R1+0x1100], R5 ;  /* 0x0011000501009387 */ /* 0x0003e60000100800 */
[----:B-1----:R-:W4:Y:S01]  /*7d130*/  LDL.LU R5, [R1+0x1b84] ;  /* 0x001b840001057983 */ /* 0x002f220000300800 */
[----:B------:R3:W-:Y:S02]  /*7d140*/  STL [R1+0x1b60], R6 ;  /* 0x001b600601007387 */ /* 0x0007e40000100800 */
[----:B---3--:R-:W-:-:S02]  /*7d150*/  MOV R6, R2 ;  /* 0x0000000200067202 */ /* 0x008fc40000000f00 */
[----:B------:R-:W3:Y:S01]  /*7d160*/  LDL.LU R2, [R1+0x1b80] ;  /* 0x001b800001027983 */ /* 0x000ee20000300800 */
[----:B--2---:R1:W-:Y:S03]  /*7d170*/  STL [R1+0x1b64], R3 ;  /* 0x001b640301007387 */ /* 0x0043e60000100800 */
[----:B-1----:R-:W2:Y:S02]  /*7d180*/  LDL R3, [R1+0x43c] ;  /* 0x00043c0001037983 */ /* 0x002ea40000100800 */
[----:B--2---:R-:W-:-:S05]  /*7d190*/  @!P1 FMUL R3, R3, 16777216 ;  /* 0x4b80000003039820 */ /* 0x004fca0000400000 */
[----:B------:R1:W-:Y:S02]  /*7d1a0*/  @!P1 STL [R1+0x43c], R3 ;  /* 0x00043c0301009387 */ /* 0x0003e40000100800 */
[----:B-1----:R-:W-:-:S05]  /*7d1b0*/  IMAD.MOV.U32 R3, RZ, RZ, R6 ;  /* 0x000000ffff037224 */ /* 0x002fca00078e0006 */
[----:B------:R1:W-:Y:S01]  /*7d1c0*/  STL [R1+0x1b78], R3 ;  /* 0x001b780301007387 */ /* 0x0003e20000100800 */
[----:B------:R3:W-:Y:S01]  /*7d1d0*/  STL [R1+0x1b7c], R25 ;  /* 0x001b7c1901007387 */ /* 0x0007e20000100800 */
[----:B----4-:R-:W-:Y:S02]  /*7d1e0*/  MOV R6, R4 ;  /* 0x0000000400067202 */ /* 0x010fe40000000f00 */
[----:B-1----:R-:W-:Y:S02]  /*7d1f0*/  MOV R3, R5 ;  /* 0x0000000500037202 */ /* 0x002fe40000000f00 */
[----:B---3--:R-:W-:Y:S01]  /*7d200*/  MOV R25, R2 ;  /* 0x0000000200197202 */ /* 0x008fe20000000f00 */
[----:B------:R-:W-:Y:S01]  /*7d210*/  IMAD.MOV.U32 R2, RZ, RZ, R0 ;  /* 0x000000ffff027224 */ /* 0x000fe200078e0000 */
[----:B------:R-:W-:Y:S01]  /*7d220*/  MOV R0, R7 ;  /* 0x0000000700007202 */ /* 0x000fe20000000f00 */
[----:B------:R-:W-:Y:S01]  /*7d230*/  IMAD.MOV.U32 R5, RZ, RZ, R23 ;  /* 0x000000ffff057224 */ /* 0x000fe200078e0017 */
[----:B------:R-:W-:Y:S01]  /*7d240*/  MOV R7, R21 ;  /* 0x0000001500077202 */ /* 0x000fe20000000f00 */
[----:B------:R-:W-:Y:S01]  /*7d250*/  IMAD.MOV.U32 R23, RZ, RZ, R17 ;  /* 0x000000ffff177224 */ /* 0x000fe200078e0011 */
[----:B------:R-:W-:-:S02]  /*7d260*/  MOV R21, R19 ;  /* 0x0000001300157202 */ /* 0x000fc40000000f00 */
[----:B------:R-:W-:Y:S01]  /*7d270*/  MOV R17, R11 ;  /* 0x0000000b00117202 */ /* 0x000fe20000000f00 */
[----:B------:R-:W2:Y:S04]  /*7d280*/  LDL R19, [R1+0x134] ;  /* 0x0001340001137983 */ /* 0x000ea80000100800 */
[----:B------:R-:W3:Y:S01]  /*7d290*/  LDL R11, [R1+0x33c] ;  /* 0x00033c00010b7983 */ /* 0x000ee20000100800 */
[----:B------:R-:W4:Y:S03]  /*7d2a0*/  LDL.LU R4, [R1+0x530] ;  /* 0x0005300001047983 */ /* 0x000f260000300800 */
[----:B----4-:R1:W-:Y:S04]  /*7d2b0*/  STL [R1+0x1b50], R4 ;  /* 0x001b500401007387 */ /* 0x0103e80000100800 */
[----:B-1----:R-:W4:Y:S01]  /*7d2c0*/  LDL R4, [R1+0x115c] ;  /* 0x00115c0001047983 */ /* 0x002f220000100800 */
[----:B------:R-:W-:-:S03]  /*7d2d0*/  @!P1 FMUL R25, R25, 16777216 ;  /* 0x4b80000019199820 */ /* 0x000fc60000400000 */
[----:B----4-:R1:W-:Y:S04]  /*7d2e0*/  STL [R1+0x1b6c], R4 ;  /* 0x001b6c0401007387 */ /* 0x0103e80000100800 */
[----:B-1----:R-:W4:Y:S01]  /*7d2f0*/  LDL R4, [R1+0x484] ;  /* 0x0004840001047983 */ /* 0x002f220000100800 */
[----:B------:R-:W-:Y:S02]  /*7d300*/  @!P1 FMUL R3, R3, 16777216 ;  /* 0x4b80000003039820 */ /* 0x000fe40000400000 */
[----:B------:R1:W-:Y:S02]  /*7d310*/  @!P1 STL [R1+0x470], R25 ;  /* 0x0004701901009387 */ /* 0x0003e40000100800 */
[----:B-1----:R-:W2:Y:S01]  /*7d320*/  LDL.LU R25, [R1+0x1b7c] ;  /* 0x001b7c0001197983 */ /* 0x002ea20000300800 */
[----:B------:R1:W-:Y:S03]  /*7d330*/  @!P1 STL [R1+0x46c], R3 ;  /* 0x00046c0301009387 */ /* 0x0003e60000100800 */
[----:B-1----:R-:W2:Y:S01]  /*7d340*/  LDL.LU R3, [R1+0x1b78] ;  /* 0x001b780001037983 */ /* 0x002ea20000300800 */
        /* <DEDUP_REMOVED lines=12> */
[----:B-1----:R-:W4:Y:S01]  /*7d410*/  LDL.LU R4, [R1+0x1b70] ;  /* 0x001b700001047983 */ /* 0x002f220000300800 */
[----:B--2---:R-:W-:Y:S02]  /*7d420*/  @!P1 FMUL R3, R3, 16777216 ;  /* 0x4b80000003039820 */ /* 0x004fe40000400000 */
[----:B----4-:R-:W-:-:S05]  /*7d430*/  @!P1 FMUL R4, R4, 16777216 ;  /* 0x4b80000004049820 */ /* 0x010fca0000400000 */
[----:B------:R1:W-:Y:S04]  /*7d440*/  @!P1 STL [R1+0x430], R4 ;  /* 0x0004300401009387 */ /* 0x0003e80000100800 */
[----:B-1----:R-:W2:Y:S01]  /*7d450*/  LDL.LU R4, [R1+0x1b6c] ;  /* 0x001b6c0001047983 */ /* 0x002ea20000300800 */
[----:B------:R1:W-:Y:S02]  /*7d460*/  STL [R1+0x1b20], R2 ;  /* 0x001b200201007387 */ /* 0x0003e40000100800 */
[----:B------:R-:W-:Y:S01]  /*7d470*/  @!P1 STL [R1+0x8c], R3 ;  /* 0x00008c0301009387 */ /* 0x000fe20000100800 */
[----:B-1----:R-:W4:Y:S01]  /*7d480*/  LDL.LU R2, [R1+0x578] ;  /* 0x0005780001027983 */ /* 0x002f220000300800 */
[----:B------:R-:W-:-:S05]  /*7d490*/  @!P1 FMUL R6, R6, 16777216 ;  /* 0x4b80000006069820 */ /* 0x000fca0000400000 */
[----:B------:R1:W-:Y:S04]  /*7d4a0*/  @!P1 STL [R1+0x458], R6 ;  /* 0x0004580601009387 */ /* 0x0003e80000100800 */
[----:B----4-:R4:W-:Y:S01]  /*7d4b0*/  STL [R1+0x1b58], R2 ;  /* 0x001b580201007387 */ /* 0x0109e20000100800 */
[----:B-1----:R-:W2:Y:S02]  /*7d4c0*/  LDL R6, [R1+0x84] ;  /* 0x0000840001067983 */ /* 0x002ea40000100800 */
[----:B------:R-:W2:Y:S01]  /*7d4d0*/  LDL R3, [R1+0x1130] ;  /* 0x0011300001037983 */ /* 0x000ea20000100800 */
[----:B----4-:R-:W4:Y:S01]  /*7d4e0*/  LDL R2, [R1+0x1128] ;  /* 0x0011280001027983 */ /* 0x010f220000100800 */
[----:B------:R1:W-:Y:S03]  /*7d4f0*/  STL [R1+0x1b10], R15 ;  /* 0x001b100f01007387 */ /* 0x0003e60000100800 */
[----:B-1----:R-:W2:Y:S04]  /*7d500*/  LDL.LU R15, [R1+0x80] ;  /* 0x00008000010f7983 */ /* 0x002ea80000300800 */
[----:B--2---:R1:W-:Y:S04]  /*7d510*/  STL [R1+0x1b54], R15 ;  /* 0x001b540f01007387 */ /* 0x0043e80000100800 */
[----:B-1----:R-:W2:Y:S01]  /*7d520*/  LDL R15, [R1+0x1158] ;  /* 0x00115800010f7983 */ /* 0x002ea20000100800 */
[----:B------:R1:W-:Y:S03]  /*7d530*/  STL [R1+0x1b14], R0 ;  /* 0x001b140001007387 */ /* 0x0003e60000100800 */
[----:B-1----:R-:W2:Y:S01]  /*7d540*/  LDL.LU R0, [R1+0x514] ;  /* 0x0005140001007983 */ /* 0x002ea20000300800 */
[----:B----4-:R-:W-:Y:S01]  /*7d550*/  @P0 FMUL R2, R2, 0.25 ;  /* 0x3e80000002020820 */ /* 0x010fe20000400000 */
[----:B------:R-:W-:Y:S01]  /*7d560*/  FSETP.GEU.AND P1, PT, |R6|, 1.175494350822287508e-38, PT ;  /* 0x008000000600780b */ /* 0x000fe20003f2e200 */
[----:B------:R-:W-:Y:S01]  /*7d570*/  @P0 FMUL R3, R3, 0.25 ;  /* 0x3e80000003030820 */ /* 0x000fe20000400000 */
[----:B--2---:R-:W-:Y:S01]  /*7d580*/  STL [R1+0x1b5c], R0 ;  /* 0x001b5c0001007387 */ /* 0x004fe20000100800 */
[----:B------:R-:W2:Y:S02]  /*7d590*/  LDL R6, [R1+0x1164] ;  /* 0x0011640001067983 */ /* 0x000ea40000100800 */
[----:B------:R1:W-:Y:S02]  /*7d5a0*/  @P0 STL [R1+0x1128], R2 ;  /* 0x0011280201000387 */ /* 0x0003e40000100800 */
[----:B-1----:R-:W4:Y:S01]  /*7d5b0*/  LDL R2, [R1+0x1170] ;  /* 0x0011700001027983 */ /* 0x002f220000100800 */
[----:B------:R1:W-:Y:S02]  /*7d5c0*/  @P0 STL [R1+0x1130], R3 ;  /* 0x0011300301000387 */ /* 0x0003e40000100800 */
[----:B------:R0:W-:Y:S01]  /*7d5d0*/  STL [R1+0x1b68], R24 ;  /* 0x001b681801007387 */ /* 0x0001e20000100800 */
[----:B-1----:R-:W3:Y:S04]  /*7d5e0*/  LDL R3, [R1+0x117c] ;  /* 0x00117c0001037983 */ /* 0x002ee80000100800 */
[----:B0-----:R-:W3:Y:S01]  /*7d5f0*/  LDL R24, [R1+0x1174] ;  /* 0x0011740001187983 */ /* 0x001ee20000100800 */
[----:B--2---:R-:W-:-:S05]  /*7d600*/  @P0 FMUL R6, R6, 0.25 ;  /* 0x3e80000006060820 */ /* 0x004fca0000400000 */
[----:B------:R0:W-:Y:S01]  /*7d610*/  @P0 STL [R1+0x1164], R6 ;  /* 0x0011640601000387 */ /* 0x0001e20000100800 */
[----:B------:R-:W2:Y:S02]  /*7d620*/  LDL R0, [R1+0x560] ;  /* 0x0005600001007983 */ /* 0x000ea40000100800 */
[----:B----4-:R-:W-:Y:S01]  /*7d630*/  @P0 FMUL R2, R2, 0.25 ;  /* 0x3e80000002020820 */ /* 0x010fe20000400000 */
[----:B0-----:R-:W4:Y:S04]  /*7d640*/  LDL R6, [R1+0x4a8] ;  /* 0x0004a80001067983 */ /* 0x001f280000100800 */
[----:B------:R0:W-:Y:S02]  /*7d650*/  @P0 STL [R1+0x1170], R2 ;  /* 0x0011700201000387 */ /* 0x0001e40000100800 */
[----:B0-----:R-:W4:Y:S01]  /*7d660*/  LDL R2, [R1+0x55c] ;  /* 0x00055c0001027983 */ /* 0x001f220000100800 */
[----:B------:R-:W-:-:S02]  /*7d670*/  @P0 FMUL R15, R15, 0.25 ;  /* 0x3e8000000f0f0820 */ /* 0x000fc40000400000 */
[----:B---3--:R-:W-:Y:S02]  /*7d680*/  @P0 FMUL R24, R24, 0.25 ;  /* 0x3e80000018180820 */ /* 0x008fe40000400000 */
[----:B------:R-:W-:Y:S02]  /*7d690*/  @P0 FMUL R4, R4, 0.25 ;  /* 0x3e80000004040820 */ /* 0x000fe40000400000 */
[----:B------:R-:W-:Y:S01]  /*7d6a0*/  @P0 FMUL R3, R3, 0.25 ;  /* 0x3e80000003030820 */ /* 0x000fe20000400000 */
[----:B------:R-:W-:Y:S01]  /*7d6b0*/  @P0 STL [R1+0x1158], R15 ;  /* 0x0011580f01000387 */ /* 0x000fe20000100800 */
[----:B------:R0:W-:Y:S03]  /*7d6c0*/  @P0 STL [R1+0x1174], R24 ;  /* 0x0011741801000387 */ /* 0x0001e60000100800 */
[----:B0-----:R-:W3:Y:S01]  /*7d6d0*/  LDL.LU R24, [R1+0x1b68] ;  /* 0x001b680001187983 */ /* 0x001ee20000300800 */
[----:B------:R-:W-:Y:S02]  /*7d6e0*/  @P0 STL [R1+0x115c], R4 ;  /* 0x00115c0401000387 */ /* 0x000fe40000100800 */
[----:B------:R0:W-:Y:S02]  /*7d6f0*/  @P0 STL [R1+0x117c], R3 ;  /* 0x00117c0301000387 */ /* 0x0001e40000100800 */
[----:B0-----:R-:W3:Y:S01]  /*7d700*/  LDL.LU R3, [R1+0x1b64] ;  /* 0x001b640001037983 */ /* 0x001ee20000300800 */
[----:B--2---:R-:W-:-:S02]  /*7d710*/  @P0 FMUL R0, R0, 0.25 ;  /* 0x3e80000000000820 */ /* 0x004fc40000400000 */
[----:B----4-:R-:W-:-:S05]  /*7d720*/  @P0 FMUL R6, R6, 0.25 ;  /* 0x3e80000006060820 */ /* 0x010fca0000400000 */
[----:B------:R0:W-:Y:S01]  /*7d730*/  @P0 STL [R1+0x4a8], R6 ;  /* 0x0004a80601000387 */ /* 0x0001e20000100800 */
[----:B------:R-:W-:-:S03]  /*7d740*/  @P0 FMUL R2, R2, 0.25 ;  /* 0x3e80000002020820 */ /* 0x000fc60000400000 */
[----:B0-----:R-:W2:Y:S01]  /*7d750*/  LDL.LU R6, [R1+0x1b60] ;  /* 0x001b600001067983 */ /* 0x001ea20000300800 */
[----:B------:R0:W-:Y:S03]  /*7d760*/  @P0 STL [R1+0x560], R0 ;  /* 0x0005600001000387 */ /* 0x0001e60000100800 */
[----:B0-----:R-:W4:Y:S01]  /*7d770*/  LDL.LU R0, [R1+0x1b5c] ;  /* 0x001b5c0001007983 */ /* 0x001f220000300800 */
[----:B------:R0:W-:Y:S03]  /*7d780*/  @P0 STL [R1+0x55c], R2 ;  /* 0x00055c0201000387 */ /* 0x0001e60000100800 */
[----:B0-----:R-:W4:Y:S01]  /*7d790*/  LDL.LU R2, [R1+0x1b58] ;  /* 0x001b580001027983 */ /* 0x001f220000300800 */
[----:B------:R0:W-:Y:S02]  /*7d7a0*/  STL [R1+0x1b48], R22 ;  /* 0x001b481601007387 */ /* 0x0001e40000100800 */
[----:B---3--:R-:W-:Y:S01]  /*7d7b0*/  @P0 FMUL R3, R3, 0.25 ;  /* 0x3e80000003030820 */ /* 0x008fe20000400000 */
[----:B0-----:R-:W-:-:S02]  /*7d7c0*/  MOV R22, R15 ;  /* 0x0000000f00167202 */ /* 0x001fc40000000f00 */
[----:B------:R-:W3:Y:S01]  /*7d7d0*/  LDL.LU R15, [R1+0x1b54] ;  /* 0x001b5400010f7983 */ /* 0x000ee20000300800 */
[----:B------:R0:W-:Y:S02]  /*7d7e0*/  STL [R1+0x1b4c], R24 ;  /* 0x001b4c1801007387 */ /* 0x0001e40000100800 */
[----:B0-----:R-:W-:Y:S02]  /*7d7f0*/  IMAD.MOV.U32 R24, RZ, RZ, R4 ;  /* 0x000000ffff187224 */ /* 0x001fe400078e0004 */
[----:B------:R-:W3:Y:S01]  /*7d800*/  LDL.LU R4, [R1+0x1b50] ;  /* 0x001b500001047983 */ /* 0x000ee20000300800 */
[----:B--2---:R-:W-:-:S05]  /*7d810*/  @P0 FMUL R6, R6, 0.25 ;  /* 0x3e80000006060820 */ /* 0x004fca0000400000 */
[----:B------:R-:W-:Y:S01]  /*7d820*/  @P0 STL [R1+0x534], R6 ;  /* 0x0005340601000387 */ /* 0x000fe20000100800 */
[----:B------:R-:W-:Y:S02]  /*7d830*/  @P0 STL [R1+0x518], R3 ;  /* 0x0005180301000387 */ /* 0x000fe40000100800 */
[----:B------:R0:W-:Y:S02]  /*7d840*/  STL [R1+0x1b3c], R3 ;  /* 0x001b3c0301007387 */ /* 0x0001e40000100800 */
[----:B----4-:R-:W-:Y:S01]  /*7d850*/  @P0 FMUL R2, R2, 0.25 ;  /* 0x3e80000002020820 */ /* 0x010fe20000400000 */
[----:B0-----:R-:W-:-:S04]  /*7d860*/  MOV R3, R24 ;  /* 0x0000001800037202 */ /* 0x001fc80000000f00 */
[----:B------:R0:W-:Y:S01]  /*7d870*/  STL [R1+0x1b24], R2 ;  /* 0x001b240201007387 */ /* 0x0001e20000100800 */
[----:B------:R-:W2:Y:S01]  /*7d880*/  LDL R24, [R1+0x84] ;  /* 0x0000840001187983 */ /* 0x000ea20000100800 */
[----:B0-----:R-:W-:Y:S02]  /*7d890*/  MOV R2, R22 ;  /* 0x0000001600027202 */ /* 0x001fe40000000f00 */
[----:B------:R-:W4:Y:S01]  /*7d8a0*/  LDL R22, [R1+0x1128] ;  /* 0x0011280001167983 */ /* 0x000f220000100800 */
[----:B------:R-:W-:Y:S02]  /*7d8b0*/  @P0 FMUL R0, R0, 0.25 ;  /* 0x3e80000000000820 */ /* 0x000fe40000400000 */
[----:B---3--:R-:W-:-:S03]  /*7d8c0*/  @P0 FMUL R15, R15, 0.25 ;  /* 0x3e8000000f0f0820 */ /* 0x008fc60000400000 */
[----:B------:R0:W-:Y:S01]  /*7d8d0*/  STL [R1+0x1b28], R0 ;  /* 0x001b280001007387 */ /* 0x0001e20000100800 */
[----:B------:R-:W-:-:S03]  /*7d8e0*/  @P0 FMUL R4, R4, 0.25 ;  /* 0x3e80000004040820 */ /* 0x000fc60000400000 */
[----:B0-----:R-:W3:Y:S01]  /*7d8f0*/  LDL R0, [R1+0x1174] ;  /* 0x0011740001007983 */ /* 0x001ee20000100800 */
[----:B------:R0:W-:Y:S03]  /*7d900*/  STL [R1+0x1b2c], R15 ;  /* 0x001b2c0f01007387 */ /* 0x0001e60000100800 */
[----:B0-----:R-:W3:Y:S01]  /*7d910*/  LDL R15, [R1+0x117c] ;  /* 0x00117c00010f7983 */ /* 0x001ee20000100800 */
[----:B------:R0:W-:Y:S03]  /*7d920*/  STL [R1+0x1b30], R4 ;  /* 0x001b300401007387 */ /* 0x0001e60000100800 */
[----:B0-----:R-:W3:Y:S01]  /*7d930*/  LDL R4, [R1+0x4a8] ;  /* 0x0004a80001047983 */ /* 0x001ee20000100800 */
[----:B--2---:R-:W-:-:S03]  /*7d940*/  FSETP.GT.AND P0, PT, |R24|, 8.50705917302346158658e+37, PT ;  /* 0x7e8000001800780b */ /* 0x004fc60003f04200 */
[----:B------:R-:W2:Y:S01]  /*7d950*/  LDL.LU R24, [R1+0x1b4c] ;  /* 0x001b4c0001187983 */ /* 0x000ea20000300800 */
[----:B----4-:R-:W-:-:S05]  /*7d960*/  @!P6 FMUL R22, R22, 16777216 ;  /* 0x4b8000001616e820 */ /* 0x010fca0000400000 */
[----:B------:R0:W-:Y:S04]  /*7d970*/  @!P6 STL [R1+0x1128], R22 ;  /* 0x001128160100e387 */ /* 0x0001e80000100800 */
[----:B0-----:R-:W4:Y:S01]  /*7d980*/  LDL.LU R22, [R1+0x1b48] ;  /* 0x001b480001167983 */ /* 0x001f220000300800 */
[----:B------:R0:W-:Y:S03]  /*7d990*/  STL [R1+0x1b18], R5 ;  /* 0x001b180501007387 */ /* 0x0001e60000100800 */
[----:B0-----:R-:W2:Y:S02]  /*7d9a0*/  LDL R5, [R1+0x1130] ;  /* 0x0011300001057983 */ /* 0x001ea40000100800 */
[----:B--2---:R-:W-:-:S05]  /*7d9b0*/  @!P6 FMUL R5, R5, 16777216 ;  /* 0x4b8000000505e820 */ /* 0x004fca0000400000 */
[----:B------:R0:W-:Y:S01]  /*7d9c0*/  @!P6 STL [R1+0x1130], R5 ;  /* 0x001130050100e387 */ /* 0x0001e20000100800 */
[----:B---3--:R-:W-:Y:S02]  /*7d9d0*/  STL [R1+0x1b44], R15 ;  /* 0x001b440f01007387 */ /* 0x008fe40000100800 */
[----:B------:R1:W-:Y:S01]  /*7d9e0*/  STL [R1+0x1b40], R0 ;  /* 0x001b400001007387 */ /* 0x0003e20000100800 */
[----:B0-----:R-:W2:Y:S01]  /*7d9f0*/  LDL R5, [R1+0x1170] ;  /* 0x0011700001057983 */ /* 0x001ea20000100800 */
[----:B-1----:R-:W-:-:S03]  /*7da00*/  MOV R0, R3 ;  /* 0x0000000300007202 */ /* 0x002fc60000000f00 */
[----:B------:R-:W3:Y:S01]  /*7da10*/  LDL R3, [R1+0x1164] ;  /* 0x0011640001037983 */ /* 0x000ee20000100800 */
[----:B------:R-:W-:Y:S01]  /*7da20*/  IMAD.MOV.U32 R15, RZ, RZ, R2 ;  /* 0x000000ffff0f7224 */ /* 0x000fe200078e0002 */
[----:B------:R-:W-:Y:S02]  /*7da30*/  MOV R2, R6 ;  /* 0x0000000600027202 */ /* 0x000fe40000000f00 */
[----:B------:R-:W2:Y:S01]  /*7da40*/  LDL R6, [R1+0x664] ;  /* 0x0006640001067983 */ /* 0x000ea20000100800 */
[----:B------:R-:W-:Y:S02]  /*7da50*/  @!P6 FMUL R15, R15, 16777216 ;  /* 0x4b8000000f0fe820 */ /* 0x000fe40000400000 */
[----:B------:R-:W-:-:S03]  /*7da60*/  @!P6 FMUL R0, R0, 16777216 ;  /* 0x4b8000000000e820 */ /* 0x000fc60000400000 */
[----:B------:R0:W-:Y:S04]  /*7da70*/  @!P6 STL [R1+0x1158], R15 ;  /* 0x0011580f0100e387 */ /* 0x0001e80000100800 */
[----:B0-----:R-:W4:Y:S01]  /*7da80*/  LDL.LU R15, [R1+0x1b44] ;  /* 0x001b4400010f7983 */ /* 0x001f220000300800 */
[----:B------:R0:W-:Y:S03]  /*7da90*/  @!P6 STL [R1+0x115c], R0 ;  /* 0x00115c000100e387 */ /* 0x0001e60000100800 */
[----:B0-----:R-:W4:Y:S01]  /*7daa0*/  LDL.LU R0, [R1+0x1b40] ;  /* 0x001b400001007983 */ /* 0x001f220000300800 */
[----:B---3--:R-:W-:-:S05]  /*7dab0*/  @!P6 FMUL R3, R3, 16777216 ;  /* 0x4b8000000303e820 */ /* 0x008fca0000400000 */
[----:B------:R0:W-:Y:S04]  /*7dac0*/  @!P6 STL [R1+0x1164], R3 ;  /* 0x001164030100e387 */ /* 0x0001e80000100800 */
[----:B0-----:R-:W3:Y:S01]  /*7dad0*/  LDL.LU R3, [R1+0x1b3c] ;  /* 0x001b3c0001037983 */ /* 0x001ee20000300800 */
[----:B--2---:R-:W-:Y:S02]  /*7dae0*/  @!P6 FMUL R5, R5, 16777216 ;  /* 0x4b8000000505e820 */ /* 0x004fe40000400000 */
[----:B------:R4:W-:Y:S03]  /*7daf0*/  STL [R1+0x1b34], R4 ;  /* 0x001b340401007387 */ /* 0x0009e60000100800 */
[----:B------:R0:W-:Y:S01]  /*7db00*/  @!P6 STL [R1+0x1170], R5 ;  /* 0x001170050100e387 */ /* 0x0001e20000100800 */
[----:B----4-:R-:W-:-:S05]  /*7db10*/  IMAD.MOV.U32 R4, RZ, RZ, R15 ;  /* 0x000000ffff047224 */ /* 0x010fca00078e000f */
[----:B------:R1:W-:Y:S01]  /*7db20*/  STL [R1+0x1b38], R4 ;  /* 0x001b380401007387 */ /* 0x0003e20000100800 */
[----:B------:R-:W-:Y:S02]  /*7db30*/  MOV R15, R2 ;  /* 0x00000002000f7202 */ /* 0x000fe40000000f00 */
[----:B------:R-:W2:Y:S02]  /*7db40*/  LDL R2, [R1+0x560] ;  /* 0x0005600001027983 */ /* 0x000ea40000100800 */
[----:B0-----:R-:W4:Y:S01]  /*7db50*/  LDL R5, [R1+0x55c] ;  /* 0x00055c0001057983 */ /* 0x001f220000100800 */
[----:B-1----:R-:W-:-:S05]  /*7db60*/  MOV R4, R0 ;  /* 0x0000000000047202 */ /* 0x002fca0000000f00 */
[----:B------:R-:W-:Y:S02]  /*7db70*/  @!P6 FMUL R4, R4, 16777216 ;  /* 0x4b8000000404e820 */ /* 0x000fe40000400000 */
[----:B---3--:R-:W-:Y:S02]  /*7db80*/  IMAD.MOV.U32 R0, RZ, RZ, R3 ;  /* 0x000000ffff007224 */ /* 0x008fe400078e0003 */
[----:B------:R-:W3:Y:S01]  /*7db90*/  LDL R3, [R1+0x318] ;  /* 0x0003180001037983 */ /* 0x000ee20000100800 */
[----:B------:R0:W-:Y:S03]  /*7dba0*/  @!P6 STL [R1+0x1174], R4 ;  /* 0x001174040100e387 */ /* 0x0001e60000100800 */
[----:B0-----:R-:W2:Y:S02]  /*7dbb0*/  LDL.LU R4, [R1+0x1b38] ;  /* 0x001b380001047983 */ /* 0x001ea40000300800 */
[----:B--2---:R-:W-:-:S05]  /*7dbc0*/  @!P6 FMUL R4, R4, 16777216 ;  /* 0x4b8000000404e820 */ /* 0x004fca0000400000 */
[----:B------:R0:W-:Y:S04]  /*7dbd0*/  @!P6 STL [R1+0x117c], R4 ;  /* 0x00117c040100e387 */ /* 0x0001e80000100800 */
[----:B0-----:R-:W2:Y:S01]  /*7dbe0*/  LDL.LU R4, [R1+0x1b34] ;  /* 0x001b340001047983 */ /* 0x001ea20000300800 */
[----:B------:R-:W-:Y:S02]  /*7dbf0*/  @!P6 FMUL R15, R15, 16777216 ;  /* 0x4b8000000f0fe820 */ /* 0x000fe40000400000 */
[----:B------:R-:W-:Y:S02]  /*7dc00*/  @!P6 FMUL R0, R0, 16777216 ;  /* 0x4b8000000000e820 */ /* 0x000fe40000400000 */
[----:B------:R-:W-:Y:S02]  /*7dc10*/  @!P6 FMUL R2, R2, 16777216 ;  /* 0x4b8000000202e820 */ /* 0x000fe40000400000 */
[----:B--2---:R-:W-:-:S05]  /*7dc20*/  @!P6 FMUL R4, R4, 16777216 ;  /* 0x4b8000000404e820 */ /* 0x004fca0000400000 */
[----:B------:R0:W-:Y:S04]  /*7dc30*/  @!P6 STL [R1+0x4a8], R4 ;  /* 0x0004a8040100e387 */ /* 0x0001e80000100800 */
[----:B0-----:R-:W2:Y:S01]  /*7dc40*/  LDL.LU R4, [R1+0x1b30] ;  /* 0x001b300001047983 */ /* 0x001ea20000300800 */
[----:B------:R0:W-:Y:S03]  /*7dc50*/  @!P6 STL [R1+0x534], R15 ;  /* 0x0005340f0100e387 */ /* 0x0001e60000100800 */
[----:B0-----:R-:W3:Y:S01]  /*7dc60*/  LDL.LU R15, [R1+0x1b2c] ;  /* 0x001b2c00010f7983 */ /* 0x001ee20000300800 */
[----:B------:R0:W-:Y:S03]  /*7dc70*/  @!P6 STL [R1+0x518], R0 ;  /* 0x000518000100e387 */ /* 0x0001e60000100800 */
[----:B0-----:R-:W3:Y:S01]  /*7dc80*/  LDL.LU R0, [R1+0x1b28] ;  /* 0x001b280001007983 */ /* 0x001ee20000300800 */
[----:B------:R0:W-:Y:S03]  /*7dc90*/  @!P6 STL [R1+0x560], R2 ;  /* 0x000560020100e387 */ /* 0x0001e60000100800 */
[----:B0-----:R-:W3:Y:S01]  /*7dca0*/  LDL.LU R2, [R1+0x1b24] ;  /* 0x001b240001027983 */ /* 0x001ee20000300800 */
[----:B----4-:R-:W-:-:S02]  /*7dcb0*/  @!P6 FMUL R5, R5, 16777216 ;  /* 0x4b8000000505e820 */ /* 0x010fc40000400000 */
[----:B--2---:R-:W-:Y:S02]  /*7dcc0*/  @!P6 FMUL R4, R4, 16777216 ;  /* 0x4b8000000404e820 */ /* 0x004fe40000400000 */
[----:B---3--:R-:W-:Y:S02]  /*7dcd0*/  @!P6 FMUL R15, R15, 16777216 ;  /* 0x4b8000000f0fe820 */ /* 0x008fe40000400000 */
[----:B------:R-:W-:Y:S02]  /*7dce0*/  @!P6 FMUL R0, R0, 16777216 ;  /* 0x4b8000000000e820 */ /* 0x000fe40000400000 */
[----:B------:R-:W-:-:S05]  /*7dcf0*/  @!P6 FMUL R2, R2, 16777216 ;  /* 0x4b8000000202e820 */ /* 0x000fca0000400000 */
[----:B------:R0:W-:Y:S04]  /*7dd00*/  STL [R1+0x578], R2 ;  /* 0x0005780201007387 */ /* 0x0001e80000100800 */
[----:B0-----:R-:W2:Y:S01]  /*7dd10*/  LDL.LU R2, [R1+0x1b20] ;  /* 0x001b200001027983 */ /* 0x001ea20000300800 */
[----:B------:R-:W-:Y:S02]  /*7dd20*/  @!P6 STL [R1+0x55c], R5 ;  /* 0x00055c050100e387 */ /* 0x000fe40000100800 */
[----:B------:R-:W-:Y:S02]  /*7dd30*/  STL [R1+0x514], R0 ;  /* 0x0005140001007387 */ /* 0x000fe40000100800 */
[----:B------:R0:W-:Y:S01]  /*7dd40*/  STL [R1+0x80], R15 ;  /* 0x0000800f01007387 */ /* 0x0001e20000100800 */
[----:B------:R1:W-:Y:S04]  /*7dd50*/  STL [R1+0x530], R4 ;  /* 0x0005300401007387 */ /* 0x0003e80000100800 */
[----:B0-----:R-:W3:Y:S01]  /*7dd60*/  LDL R15, [R1+0x1104] ;  /* 0x00110400010f7983 */ /* 0x001ee20000100800 */
[----:B-1----:R-:W4:Y:S03]  /*7dd70*/  LDL.LU R4, [R1] ;  /* 0x0000000001047983 */ /* 0x002f260000300800 */
[----:B----4-:R0:W-:Y:S04]  /*7dd80*/  STL [R1+0x1acc], R4 ;  /* 0x001acc0401007387 */ /* 0x0101e80000100800 */
[----:B0-----:R-:W4:Y:S04]  /*7dd90*/  LDL.LU R4, [R1+0x4a4] ;  /* 0x0004a40001047983 */ /* 0x001f280000300800 */
[----:B----4-:R0:W-:Y:S04]  /*7dda0*/  STL [R1+0x1b04], R4 ;  /* 0x001b040401007387 */ /* 0x0101e80000100800 */
[----:B0-----:R-:W4:Y:S01]  /*7ddb0*/  LDL R4, [R1+0x1114] ;  /* 0x0011140001047983 */ /* 0x001f220000100800 */
[----:B---3--:R-:W-:-:S03]  /*7ddc0*/  @P0 FMUL R15, R15, 0.25 ;  /* 0x3e8000000f0f0820 */ /* 0x008fc60000400000 */
[----:B----4-:R0:W-:Y:S04]  /*7ddd0*/  STL [R1+0x1b1c], R4 ;  /* 0x001b1c0401007387 */ /* 0x0101e80000100800 */
[----:B0-----:R-:W3:Y:S01]  /*7dde0*/  LDL R4, [R1+0x1110] ;  /* 0x0011100001047983 */ /* 0x001ee20000100800 */
[----:B--2---:R0:W-:Y:S02]  /*7ddf0*/  STL [R1+0x1b08], R2 ;  /* 0x001b080201007387 */ /* 0x0041e40000100800 */
[----:B------:R-:W2:Y:S01]  /*7de00*/  LDL R5, [R1+0x1118] ;  /* 0x0011180001057983 */ /* 0x000ea20000100800 */
[----:B------:R-:W-:Y:S01]  /*7de10*/  FSETP.GEU.AND P6, PT, |R2|, 1.175494350822287508e-38, PT ;  /* 0x008000000200780b */ /* 0x000fe20003fce200 */
[----:B------:R1:W-:Y:S01]  /*7de20*/  @P0 STL [R1+0x1104], R15 ;  /* 0x0011040f01000387 */ /* 0x0003e20000100800 */
[----:B------:R-:W4:Y:S03]  /*7de30*/  LDL R0, [R1+0x111c] ;  /* 0x00111c0001007983 */ /* 0x000f260000100800 */
[----:B0-----:R-:W2:Y:S04]  /*7de40*/  LDL R2, [R1+0x1134] ;  /* 0x0011340001027983 */ /* 0x001ea80000100800 */
[----:B-1----:R-:W2:Y:S01]  /*7de50*/  LDL R15, [R1+0x1120] ;  /* 0x00112000010f7983 */ /* 0x002ea20000100800 */
[----:B---3--:R-:W-:-:S05]  /*7de60*/  @P0 FMUL R4, R4, 0.25 ;  /* 0x3e80000004040820 */ /* 0x008fca0000400000 */
[----:B------:R0:W-:Y:S04]  /*7de70*/  @P0 STL [R1+0x1110], R4 ;  /* 0x0011100401000387 */ /* 0x0001e80000100800 */
[----:B0-----:R-:W3:Y:S01]  /*7de80*/  LDL.LU R4, [R1+0x1b1c] ;  /* 0x001b1c0001047983 */ /* 0x001ee20000300800 */
[----:B--2---:R-:W-:Y:S02]  /*7de90*/  @P0 FMUL R5, R5, 0.25 ;  /* 0x3e80000005050820 */ /* 0x004fe40000400000 */
[----:B----4-:R-:W-:Y:S02]  /*7dea0*/  @P0 FMUL R0, R0, 0.25 ;  /* 0x3e80000000000820 */ /* 0x010fe40000400000 */
[----:B---3--:R-:W-:-:S05]  /*7deb0*/  @P0 FMUL R4, R4, 0.25 ;  /* 0x3e80000004040820 */ /* 0x008fca0000400000 */
[----:B------:R0:W-:Y:S04]  /*7dec0*/  @P0 STL [R1+0x1114], R4 ;  /* 0x0011140401000387 */ /* 0x0001e80000100800 */
[----:B0-----:R-:W2:Y:S01]  /*7ded0*/  LDL R4, [R1+0x450] ;  /* 0x0004500001047983 */ /* 0x001ea20000100800 */
[----:B------:R-:W-:Y:S02]  /*7dee0*/  @P0 FMUL R15, R15, 0.25 ;  /* 0x3e8000000f0f0820 */ /* 0x000fe40000400000 */
[----:B------:R0:W-:Y:S02]  /*7def0*/  @P0 STL [R1+0x1118], R5 ;  /* 0x0011180501000387 */ /* 0x0001e40000100800 */
[----:B------:R-:W-:Y:S01]  /*7df00*/  @P0 FMUL R2, R2, 0.25 ;  /* 0x3e80000002020820 */ /* 0x000fe20000400000 */
[----:B0-----:R-:W3:Y:S01]  /*7df10*/  LDL.LU R5, [R1+0x1b18] ;  /* 0x001b180001057983 */ /* 0x001ee20000300800 */
[----:B------:R0:W-:Y:S03]  /*7df20*/  @P0 STL [R1+0x111c], R0 ;  /* 0x00111c0001000387 */ /* 0x0001e60000100800 */
[----:B0-----:R-:W4:Y:S01]  /*7df30*/  LDL.LU R0, [R1+0x1b14] ;  /* 0x001b140001007983 */ /* 0x001f220000300800 */
[----:B------:R0:W-:Y:S03]  /*7df40*/  @P0 STL [R1+0x1120], R15 ;  /* 0x0011200f01000387 */ /* 0x0001e60000100800 */
[----:B0-----:R-:W3:Y:S01]  /*7df50*/  LDL.LU R15, [R1+0x1b10] ;  /* 0x001b1000010f7983 */ /* 0x001ee20000300800 */
[----:B------:R-:W-:Y:S02]  /*7df60*/  @P0 STL [R1+0x1134], R2 ;  /* 0x0011340201000387 */ /* 0x000fe40000100800 */
[----:B------:R0:W-:Y:S02]  /*7df70*/  STL [R1+0x1b0c], R13 ;  /* 0x001b0c0d01007387 */ /* 0x0001e40000100800 */
[----:B--2---:R-:W-:-:S05]  /*7df80*/  @P0 FMUL R4, R4, 0.25 ;  /* 0x3e80000004040820 */ /* 0x004fca0000400000 */
[----:B------:R1:W-:Y:S01]  /*7df90*/  @P0 STL [R1+0x450], R4 ;  /* 0x0004500401000387 */ /* 0x0003e20000100800 */
[----:B0-----:R-:W2:Y:S02]  /*7dfa0*/  LDL R13, [R1+0x468] ;  /* 0x00046800010d7983 */ /* 0x001ea40000100800 */
[----:B------:R-:W2:Y:S01]  /*7dfb0*/  LDL R2, [R1+0x45c] ;  /* 0x00045c0001027983 */ /* 0x000ea20000100800 */
[----:B-1----:R-:W2:Y:S01]  /*7dfc0*/  LDL R4, [R1+0x480] ;  /* 0x0004800001047983 */ /* 0x002ea20000100800 */
[----:B----4-:R-:W-:Y:S02]  /*7dfd0*/  @P0 FMUL R0, R0, 0.25 ;  /* 0x3e80000000000820 */ /* 0x010fe40000400000 */
[----:B---3--:R-:W-:-:S05]  /*7dfe0*/  @P0 FMUL R15, R15, 0.25 ;  /* 0x3e8000000f0f0820 */ /* 0x008fca0000400000 */
[----:B------:R-:W-:Y:S01]  /*7dff0*/  @P0 STL [R1+0x1138], R15 ;  /* 0x0011380f01000387 */ /* 0x000fe20000100800 */
[----:B------:R0:W-:Y:S03]  /*7e000*/  STL [R1+0x1af0], R15 ;  /* 0x001af00f01007387 */ /* 0x0001e60000100800 */
[----:B0-----:R-:W3:Y:S01]  /*7e010*/  LDL R15, [R1+0x1118] ;  /* 0x00111800010f7983 */ /* 0x001ee20000100800 */
[----:B------:R-:W-:Y:S02]  /*7e020*/  @P0 STL [R1+0x434], R0 ;  /* 0x0004340001000387 */ /* 0x000fe40000100800 */
[----:B------:R0:W-:Y:S02]  /*7e030*/  STL [R1+0x1af4], R0 ;  /* 0x001af40001007387 */ /* 0x0001e40000100800 */
[----:B0-----:R-:W4:Y:S01]  /*7e040*/  LDL R0, [R1+0x111c] ;  /* 0x00111c0001007983 */ /* 0x001f220000100800 */
[----:B--2---:R-:W-:-:S02]  /*7e050*/  @P0 FMUL R13, R13, 0.25 ;  /* 0x3e8000000d0d0820 */ /* 0x004fc40000400000 */
[----:B------:R-:W-:-:S03]  /*7e060*/  @P0 FMUL R2, R2, 0.25 ;  /* 0x3e80000002020820 */ /* 0x000fc60000400000 */
[----:B------:R0:W-:Y:S01]  /*7e070*/  @P0 STL [R1+0x468], R13 ;  /* 0x0004680d01000387 */ /* 0x0001e20000100800 */
[----:B------:R-:W-:-:S03]  /*7e080*/  @P0 FMUL R4, R4, 0.25 ;  /* 0x3e80000004040820 */ /* 0x000fc60000400000 */
[----:B0-----:R-:W2:Y:S01]  /*7e090*/  LDL.LU R13, [R1+0x1b0c] ;  /* 0x001b0c00010d7983 */ /* 0x001ea20000300800 */
[----:B------:R0:W-:Y:S03]  /*7e0a0*/  @P0 STL [R1+0x45c], R2 ;  /* 0x00045c0201000387 */ /* 0x0001e60000100800 */
[----:B0-----:R-:W2:Y:S01]  /*7e0b0*/  LDL R2, [R1+0x48c] ;  /* 0x00048c0001027983 */ /* 0x001ea20000100800 */
[----:B------:R0:W-:Y:S03]  /*7e0c0*/  @P0 STL [R1+0x480], R4 ;  /* 0x0004800401000387 */ /* 0x0001e60000100800 */
[----:B0-----:R-:W3:Y:S01]  /*7e0d0*/  LDL R4, [R1+0x84] ;  /* 0x0000840001047983 */ /* 0x001ee20000100800 */
[----:B------:R-:W-:-:S05]  /*7e0e0*/  @P0 FMUL R5, R5, 0.25 ;  /* 0x3e80000005050820 */ /* 0x000fca0000400000 */
[----:B------:R-:W-:Y:S01]  /*7e0f0*/  @P0 STL [R1+0x444], R5 ;  /* 0x0004440501000387 */ /* 0x000fe20000100800 */
[----:B------:R0:W-:Y:S03]  /*7e100*/  STL [R1+0x1ae4], R5 ;  /* 0x001ae40501007387 */ /* 0x0001e60000100800 */
[----:B0-----:R-:W4:Y:S01]  /*7e110*/  LDL R5, [R1+0x45c] ;  /* 0x00045c0001057983 */ /* 0x001f220000100800 */
[----:B--2---:R-:W-:-:S05]  /*7e120*/  @P0 FMUL R2, R2, 0.25 ;  /* 0x3e80000002020820 */ /* 0x004fca0000400000 */
[----:B------:R0:W-:Y:S01]  /*7e130*/  @P0 STL [R1+0x48c], R2 ;  /* 0x00048c0201000387 */ /* 0x0001e20000100800 */
[----:B---3--:R-:W-:-:S03]  /*7e140*/  @P0 FMUL R4, R4, 0.25 ;  /* 0x3e80000004040820 */ /* 0x008fc60000400000 */
[----:B0-----:R-:W2:Y:S02]  /*7e150*/  LDL.LU R2, [R1+0x1b08] ;  /* 0x001b080001027983 */ /* 0x001ea40000300800 */
[----:B------:R0:W-:Y:S02]  /*7e160*/  @P0 STL [R1+0x84], R4 ;  /* 0x0000840401000387 */ /* 0x0001e40000100800 */
[----:B0-----:R-:W3:Y:S01]  /*7e170*/  LDL.LU R4, [R1+0x1b04] ;  /* 0x001b040001047983 */ /* 0x001ee20000300800 */
[----:B------:R0:W-:Y:S03]  /*7e180*/  STL [R1+0x1b00], R15 ;  /* 0x001b000f01007387 */ /* 0x0001e60000100800 */
[----:B0-----:R-:W4:Y:S01]  /*7e190*/  LDL R15, [R1+0x1104] ;  /* 0x00110400010f7983 */ /* 0x001f220000100800 */
[----:B---3--:R-:W-:Y:S01]  /*7e1a0*/  @P0 FMUL R4, R4, 0.25 ;  /* 0x3e80000004040820 */ /* 0x008fe20000400000 */
[----:B--2---:R-:W-:-:S04]  /*7e1b0*/  FSETP.GT.AND P0, PT, |R2|, 8.50705917302346158658e+37, PT ;  /* 0x7e8000000200780b */ /* 0x004fc80003f04200 */
[----:B------:R0:W-:Y:S01]  /*7e1c0*/  STL [R1+0x1ad0], R4 ;  /* 0x001ad00401007387 */ /* 0x0001e20000100800 */
[----:B----4-:R-:W-:-:S03]  /*7e1d0*/  @!P1 FMUL R15, R15, 16777216 ;  /* 0x4b8000000f0f9820 */ /* 0x010fc60000400000 */
[----:B0-----:R-:W2:Y:S01]  /*7e1e0*/  LDL R4, [R1+0x48c] ;  /* 0x00048c0001047983 */ /* 0x001ea20000100800 */
[----:B------:R0:W-:Y:S03]  /*7e1f0*/  STL [R1+0x1ab0], R2 ;  /* 0x001ab00201007387 */ /* 0x0001e60000100800 */
[----:B0-----:R-:W3:Y:S01]  /*7e200*/  LDL R2, [R1+0x1110] ;  /* 0x0011100001027983 */ /* 0x001ee20000100800 */
[----:B------:R0:W-:Y:S03]  /*7e210*/  @!P1 STL [R1+0x1104], R15 ;  /* 0x0011040f01009387 */ /* 0x0001e60000100800 */
[----:B0-----:R-:W4:Y:S01]  /*7e220*/  LDL.LU R15, [R1+0x1b00] ;  /* 0x001b0000010f7983 */ /* 0x001f220000300800 */
[----:B---3--:R-:W-:-:S05]  /*7e230*/  @!P1 FMUL R2, R2, 16777216 ;  /* 0x4b80000002029820 */ /* 0x008fca0000400000 */
[----:B------:R-:W-:Y:S01]  /*7e240*/  @!P1 STL [R1+0x1110], R2 ;  /* 0x0011100201009387 */ /* 0x000fe20000100800 */
[----:B------:R4:W-:Y:S02]  /*7e250*/  STL [R1+0x1af8], R0 ;  /* 0x001af80001007387 */ /* 0x0009e40000100800 */
[----:B----4-:R-:W-:-:S05]  /*7e260*/  MOV R0, R15 ;  /* 0x0000000f00007202 */ /* 0x010fca0000000f00 */
[----:B------:R0:W-:Y:S01]  /*7e270*/  STL [R1+0x1afc], R0 ;  /* 0x001afc0001007387 */ /* 0x0001e20000100800 */
[----:B------:R-:W3:Y:S02]  /*7e280*/  LDL R15, [R1+0x1120] ;  /* 0x00112000010f7983 */ /* 0x000ee40000100800 */
[----:B------:R-:W4:Y:S01]  /*7e290*/  LDL R2, [R1+0x1134] ;  /* 0x0011340001027983 */ /* 0x000f220000100800 */
[----:B0-----:R-:W2:Y:S02]  /*7e2a0*/  LDL R0, [R1+0x1114] ;  /* 0x0011140001007983 */ /* 0x001ea40000100800 */
[----:B--2---:R-:W-:-:S05]  /*7e2b0*/  @!P1 FMUL R0, R0, 16777216 ;  /* 0x4b80000000009820 */ /* 0x004fca0000400000 */
[----:B------:R0:W-:Y:S04]  /*7e2c0*/  @!P1 STL [R1+0x1114], R0 ;  /* 0x0011140001009387 */ /* 0x0001e80000100800 */
[----:B0-----:R-:W2:Y:S02]  /*7e2d0*/  LDL.LU R0, [R1+0x1afc] ;  /* 0x001afc0001007983 */ /* 0x001ea40000300800 */
[----:B--2---:R-:W-:-:S05]  /*7e2e0*/  @!P1 FMUL R0, R0, 16777216 ;  /* 0x4b80000000009820 */ /* 0x004fca0000400000 */
[----:B------:R0:W-:Y:S04]  /*7e2f0*/  @!P1 STL [R1+0x1118], R0 ;  /* 0x0011180001009387 */ /* 0x0001e80000100800 */
[----:B0-----:R-:W2:Y:S01]  /*7e300*/  LDL.LU R0, [R1+0x1af8] ;  /* 0x001af80001007983 */ /* 0x001ea20000300800 */
[----:B---3--:R-:W-:Y:S02]  /*7e310*/  @!P1 FMUL R15, R15, 16777216 ;  /* 0x4b8000000f0f9820 */ /* 0x008fe40000400000 */
[----:B--2---:R-:W-:-:S05]  /*7e320*/  @!P1 FMUL R0, R0, 16777216 ;  /* 0x4b80000000009820 */ /* 0x004fca0000400000 */
[----:B------:R0:W-:Y:S04]  /*7e330*/  @!P1 STL [R1+0x111c], R0 ;  /* 0x00111c0001009387 */ /* 0x0001e80000100800 */
[----:B0-----:R-:W2:Y:S01]  /*7e340*/  LDL.LU R0, [R1+0x1af4] ;  /* 0x001af40001007983 */ /* 0x001ea20000300800 */
[----:B------:R0:W-:Y:S03]  /*7e350*/  @!P1 STL [R1+0x1120], R15 ;  /* 0x0011200f01009387 */ /* 0x0001e60000100800 */
[----:B0-----:R-:W3:Y:S01]  /*7e360*/  LDL.LU R15, [R1+0x1af0] ;  /* 0x001af000010f7983 */ /* 0x001ee20000300800 */
[----:B----4-:R-:W-:-:S05]  /*7e370*/  @!P1 FMUL R2, R2, 16777216 ;  /* 0x4b80000002029820 */ /* 0x010fca0000400000 */
[----:B------:R0:W-:Y:S01]  /*7e380*/  @!P1 STL [R1+0x1134], R2 ;  /* 0x0011340201009387 */ /* 0x0001e20000100800 */
[----:B------:R2:W-:Y:S01]  /*7e390*/  STL [R1+0x1ae8], R17 ;  /* 0x001ae81101007387 */ /* 0x0005e20000100800 */
[----:B0-----:R-:W-:Y:S01]  /*7e3a0*/  MOV R2, R5 ;  /* 0x0000000500027202 */ /* 0x001fe20000000f00 */
[----:B--2---:R-:W-:-:S05]  /*7e3b0*/  IMAD.MOV.U32 R17, RZ, RZ, R0 ;  /* 0x000000ffff117224 */ /* 0x004fca00078e0000 */
[----:B------:R3:W-:Y:S01]  /*7e3c0*/  STL [R1+0x1aec], R17 ;  /* 0x001aec1101007387 */ /* 0x0007e20000100800 */
[----:B------:R-:W-:Y:S01]  /*7e3d0*/  MOV R0, R3 ;  /* 0x0000000300007202 */ /* 0x000fe20000000f00 */
[----:B------:R-:W-:Y:S01]  /*7e3e0*/  IMAD.MOV.U32 R3, RZ, RZ, R6 ;  /* 0x000000ffff037224 */ /* 0x000fe200078e0006 */
[----:B------:R-:W-:Y:S02]  /*7e3f0*/  MOV R6, R22 ;  /* 0x0000001600067202 */ /* 0x000fe40000000f00 */
[----:B---3--:R-:W-:Y:S01]  /*7e400*/  MOV R17, R15 ;  /* 0x0000000f00117202 */ /* 0x008fe20000000f00 */
[----:B------:R-:W-:Y:S02]  /*7e410*/  MOV R15, R24 ;  /* 0x00000018000f7202 */ /* 0x000fe40000000f00 */
[----:B------:R-:W-:Y:S01]  /*7e420*/  IMAD.MOV.U32 R24, RZ, RZ, R21 ;  /* 0x000000ffff187224 */ /* 0x000fe200078e0015 */
[----:B------:R-:W-:Y:S01]  /*7e430*/  MOV R22, R20 ;  /* 0x0000001400167202 */ /* 0x000fe20000000f00 */
[----:B------:R-:W2:Y:S01]  /*7e440*/  LDL R5, [R1+0x450] ;  /* 0x0004500001057983 */ /* 0x000ea20000100800 */
[----:B------:R-:W-:Y:S01]  /*7e450*/  @!P1 FMUL R17, R17, 16777216 ;  /* 0x4b80000011119820 */ /* 0x000fe20000400000 */
[----:B------:R-:W-:Y:S01]  /*7e460*/  MOV R21, R18 ;  /* 0x0000001200157202 */ /* 0x000fe20000000f00 */
[----:B------:R-:W-:Y:S01]  /*7e470*/  IMAD.MOV.U32 R20, RZ, RZ, R11 ;  /* 0x000000ffff147224 */ /* 0x000fe200078e000b */
[----:B------:R-:W3:Y:S04]  /*7e480*/  LDL R18, [R1+0x140] ;  /* 0x0001400001127983 */ /* 0x000ee80000100800 */
[----:B------:R-:W4:Y:S01]  /*7e490*/  LDL R11, [R1+0x27c] ;  /* 0x00027c00010b7983 */ /* 0x000f220000100800 */
[----:B------:R0:W-:Y:S03]  /*7e4a0*/  @!P1 STL [R1+0x1138], R17 ;  /* 0x0011381101009387 */ /* 0x0001e60000100800 */
[----:B0-----:R-:W3:Y:S01]  /*7e4b0*/  LDL.LU R17, [R1+0x1aec] ;  /* 0x001aec0001117983 */ /* 0x001ee20000300800 */
[----:B--2---:R-:W-:-:S02]  /*7e4c0*/  @!P1 FMUL R5, R5, 16777216 ;  /* 0x4b80000005059820 */ /* 0x004fc40000400000 */
[----:B---3--:R-:W-:-:S05]  /*7e4d0*/  @!P1 FMUL R17, R17, 16777216 ;  /* 0x4b80000011119820 */ /* 0x008fca0000400000 */
[----:B------:R0:W-:Y:S04]  /*7e4e0*/  @!P1 STL [R1+0x434], R17 ;  /* 0x0004341101009387 */ /* 0x0001e80000100800 */
[----:B0-----:R-:W2:Y:S01]  /*7e4f0*/  LDL.LU R17, [R1+0x1ae8] ;  /* 0x001ae80001117983 */ /* 0x001ea20000300800 */
[----:B------:R0:W-:Y:S03]  /*7e500*/  @!P1 STL [R1+0x450], R5 ;  /* 0x0004500501009387 */ /* 0x0001e60000100800 */
[----:B0-----:R-:W3:Y:S01]  /*7e510*/  LDL.LU R5, [R1+0x1ae4] ;  /* 0x001ae40001057983 */ /* 0x001ee20000300800 */
[----:B------:R3:W-:Y:S02]  /*7e520*/  STL [R1+0x1ae0], R2 ;  /* 0x001ae00201007387 */ /* 0x0007e40000100800 */
[----:B---3--:R-:W-:Y:S01]  /*7e530*/  MOV R2, R5 ;  /* 0x0000000500027202 */ /* 0x008fe20000000f00 */
[----:B------:R-:W-:-:S02]  /*7e540*/  MOV R5, R0 ;  /* 0x0000000000057202 */ /* 0x000fc40000000f00 */
[----:B------:R-:W-:Y:S01]  /*7e550*/  IMAD.MOV.U32 R0, RZ, RZ, R15 ;  /* 0x000000ffff007224 */ /* 0x000fe200078e000f */
[----:B------:R-:W-:Y:S01]  /*7e560*/  MOV R15, R6 ;  /* 0x00000006000f7202 */ /* 0x000fe20000000f00 */
[----:B------:R-:W-:Y:S02]  /*7e570*/  MOV R6, R24 ;  /* 0x0000001800067202 */ /* 0x000fe40000000f00 */
[----:B------:R-:W-:Y:S01]  /*7e580*/  IMAD.MOV.U32 R24, RZ, RZ, R21 ;  /* 0x000000ffff187224 */ /* 0x000fe200078e0015 */
[----:B------:R-:W-:Y:S01]  /*7e590*/  MOV R21, R20 ;  /* 0x0000001400157202 */ /* 0x000fe20000000f00 */
[----:B----4-:R-:W-:Y:S02]  /*7e5a0*/  MOV R20, R11 ;  /* 0x0000000b00147202 */ /* 0x010fe40000000f00 */
[----:B------:R-:W3:Y:S01]  /*7e5b0*/  LDL R11, [R1+0x264] ;  /* 0x00026400010b7983 */ /* 0x000ee20000100800 */
[----:B------:R0:W-:Y:S03]  /*7e5c0*/  STL [R1+0x1adc], R4 ;  /* 0x001adc0401007387 */ /* 0x0001e60000100800 */
[----:B0-----:R-:W4:Y:S01]  /*7e5d0*/  LDL R4, [R1+0x468] ;  /* 0x0004680001047983 */ /* 0x001f220000100800 */
[----:B------:R-:W-:-:S05]  /*7e5e0*/  @!P1 FMUL R2, R2, 16777216 ;  /* 0x4b80000002029820 */ /* 0x000fca0000400000 */
[----:B------:R0:W-:Y:S04]  /*7e5f0*/  @!P1 STL [R1+0x444], R2 ;  /* 0x0004440201009387 */ /* 0x0001e80000100800 */
[----:B0-----:R-:W2:Y:S01]  /*7e600*/  LDL.LU R2, [R1+0x1ae0] ;  /* 0x001ae00001027983 */ /* 0x001ea20000300800 */
[----:B----4-:R-:W-:-:S05]  /*7e610*/  @!P1 FMUL R4, R4, 16777216 ;  /* 0x4b80000004049820 */ /* 0x010fca0000400000 */
[----:B------:R0:W-:Y:S04]  /*7e620*/  @!P1 STL [R1+0x468], R4 ;  /* 0x0004680401009387 */ /* 0x0001e80000100800 */
[----:B0-----:R-:W4:Y:S01]  /*7e630*/  LDL.LU R4, [R1+0x1adc] ;  /* 0x001adc0001047983 */ /* 0x001f220000300800 */
[----:B------:R-:W-:Y:S03]  /*7e640*/  STL [R1+0x1ad8], R23 ;  /* 0x001ad81701007387 */ /* 0x000fe60000100800 */
[----:B----4-:R0:W-:Y:S04]  /*7e650*/  STL [R1+0x1ad4], R4 ;  /* 0x001ad40401007387 */ /* 0x0101e80000100800 */
[----:B0-----:R-:W4:Y:S01]  /*7e660*/  LDL R4, [R1+0x480] ;  /* 0x0004800001047983 */ /* 0x001f220000100800 */
[----:B--2---:R-:W-:-:S02]  /*7e670*/  IMAD.MOV.U32 R23, RZ, RZ, R2 ;  /* 0x000000ffff177224 */ /* 0x004fc400078e0002 */
[----:B------:R-:W2:Y:S02]  /*7e680*/  LDL R2, [R1+0x84] ;  /* 0x0000840001027983 */ /* 0x000ea40000100800 */
[----:B------:R-:W-:-:S05]  /*7e690*/  @!P1 FMUL R23, R23, 16777216 ;  /* 0x4b80000017179820 */ /* 0x000fca0000400000 */
[----:B------:R0:W-:Y:S04]  /*7e6a0*/  @!P1 STL [R1+0x45c], R23 ;  /* 0x00045c1701009387 */ /* 0x0001e80000100800 */
[----:B0-----:R-:W2:Y:S01]  /*7e6b0*/  LDL.LU R23, [R1+0x1ad8] ;  /* 0x001ad80001177983 */ /* 0x001ea20000300800 */
[----:B----4-:R-:W-:-:S05]  /*7e6c0*/  @!P1 FMUL R4, R4, 16777216 ;  /* 0x4b80000004049820 */ /* 0x010fca0000400000 */
[----:B------:R0:W-:Y:S04]  /*7e6d0*/  @!P1 STL [R1+0x480], R4 ;  /* 0x0004800401009387 */ /* 0x0001e80000100800 */
[----:B0-----:R-:W4:Y:S02]  /*7e6e0*/  LDL.LU R4, [R1+0x1ad4] ;  /* 0x001ad40001047983 */ /* 0x001f240000300800 */
[----:B----4-:R-:W-:-:S05]  /*7e6f0*/  @!P1 FMUL R4, R4, 16777216 ;  /* 0x4b80000004049820 */ /* 0x010fca0000400000 */
[----:B------:R0:W-:Y:S04]  /*7e700*/  @!P1 STL [R1+0x48c], R4 ;  /* 0x00048c0401009387 */ /* 0x0001e80000100800 */
[----:B0-----:R-:W4:Y:S01]  /*7e710*/  LDL.LU R4, [R1+0x1ad0] ;  /* 0x001ad00001047983 */ /* 0x001f220000300800 */
[----:B--2---:R-:W-:-:S05]  /*7e720*/  @!P1 FMUL R2, R2, 16777216 ;  /* 0x4b80000002029820 */ /* 0x004fca0000400000 */
[----:B------:R0:W-:Y:S04]  /*7e730*/  @!P1 STL [R1+0x84], R2 ;  /* 0x0000840201009387 */ /* 0x0001e80000100800 */
[----:B0-----:R-:W2:Y:S01]  /*7e740*/  LDL R2, [R1+0x1124] ;  /* 0x0011240001027983 */ /* 0x001ea20000100800 */
[----:B----4-:R-:W-:-:S05]  /*7e750*/  @!P1 FMUL R4, R4, 16777216 ;  /* 0x4b80000004049820 */ /* 0x010fca0000400000 */
[----:B------:R0:W-:Y:S04]  /*7e760*/  STL [R1+0x4a4], R4 ;  /* 0x0004a40401007387 */ /* 0x0001e80000100800 */
[----:B0-----:R-:W4:Y:S01]  /*7e770*/  LDL.LU R4, [R1+0x1acc] ;  /* 0x001acc0001047983 */ /* 0x001f220000300800 */
[----:B--2---:R-:W-:-:S03]  /*7e780*/  @P0 FMUL R2, R2, 0.25 ;  /* 0x3e80000002020820 */ /* 0x004fc60000400000 */
[----:B----4-:R0:W-:Y:S01]  /*7e790*/  STL [R1+0x1aa4], R4 ;  /* 0x001aa40401007387 */ /* 0x0101e20000100800 */
[----:B------:R-:W-:Y:S01]  /*7e7a0*/  FSETP.GT.AND P1, PT, |R4|, 8.50705917302346158658e+37, PT ;  /* 0x7e8000000400780b */ /* 0x000fe20003f24200 */
[----:B------:R-:W-:Y:S02]  /*7e7b0*/  @P0 STL [R1+0x1124], R2 ;  /* 0x0011240201000387 */ /* 0x000fe40000100800 */
[----:B0-----:R-:W2:Y:S04]  /*7e7c0*/  LDL R4, [R1+0x1144] ;  /* 0x0011440001047983 */ /* 0x001ea80000100800 */
[----:B--2---:R0:W-:Y:S04]  /*7e7d0*/  STL [R1+0x1ac4], R4 ;  /* 0x001ac40401007387 */ /* 0x0041e80000100800 */
[----:B0-----:R-:W2:Y:S04]  /*7e7e0*/  LDL R4, [R1+0x113c] ;  /* 0x00113c0001047983 */ /* 0x001ea80000100800 */
[----:B--2---:R0:W-:Y:S01]  /*7e7f0*/  STL [R1+0x1ac8], R4 ;  /* 0x001ac80401007387 */ /* 0x0041e20000100800 */
[----:B------:R-:W2:Y:S03]  /*7e800*/  LDL R2, [R1+0x1160] ;  /* 0x0011600001027983 */ /* 0x000ea60000100800 */
[----:B0-----:R-:W4:Y:S02]  /*7e810*/  LDL R4, [R1+0x112c] ;  /* 0x00112c0001047983 */ /* 0x001f240000100800 */
[----:B----4-:R-:W-:-:S05]  /*7e820*/  @P0 FMUL R4, R4, 0.25 ;  /* 0x3e80000004040820 */ /* 0x010fca0000400000 */
[----:B------:R0:W-:Y:S04]  /*7e830*/  @P0 STL [R1+0x112c], R4 ;  /* 0x00112c0401000387 */ /* 0x0001e80000100800 */
[----:B0-----:R-:W4:Y:S02]  /*7e840*/  LDL.LU R4, [R1+0x1ac8] ;  /* 0x001ac80001047983 */ /* 0x001f240000300800 */
[----:B----4-:R-:W-:-:S05]  /*7e850*/  @P0 FMUL R4, R4, 0.25 ;  /* 0x3e80000004040820 */ /* 0x010fca0000400000 */
[----:B------:R0:W-:Y:S04]  /*7e860*/  @P0 STL [R1+0x113c], R4 ;  /* 0x00113c0401000387 */ /* 0x0001e80000100800 */
[----:B0-----:R-:W4:Y:S01]  /*7e870*/  LDL.LU R4, [R1+0x1ac4] ;  /* 0x001ac40001047983 */ /* 0x001f220000300800 */
[----:B--2---:R-:W-:Y:S02]  /*7e880*/  @P0 FMUL R2, R2, 0.25 ;  /* 0x3e80000002020820 */ /* 0x004fe40000400000 */
[----:B----4-:R-:W-:-:S05]  /*7e890*/  @P0 FMUL R4, R4, 0.25 ;  /* 0x3e80000004040820 */ /* 0x010fca0000400000 */
[----:B------:R0:W-:Y:S01]  /*7e8a0*/  @P0 STL [R1+0x1144], R4 ;  /* 0x0011440401000387 */ /* 0x0001e20000100800 */
[----:B------:R-:W-:Y:S03]  /*7e8b0*/  @P0 STL [R1+0x1160], R2 ;  /* 0x0011600201000387 */ /* 0x000fe60000100800 */
        /* <DEDUP_REMOVED lines=14> */
[----:B------:R-:W-:Y:S01]  /*7e9a0*/  @P0 STL [R1+0x1178], R4 ;  /* 0x0011780401000387 */ /* 0x000fe20000100800 */
[----:B------:R0:W-:Y:S03]  /*7e9b0*/  @P0 STL [R1+0x508], R2 ;  /* 0x0005080201000387 */ /* 0x0001e60000100800 */
        /* <DEDUP_REMOVED lines=14> */
[----:B------:R0:W-:Y:S04]  /*7eaa0*/  @P0 STL [R1+0x540], R2 ;  /* 0x0005400201000387 */ /* 0x0001e80000100800 */
[----:B0-----:R-:W2:Y:S01]  /*7eab0*/  LDL.LU R2, [R1+0x1ab0] ;  /* 0x001ab00001027983 */ /* 0x001ea20000300800 */
[----:B------:R-:W-:Y:S02]  /*7eac0*/  @P0 STL [R1+0x53c], R4 ;  /* 0x00053c0401000387 */ /* 0x000fe40000100800 */
[----:B------:R0:W-:Y:S02]  /*7ead0*/  STL [R1+0x1aa8], R10 ;  /* 0x001aa80a01007387 */ /* 0x0001e40000100800 */
[----:B0-----:R-:W4:Y:S04]  /*7eae0*/  LDL R10, [R1+0x52c] ;  /* 0x00052c00010a7983 */ /* 0x001f280000100800 */
[----:B----4-:R0:W-:Y:S04]  /*7eaf0*/  STL [R1+0x1aac], R10 ;  /* 0x001aac0a01007387 */ /* 0x0101e80000100800 */
[----:B0-----:R-:W4:Y:S01]  /*7eb00*/  LDL R10, [R1+0x558] ;  /* 0x00055800010a7983 */ /* 0x001f220000100800 */
[----:B--2---:R-:W-:-:S02]  /*7eb10*/  MOV R4, R2 ;  /* 0x0000000200047202 */ /* 0x004fc40000000f00 */
[----:B------:R-:W2:Y:S02]  /*7eb20*/  LDL R2, [R1+0x554] ;  /* 0x0005540001027983 */ /* 0x000ea40000100800 */
[----:B----4-:R-:W-:-:S05]  /*7eb30*/  @P0 FMUL R10, R10, 0.25 ;  /* 0x3e8000000a0a0820 */ /* 0x010fca0000400000 */
[----:B------:R0:W-:Y:S04]  /*7eb40*/  @P0 STL [R1+0x558], R10 ;  /* 0x0005580a01000387 */ /* 0x0001e80000100800 */
[----:B0-----:R-:W4:Y:S01]  /*7eb50*/  LDL.LU R10, [R1+0x1aac] ;  /* 0x001aac00010a7983 */ /* 0x001f220000300800 */
[----:B------:R-:W-:Y:S02]  /*7eb60*/  @P0 FMUL R4, R4, 0.25 ;  /* 0x3e80000004040820 */ /* 0x000fe40000400000 */
[----:B--2---:R-:W-:Y:S02]  /*7eb70*/  @P0 FMUL R2, R2, 0.25 ;  /* 0x3e80000002020820 */ /* 0x004fe40000400000 */
[----:B----4-:R-:W-:-:S05]  /*7eb80*/  @P0 FMUL R10, R10, 0.25 ;  /* 0x3e8000000a0a0820 */ /* 0x010fca0000400000 */
[----:B------:R0:W-:Y:S04]  /*7eb90*/  @P0 STL [R1+0x52c], R10 ;  /* 0x00052c0a01000387 */ /* 0x0001e80000100800 */
[----:B0-----:R-:W2:Y:S01]  /*7eba0*/  LDL.LU R10, [R1+0x1aa8] ;  /* 0x001aa800010a7983 */ /* 0x001ea20000300800 */
[----:B------:R0:W-:Y:S03]  /*7ebb0*/  @P0 STL [R1+0x7c], R4 ;  /* 0x00007c0401000387 */ /* 0x0001e60000100800 */
[----:B0-----:R-:W4:Y:S01]  /*7ebc0*/  LDL.LU R4, [R1+0x1aa4] ;  /* 0x001aa40001047983 */ /* 0x001f220000300800 */
[----:B------:R0:W-:Y:S02]  /*7ebd0*/  @P0 STL [R1+0x554], R2 ;  /* 0x0005540201000387 */ /* 0x0001e40000100800 */
[----:B0-----:R-:W-:Y:S01]  /*7ebe0*/  MOV R2, R5 ;  /* 0x0000000500027202 */ /* 0x001fe20000000f00 */
[----:B------:R-:W-:-:S02]  /*7ebf0*/  IMAD.MOV.U32 R5, RZ, RZ, R0 ;  /* 0x000000ffff057224 */ /* 0x000fc400078e0000 */
[----:B------:R-:W2:Y:S04]  /*7ec00*/  LDL.LU R0, [R1+0x4] ;  /* 0x0000040001007983 */ /* 0x000ea80000300800 */
[----:B--2---:R0:W-:Y:S02]  /*7ec10*/  STL [R1+0x1a88], R0 ;  /* 0x001a880001007387 */ /* 0x0041e40000100800 */
[----:B0-----:R-:W-:Y:S02]  /*7ec20*/  MOV R0, R10 ;  /* 0x0000000a00007202 */ /* 0x001fe40000000f00 */
[----:B------:R-:W2:Y:S04]  /*7ec30*/  LDL.LU R10, [R1+0x86c] ;  /* 0x00086c00010a7983 */ /* 0x000ea80000300800 */
[----:B--2---:R0:W-:Y:S02]  /*7ec40*/  STL [R1+0x1558], R10 ;  /* 0x0015580a01007387 */ /* 0x0041e40000100800 */
[----:B0-----:R-:W-:-:S02]  /*7ec50*/  MOV R10, R9 ;  /* 0x00000009000a7202 */ /* 0x001fc40000000f00 */
[----:B------:R-:W2:Y:S04]  /*7ec60*/  LDL.LU R9, [R1+0x880] ;  /* 0x0008800001097983 */ /* 0x000ea80000300800 */
[----:B--2---:R0:W-:Y:S02]  /*7ec70*/  STL [R1+0x155c], R9 ;  /* 0x00155c0901007387 */ /* 0x0041e40000100800 */
[----:B0-----:R-:W-:Y:S01]  /*7ec80*/  IMAD.MOV.U32 R9, RZ, RZ, R10 ;  /* 0x000000ffff097224 */ /* 0x001fe200078e000a */
[----:B------:R-:W-:Y:S01]  /*7ec90*/  MOV R10, R5 ;  /* 0x00000005000a7202 */ /* 0x000fe20000000f00 */
[----:B------:R-:W-:Y:S02]  /*7eca0*/  MOV R5, R6 ;  /* 0x0000000600057202 */ /* 0x000fe40000000f00 */
[----:B------:R-:W-:Y:S01]  /*7ecb0*/  IMAD.MOV.U32 R6, RZ, RZ, R24 ;  /* 0x000000ffff067224 */ /* 0x000fe200078e0018 */
[----:B---3--:R-:W-:-:S02]  /*7ecc0*/  MOV R24, R11 ;  /* 0x0000000b00187202 */ /* 0x008fc40000000f00 */
[----:B------:R-:W2:Y:S04]  /*7ecd0*/  LDL.LU R11, [R1+0x888] ;  /* 0x00088800010b7983 */ /* 0x000ea80000300800 */
[----:B--2---:R0:W-:Y:S02]  /*7ece0*/  STL [R1+0x1560], R11 ;  /* 0x0015600b01007387 */ /* 0x0041e40000100800 */
[----:B0-----:R-:W-:Y:S02]  /*7ecf0*/  MOV R11, R8 ;  /* 0x00000008000b7202 */ /* 0x001fe40000000f00 */
[----:B------:R-:W2:Y:S04]  /*7ed00*/  LDL.LU R8, [R1+0x890] ;  /* 0x0008900001087983 */ /* 0x000ea80000300800 */
[----:B--2---:R0:W-:Y:S02]  /*7ed10*/  STL [R1+0x1564], R8 ;  /* 0x0015640801007387 */ /* 0x0041e40000100800 */
[----:B0-----:R-:W-:Y:S01]  /*7ed20*/  IMAD.MOV.U32 R8, RZ, RZ, R0 ;  /* 0x000000ffff087224 */ /* 0x001fe200078e0000 */
[----:B------:R-:W-:Y:S01]  /*7ed30*/  MOV R0, R26 ;  /* 0x0000001a00007202 */ /* 0x000fe20000000f00 */
[----:B------:R-:W-:-:S02]  /*7ed40*/  MOV R26, R25 ;  /* 0x00000019001a7202 */ /* 0x000fc40000000f00 */
[----:B------:R-:W-:Y:S02]  /*7ed50*/  IMAD.MOV.U32 R25, RZ, RZ, R29 ;  /* 0x000000ffff197224 */ /* 0x000fe400078e001d */
[----:B------:R-:W2:Y:S04]  /*7ed60*/  LDL.LU R29, [R1+0x87c] ;  /* 0x00087c00011d7983 */ /* 0x000ea80000300800 */
[----:B--2---:R0:W-:Y:S02]  /*7ed70*/  STL [R1+0x1544], R29 ;  /* 0x0015441d01007387 */ /* 0x0041e40000100800 */
[----:B0-----:R-:W-:Y:S02]  /*7ed80*/  MOV R29, R28 ;  /* 0x0000001c001d7202 */ /* 0x001fe40000000f00 */
[----:B------:R-:W2:Y:S04]  /*7ed90*/  LDL.LU R28, [R1+0x884] ;  /* 0x00088400011c7983 */ /* 0x000ea80000300800 */
[----:B--2---:R0:W-:Y:S02]  /*7eda0*/  STL [R1+0x1548], R28 ;  /* 0x0015481c01007387 */ /* 0x0041e40000100800 */
[----:B0-----:R-:W-:Y:S01]  /*7edb0*/  MOV R28, R29 ;  /* 0x0000001d001c7202 */ /* 0x001fe20000000f00 */
[----:B------:R-:W-:Y:S01]  /*7edc0*/  IMAD.MOV.U32 R29, RZ, RZ, R11 ;  /* 0x000000ffff1d7224 */ /* 0x000fe200078e000b */
[----:B------:R-:W-:Y:S01]  /*7edd0*/  MOV R11, R5 ;  /* 0x00000005000b7202 */ /* 0x000fe20000000f00 */
[----:B------:R-:W-:-:S02]  /*7ede0*/  MOV R5, R6 ;  /* 0x0000000600057202 */ /* 0x000fc40000000f00 */
[----:B------:R-:W2:Y:S04]  /*7edf0*/  LDL.LU R6, [R1+0x88c] ;  /* 0x00088c0001067983 */ /* 0x000ea80000300800 */
[----:B--2---:R0:W-:Y:S02]  /*7ee00*/  STL [R1+0x154c], R6 ;  /* 0x00154c0601007387 */ /* 0x0041e40000100800 */
[----:B0-----:R-:W-:Y:S02]  /*7ee10*/  IMAD.MOV.U32 R6, RZ, RZ, R7 ;  /* 0x000000ffff067224 */ /* 0x001fe400078e0007 */
[----:B------:R-:W2:Y:S04]  /*7ee20*/  LDL.LU R7, [R1+0x894] ;  /* 0x0008940001077983 */ /* 0x000ea80000300800 */
[----:B--2---:R0:W-:Y:S02]  /*7ee30*/  STL [R1+0x1550], R7 ;  /* 0x0015500701007387 */ /* 0x0041e40000100800 */
[----:B0-----:R-:W-:-:S02]  /*7ee40*/  MOV R7, R12 ;  /* 0x0000000c00077202 */ /* 0x001fc40000000f00 */
[----:B------:R-:W2:Y:S04]  /*7ee50*/  LDL.LU R12, [R1+0xb30] ;  /* 0x000b3000010c7983 */ /* 0x000ea80000300800 */
[----:B--2---:R0:W-:Y:S02]  /*7ee60*/  STL [R1+0x1554], R12 ;  /* 0x0015540c01007387 */ /* 0x0041e40000100800 */
[----:B0-----:R-:W-:Y:S02]  /*7ee70*/  MOV R12, R23 ;  /* 0x00000017000c7202 */ /* 0x001fe40000000f00 */
[----:B------:R-:W2:Y:S04]  /*7ee80*/  LDL.LU R23, [R1+0xe5c] ;  /* 0x000e5c0001177983 */ /* 0x000ea80000300800 */
[----:B--2---:R0:W-:Y:S02]  /*7ee90*/  STL [R1+0x1538], R23 ;  /* 0x0015381701007387 */ /* 0x0041e40000100800 */
[----:B0-----:R-:W-:-:S02]  /*7eea0*/  IMAD.MOV.U32 R23, RZ, RZ, R25 ;  /* 0x000000ffff177224 */ /* 0x001fc400078e0019 */
[----:B------:R-:W2:Y:S04]  /*7eeb0*/  LDL.LU R25, [R1+0xe64] ;  /* 0x000e640001197983 */ /* 0x000ea80000300800 */
[----:B--2---:R0:W-:Y:S02]  /*7eec0*/  STL [R1+0x153c], R25 ;  /* 0x00153c1901007387 */ /* 0x0041e40000100800 */
[----:B0-----:R-:W-:Y:S01]  /*7eed0*/  MOV R25, R12 ;  /* 0x0000000c00197202 */ /* 0x001fe20000000f00 */
[----:B------:R-:W-:Y:S02]  /*7eee0*/  MOV R12, R7 ;  /* 0x00000007000c7202 */ /* 0x000fe40000000f00 */
[----:B------:R-:W-:Y:S01]  /*7eef0*/  IMAD.MOV.U32 R7, RZ, RZ, R6 ;  /* 0x000000ffff077224 */ /* 0x000fe200078e0006 */
[----:B------:R-:W-:-:S02]  /*7ef00*/  MOV R6, R22 ;  /* 0x0000001600067202 */ /* 0x000fc40000000f00 */
        /* <DEDUP_REMOVED lines=26> */
[----:B------:R-:W-:Y:S01]  /*7f0b0*/  IMAD.MOV.U32 R16, RZ, RZ, R20 ;  /* 0x000000ffff107224 */ /* 0x000fe200078e0014 */
[----:B------:R-:W-:Y:S01]  /*7f0c0*/  MOV R20, R21 ;  /* 0x0000001500147202 */ /* 0x000fe20000000f00 */
[----:B------:R-:W-:Y:S02]  /*7f0d0*/  MOV R21, R22 ;  /* 0x0000001600157202 */ /* 0x000fe40000000f00 */
[----:B------:R-:W-:Y:S01]  /*7f0e0*/  IMAD.MOV.U32 R22, RZ, RZ, R25 ;  /* 0x000000ffff167224 */ /* 0x000fe200078e0019 */
[----:B------:R-:W-:Y:S01]  /*7f0f0*/  MOV R25, R28 ;  /* 0x0000001c00197202 */ /* 0x000fe20000000f00 */
[----:B------:R-:W-:Y:S01]  /*7f100*/  MOV R28, R26 ;  /* 0x0000001a001c7202 */ /* 0x000fe20000000f00 */
[----:B------:R-:W-:Y:S01]  /*7f110*/  STL [R1+0x1a94], R19 ;  /* 0x001a941301007387 */ /* 0x000fe20000100800 */
[----:B------:R-:W2:Y:S03]  /*7f120*/  LDL.LU R26, [R1+0xf24] ;  /* 0x000f2400011a7983 */ /* 0x000ea60000300800 */
[----:B--2---:R0:W-:Y:S02]  /*7f130*/  STL [R1+0x1580], R26 ;  /* 0x0015801a01007387 */ /* 0x0041e40000100800 */
[----:B0-----:R-:W-:Y:S01]  /*7f140*/  IMAD.MOV.U32 R26, RZ, RZ, R18 ;  /* 0x000000ffff1a7224 */ /* 0x001fe200078e0012 */
[----:B------:R-:W-:Y:S01]  /*7f150*/  MOV R18, R9 ;  /* 0x0000000900127202 */ /* 0x000fe20000000f00 */
[----:B------:R-:W-:-:S03]  /*7f160*/  MOV R9, R2 ;  /* 0x0000000200097202 */ /* 0x000fc60000000f00 */
[----:B------:R-:W-:Y:S01]  /*7f170*/  STL [R1+0x1a98], R26 ;  /* 0x001a981a01007387 */ /* 0x000fe20000100800 */
[----:B------:R-:W2:Y:S03]  /*7f180*/  LDL.LU R2, [R1+0xf34] ;  /* 0x000f340001027983 */ /* 0x000ea60000300800 */
[----:B--2---:R0:W-:Y:S02]  /*7f190*/  STL [R1+0x1584], R2 ;  /* 0x0015840201007387 */ /* 0x0041e40000100800 */
[----:B0-----:R-:W-:-:S05]  /*7f1a0*/  IMAD.MOV.U32 R2, RZ, RZ, R17 ;  /* 0x000000ffff027224 */ /* 0x001fca00078e0011 */
[----:B------:R0:W-:Y:S01]  /*7f1b0*/  STL [R1+0x1a9c], R2 ;  /* 0x001a9c0201007387 */ /* 0x0001e20000100800 */
[----:B------:R1:W-:Y:S02]  /*7f1c0*/  STL [R1+0x1aa0], R10 ;  /* 0x001aa00a01007387 */ /* 0x0003e40000100800 */
[----:B------:R-:W2:Y:S02]  /*7f1d0*/  LDL R17, [R1+0x11c] ;  /* 0x00011c0001117983 */ /* 0x000ea40000100800 */
[----:B------:R-:W3:Y:S01]  /*7f1e0*/  LDL R26, [R1+0x124] ;  /* 0x00012400011a7983 */ /* 0x000ee20000100800 */
[----:B------:R-:W3:Y:S01]  /*7f1f0*/  LDL R19, [R1+0x128] ;  /* 0x0001280001137983 */ /* 0x000ee20000100800 */
[----:B----4-:R-:W-:-:S03]  /*7f200*/  FSETP.GEU.AND P0, PT, |R4|, 1.175494350822287508e-38, PT ;  /* 0x008000000400780b */ /* 0x010fc60003f0e200 */
[----:B0-----:R-:W4:Y:S04]  /*7f210*/  LDL R2, [R1+0x120] ;  /* 0x0001200001027983 */ /* 0x001f280000100800 */
[----:B-1----:R-:W3:Y:S01]  /*7f220*/  LDL R10, [R1+0x118] ;  /* 0x00011800010a7983 */ /* 0x002ee20000100800 */
[----:B------:R0:W-:Y:S03]  /*7f230*/  STL [R1+0x1a8c], R4 ;  /* 0x001a8c0401007387 */ /* 0x0001e60000100800 */
[----:B0-----:R-:W4:Y:S01]  /*7f240*/  LDL R4, [R1+0x12c] ;  /* 0x00012c0001047983 */ /* 0x001f220000100800 */
[----:B--2---:R-:W-:Y:S02]  /*7f250*/  @P1 FMUL R17, R17, 0.25 ;  /* 0x3e80000011111820 */ /* 0x004fe40000400000 */
[----:B---3--:R-:W-:-:S05]  /*7f260*/  @P1 FMUL R10, R10, 0.25 ;  /* 0x3e8000000a0a1820 */ /* 0x008fca0000400000 */
[----:B------:R0:W-:Y:S04]  /*7f270*/  @P1 STL [R1+0x118], R10 ;  /* 0x0001180a01001387 */ /* 0x0001e80000100800 */
[----:B0-----:R-:W2:Y:S01]  /*7f280*/  LDL.LU R10, [R1+0x1aa0] ;  /* 0x001aa000010a7983 */ /* 0x001ea20000300800 */
[----:B------:R0:W-:Y:S03]  /*7f290*/  @P1 STL [R1+0x11c], R17 ;  /* 0x00011c1101001387 */ /* 0x0001e60000100800 */
[----:B0-----:R-:W3:Y:S01]  /*7f2a0*/  LDL R17, [R1+0x13c] ;  /* 0x00013c0001117983 */ /* 0x001ee20000100800 */
[----:B----4-:R-:W-:Y:S02]  /*7f2b0*/  @P1 FMUL R2, R2, 0.25 ;  /* 0x3e80000002021820 */ /* 0x010fe40000400000 */
[----:B------:R-:W-:-:S02]  /*7f2c0*/  @P1 FMUL R26, R26, 0.25 ;  /* 0x3e8000001a1a1820 */ /* 0x000fc40000400000 */
[----:B------:R-:W-:Y:S02]  /*7f2d0*/  @P1 FMUL R19, R19, 0.25 ;  /* 0x3e80000013131820 */ /* 0x000fe40000400000 */
[----:B------:R-:W-:Y:S01]  /*7f2e0*/  @P1 FMUL R4, R4, 0.25 ;  /* 0x3e80000004041820 */ /* 0x000fe20000400000 */
[----:B------:R0:W-:Y:S04]  /*7f2f0*/  @P1 STL [R1+0x120], R2 ;  /* 0x0001200201001387 */ /* 0x0001e80000100800 */
[----:B0-----:R-:W4:Y:S01]  /*7f300*/  LDL.LU R2, [R1+0x1a9c] ;  /* 0x001a9c0001027983 */ /* 0x001f220000300800 */
[----:B------:R0:W-:Y:S03]  /*7f310*/  @P1 STL [R1+0x124], R26 ;  /* 0x0001241a01001387 */ /* 0x0001e60000100800 */
[----:B0-----:R-:W2:Y:S01]  /*7f320*/  LDL.LU R26, [R1+0x1a98] ;  /* 0x001a9800011a7983 */ /* 0x001ea20000300800 */
[----:B------:R0:W-:Y:S03]  /*7f330*/  @P1 STL [R1+0x128], R19 ;  /* 0x0001281301001387 */ /* 0x0001e60000100800 */
[----:B0-----:R-:W4:Y:S01]  /*7f340*/  LDL.LU R19, [R1+0x1a94] ;  /* 0x001a940001137983 */ /* 0x001f220000300800 */
[----:B------:R-:W-:Y:S02]  /*7f350*/  @P1 STL [R1+0x12c], R4 ;  /* 0x00012c0401001387 */ /* 0x000fe40000100800 */
[----:B---3--:R-:W-:-:S05]  /*7f360*/  @P1 FMUL R17, R17, 0.25 ;  /* 0x3e80000011111820 */ /* 0x008fca0000400000 */
[----:B------:R0:W-:Y:S02]  /*7f370*/  @P1 STL [R1+0x13c], R17 ;  /* 0x00013c1101001387 */ /* 0x0001e40000100800 */
[----:B0-----:R-:W-:Y:S01]  /*7f380*/  MOV R17, R18 ;  /* 0x0000001200117202 */ /* 0x001fe20000000f00 */
[----:B------:R-:W-:-:S04]  /*7f390*/  MOV R18, R9 ;  /* 0x0000000900127202 */ /* 0x000fc80000000f00 */
[----:B------:R0:W-:Y:S01]  /*7f3a0*/  STL [R1+0x1a90], R17 ;  /* 0x001a901101007387 */ /* 0x0001e20000100800 */
[----:B------:R-:W3:Y:S02]  /*7f3b0*/  LDL R4, [R1+0x148] ;  /* 0x0001480001047983 */ /* 0x000ee40000100800 */
[----:B------:R-:W-:Y:S02]  /*7f3c0*/  IMAD.MOV.U32 R9, RZ, RZ, R0 ;  /* 0x000000ffff097224 */ /* 0x000fe400078e0000 */
[----:B------:R-:W3:Y:S04]  /*7f3d0*/  LDL R0, [R1+0x14c] ;  /* 0x00014c0001007983 */ /* 0x000ee80000100800 */
[----:B0-----:R-:W3:Y:S01]  /*7f3e0*/  LDL R17, [R1+0x144] ;  /* 0x0001440001117983 */ /* 0x001ee20000100800 */
[----:B--2---:R-:W-:-:S02]  /*7f3f0*/  @P1 FMUL R26, R26, 0.25 ;  /* 0x3e8000001a1a1820 */ /* 0x004fc40000400000 */
[----:B----4-:R-:W-:-:S05]  /*7f400*/  @P1 FMUL R19, R19, 0.25 ;  /* 0x3e80000013131820 */ /* 0x010fca0000400000 */
[----:B------:R-:W-:Y:S01]  /*7f410*/  @P1 STL [R1+0x134], R19 ;  /* 0x0001341301001387 */ /* 0x000fe20000100800 */
[----:B------:R0:W-:Y:S03]  /*7f420*/  STL [R1+0x1a78], R19 ;  /* 0x001a781301007387 */ /* 0x0001e60000100800 */
[----:B0-----:R-:W2:Y:S01]  /*7f430*/  LDL R19, [R1+0x120] ;  /* 0x0001200001137983 */ /* 0x001ea20000100800 */
[----:B------:R-:W-:Y:S02]  /*7f440*/  @P1 STL [R1+0x138], R26 ;  /* 0x0001381a01001387 */ /* 0x000fe40000100800 */
[----:B------:R0:W-:Y:S02]  /*7f450*/  STL [R1+0x1a7c], R26 ;  /* 0x001a7c1a01007387 */ /* 0x0001e40000100800 */
[----:B0-----:R-:W4:Y:S01]  /*7f460*/  LDL R26, [R1+0x124] ;  /* 0x00012400011a7983 */ /* 0x001f220000100800 */
[----:B---3--:R-:W-:-:S02]  /*7f470*/  @P1 FMUL R4, R4, 0.25 ;  /* 0x3e80000004041820 */ /* 0x008fc40000400000 */
[----:B------:R-:W-:Y:S02]  /*7f480*/  @P1 FMUL R0, R0, 0.25 ;  /* 0x3e80000000001820 */ /* 0x000fe40000400000 */
[----:B------:R-:W-:-:S05]  /*7f490*/  @P1 FMUL R17, R17, 0.25 ;  /* 0x3e80000011111820 */ /* 0x000fca0000400000 */
[----:B------:R0:W-:Y:S04]  /*7f4a0*/  @P1 STL [R1+0x144], R17 ;  /* 0x0001441101001387 */ /* 0x0001e80000100800 */
[----:B0-----:R-:W3:Y:S01]  /*7f4b0*/  LDL.LU R17, [R1+0x1a90] ;  /* 0x001a900001117983 */ /* 0x001ee20000300800 */
        /* <DEDUP_REMOVED lines=13> */
[----:B0-----:R-:W3:Y:S01]  /*7f590*/  LDL R0, [R1+0x158] ;  /* 0x0001580001007983 */ /* 0x001ee20000100800 */
[----:B--2---:R-:W-:-:S05]  /*7f5a0*/  @P1 FMUL R4, R4, 0.25 ;  /* 0x3e80000004041820 */ /* 0x004fca0000400000 */
[----:B------:R0:W-:Y:S01]  /*7f5b0*/  STL [R1+0x1a58], R4 ;  /* 0x001a580401007387 */ /* 0x0001e20000100800 */
[----:B---3--:R-:W-:-:S03]  /*7f5c0*/  @P1 FMUL R0, R0, 0.25 ;  /* 0x3e80000000001820 */ /* 0x008fc60000400000 */
[----:B0-----:R-:W2:Y:S02]  /*7f5d0*/  LDL R4, [R1+0x150] ;  /* 0x0001500001047983 */ /* 0x001ea40000100800 */
[----:B------:R0:W-:Y:S02]  /*7f5e0*/  @P1 STL [R1+0x158], R0 ;  /* 0x0001580001001387 */ /* 0x0001e40000100800 */
[----:B0-----:R-:W3:Y:S02]  /*7f5f0*/  LDL.LU R0, [R1+0x1a88] ;  /* 0x001a880001007983 */ /* 0x001ee40000300800 */
[----:B---3--:R-:W-:Y:S02]  /*7f600*/  FSETP.GT.AND P1, PT, |R0|, 8.50705917302346158658e+37, PT ;  /* 0x7e8000000000780b */ /* 0x008fe40003f24200 */
[----:B------:R0:W-:Y:S04]  /*7f610*/  STL [R1+0x1a54], R0 ;  /* 0x001a540001007387 */ /* 0x0001e80000100800 */
[----:B0-----:R-:W3:Y:S02]  /*7f620*/  LDL R0, [R1+0x118] ;  /* 0x0001180001007983 */ /* 0x001ee40000100800 */
[----:B---3--:R-:W-:-:S05]  /*7f630*/  @!P0 FMUL R0, R0, 16777216 ;  /* 0x4b80000000008820 */ /* 0x008fca0000400000 */
[----:B------:R-:W-:Y:S01]  /*7f640*/  @!P0 STL [R1+0x118], R0 ;  /* 0x0001180001008387 */ /* 0x000fe20000100800 */
[----:B----4-:R0:W-:Y:S02]  /*7f650*/  STL [R1+0x1a80], R26 ;  /* 0x001a801a01007387 */ /* 0x0101e40000100800 */
[----:B0-----:R-:W-:-:S05]  /*7f660*/  MOV R26, R19 ;  /* 0x00000013001a7202 */ /* 0x001fca0000000f00 */
        /* <DEDUP_REMOVED lines=23> */
[----:B------:R-:W-:Y:S01]  /*7f7e0*/  MOV R24, R20 ;  /* 0x0000001400187202 */ /* 0x000fe20000000f00 */
[----:B------:R-:W-:Y:S02]  /*7f7f0*/  MOV R20, R25 ;  /* 0x0000001900147202 */ /* 0x000fe40000000f00 */
[----:B---3--:R-:W-:Y:S01]  /*7f800*/  MOV R18, R19 ;  /* 0x0000001300127202 */ /* 0x008fe20000000f00 */
[----:B------:R-:W-:Y:S01]  /*7f810*/  IMAD.MOV.U32 R19, RZ, RZ, R16 ;  /* 0x000000ffff137224 */ /* 0x000fe200078e0010 */
[----:B------:R-:W-:Y:S01]  /*7f820*/  MOV R16, R21 ;  /* 0x0000001500107202 */ /* 0x000fe20000000f00 */
[----:B------:R-:W-:Y:S01]  /*7f830*/  IMAD.MOV.U32 R21, RZ, RZ, R22 ;  /* 0x000000ffff157224 */ /* 0x000fe200078e0016 */
        /* <DEDUP_REMOVED lines=31> */
[----:B--2---:R-:W-:-:S02]  /*7fa30*/  MOV R17, R0 ;  /* 0x0000000000117202 */ /* 0x004fc40000000f00 */
[----:B------:R-:W2:Y:S03]  /*7fa40*/  LDL R0, [R1+0x154] ;  /* 0x0001540001007983 */ /* 0x000ea60000100800 */
[----:B------:R-:W-:-:S05]  /*7fa50*/  @!P0 FMUL R17, R17, 16777216 ;  /* 0x4b80000011118820 */ /* 0x000fca0000400000 */
[----:B------:R0:W-:Y:S04]  /*7fa60*/  @!P0 STL [R1+0x148], R17 ;  /* 0x0001481101008387 */ /* 0x0001e80000100800 */
[----:B0-----:R-:W3:Y:S01]  /*7fa70*/  LDL.LU R17, [R1+0x1a60] ;  /* 0x001a600001117983 */ /* 0x001ee20000300800 */
[----:B----4-:R-:W-:-:S05]  /*7fa80*/  @!P0 FMUL R4, R4, 16777216 ;  /* 0x4b80000004048820 */ /* 0x010fca0000400000 */
[----:B------:R0:W-:Y:S04]  /*7fa90*/  @!P0 STL [R1+0x14c], R4 ;  /* 0x00014c0401008387 */ /* 0x0001e80000100800 */
[----:B0-----:R-:W4:Y:S01]  /*7faa0*/  LDL.LU R4, [R1+0x1a5c] ;  /* 0x001a5c0001047983 */ /* 0x001f220000300800 */
[----:B--2---:R-:W-:Y:S02]  /*7fab0*/  @!P0 FMUL R0, R0, 16777216 ;  /* 0x4b80000000008820 */ /* 0x004fe40000400000 */
[----:B----4-:R-:W-:-:S05]  /*7fac0*/  @!P0 FMUL R4, R4, 16777216 ;  /* 0x4b80000004048820 */ /* 0x010fca0000400000 */
[----:B------:R0:W-:Y:S04]  /*7fad0*/  @!P0 STL [R1+0x150], R4 ;  /* 0x0001500401008387 */ /* 0x0001e80000100800 */
[----:B0-----:R-:W2:Y:S01]  /*7fae0*/  LDL.LU R4, [R1+0x1a58] ;  /* 0x001a580001047983 */ /* 0x001ea20000300800 */
[----:B------:R0:W-:Y:S03]  /*7faf0*/  @!P0 STL [R1+0x154], R0 ;  /* 0x0001540001008387 */ /* 0x0001e60000100800 */
[----:B0-----:R-:W4:Y:S01]  /*7fb00*/  LDL R0, [R1+0x158] ;  /* 0x0001580001007983 */ /* 0x001f220000100800 */
[----:B--2---:R-:W-:-:S05]  /*7fb10*/  @!P0 FMUL R4, R4, 16777216 ;  /* 0x4b80000004048820 */ /* 0x004fca0000400000 */
[----:B------:R0:W-:Y:S01]  /*7fb20*/  STL [R1+0x1588], R4 ;  /* 0x0015880401007387 */ /* 0x0001e20000100800 */
[----:B----4-:R-:W-:-:S03]  /*7fb30*/  @!P0 FMUL R0, R0, 16777216 ;  /* 0x4b80000000008820 */ /* 0x010fc60000400000 */
[----:B0-----:R-:W2:Y:S02]  /*7fb40*/  LDL R4, [R1+0x288] ;  /* 0x0002880001047983 */ /* 0x001ea40000100800 */
[----:B------:R0:W-:Y:S02]  /*7fb50*/  @!P0 STL [R1+0x158], R0 ;  /* 0x0001580001008387 */ /* 0x0001e40000100800 */
[----:B0-----:R-:W4:Y:S01]  /*7fb60*/  LDL.LU R0, [R1+0x1a54] ;  /* 0x001a540001007983 */ /* 0x001f220000300800 */
[----:B---3--:R0:W-:Y:S02]  /*7fb70*/  STL [R1+0x1a4c], R17 ;  /* 0x001a4c1101007387 */ /* 0x0081e40000100800 */
[----:B------:R1:W-:Y:S01]  /*7fb80*/  STL [R1+0x1a50], R9 ;  /* 0x001a500901007387 */ /* 0x0003e20000100800 */
[----:B0-----:R-:W3:Y:S04]  /*7fb90*/  LDL R17, [R1+0x160] ;  /* 0x0001600001117983 */ /* 0x001ee80000100800 */
[----:B-1----:R-:W2:Y:S01]  /*7fba0*/  LDL R9, [R1+0x15c] ;  /* 0x00015c0001097983 */ /* 0x002ea20000100800 */
[----:B----4-:R-:W-:-:S03]  /*7fbb0*/  FSETP.GEU.AND P0, PT, |R0|, 1.175494350822287508e-38, PT ;  /* 0x008000000000780b */ /* 0x010fc60003f0e200 */
[----:B------:R0:W-:Y:S04]  /*7fbc0*/  STL [R1+0x1a28], R0 ;  /* 0x001a280001007387 */ /* 0x0001e80000100800 */
[----:B0-----:R-:W4:Y:S01]  /*7fbd0*/  LDL R0, [R1+0x168] ;  /* 0x0001680001007983 */ /* 0x001f220000100800 */
[----:B--2---:R-:W-:Y:S02]  /*7fbe0*/  @P1 FMUL R9, R9, 0.25 ;  /* 0x3e80000009091820 */ /* 0x004fe40000400000 */
[----:B---3--:R-:W-:-:S03]  /*7fbf0*/  @P1 FMUL R17, R17, 0.25 ;  /* 0x3e80000011111820 */ /* 0x008fc60000400000 */
[----:B------:R0:W-:Y:S04]  /*7fc00*/  @P1 STL [R1+0x15c], R9 ;  /* 0x00015c0901001387 */ /* 0x0001e80000100800 */
[----:B0-----:R-:W2:Y:S01]  /*7fc10*/  LDL.LU R9, [R1+0x1a50] ;  /* 0x001a500001097983 */ /* 0x001ea20000300800 */
[----:B------:R0:W-:Y:S03]  /*7fc20*/  @P1 STL [R1+0x160], R17 ;  /* 0x0001601101001387 */ /* 0x0001e60000100800 */
[----:B0-----:R-:W3:Y:S01]  /*7fc30*/  LDL.LU R17, [R1+0x1a4c] ;  /* 0x001a4c0001117983 */ /* 0x001ee20000300800 */
[----:B----4-:R-:W-:-:S05]  /*7fc40*/  @P1 FMUL R0, R0, 0.25 ;  /* 0x3e80000000001820 */ /* 0x010fca0000400000 */
[----:B------:R0:W-:Y:S04]  /*7fc50*/  @P1 STL [R1+0x168], R0 ;  /* 0x0001680001001387 */ /* 0x0001e80000100800 */
[----:B0-----:R-:W4:Y:S04]  /*7fc60*/  LDL R0, [R1+0x180] ;  /* 0x0001800001007983 */ /* 0x001f280000100800 */
[----:B----4-:R0:W-:Y:S04]  /*7fc70*/  STL [R1+0x1a44], R0 ;  /* 0x001a440001007387 */ /* 0x0101e80000100800 */
[----:B0-----:R-:W4:Y:S04]  /*7fc80*/  LDL R0, [R1+0x178] ;  /* 0x0001780001007983 */ /* 0x001f280000100800 */
[----:B----4-:R0:W-:Y:S04]  /*7fc90*/  STL [R1+0x1a48], R0 ;  /* 0x001a480001007387 */ /* 0x0101e80000100800 */
[----:B0-----:R-:W4:Y:S02]  /*7fca0*/  LDL R0, [R1+0x170] ;  /* 0x0001700001007983 */ /* 0x001f240000100800 */
[----:B----4-:R-:W-:-:S05]  /*7fcb0*/  @P1 FMUL R0, R0, 0.25 ;  /* 0x3e80000000001820 */ /* 0x010fca0000400000 */
[----:B------:R0:W-:Y:S04]  /*7fcc0*/  @P1 STL [R1+0x170], R0 ;  /* 0x0001700001001387 */ /* 0x0001e80000100800 */
[----:B0-----:R-:W4:Y:S02]  /*7fcd0*/  LDL.LU R0, [R1+0x1a48] ;  /* 0x001a480001007983 */ /* 0x001f240000300800 */
[----:B----4-:R-:W-:-:S05]  /*7fce0*/  @P1 FMUL R0, R0, 0.25 ;  /* 0x3e80000000001820 */ /* 0x010fca0000400000 */
[----:B------:R0:W-:Y:S04]  /*7fcf0*/  @P1 STL [R1+0x178], R0 ;  /* 0x0001780001001387 */ /* 0x0001e80000100800 */
[----:B0-----:R-:W4:Y:S02]  /*7fd00*/  LDL.LU R0, [R1+0x1a44] ;  /* 0x001a440001007983 */ /* 0x001f240000300800 */
        /* <DEDUP_REMOVED lines=27> */
[----:B------:R0:W-:Y:S01]  /*7fec0*/  @P1 STL [R1+0x1b0], R0 ;  /* 0x0001b00001001387 */ /* 0x0001e20000100800 */
[----:B------:R1:W-:Y:S03]  /*7fed0*/  STL [R1+0x1a30], R24 ;  /* 0x001a301801007387 */ /* 0x0003e60000100800 */
[----:B0-----:R-:W4:Y:S04]  /*7fee0*/  LDL R0, [R1+0x1c8] ;  /* 0x0001c80001007983 */ /* 0x001f280000100800 */
[----:B-1----:R-:W2:Y:S04]  /*7fef0*/  LDL R24, [R1+0x1b8] ;  /* 0x0001b80001187983 */ /* 0x002ea80000100800 */
[----:B----4-:R0:W-:Y:S04]  /*7ff00*/  STL [R1+0x1a2c], R0 ;  /* 0x001a2c0001007387 */ /* 0x0101e80000100800 */
[----:B0-----:R-:W4:Y:S01]  /*7ff10*/  LDL R0, [R1+0x1c0] ;  /* 0x0001c00001007983 */ /* 0x001f220000100800 */
[----:B--2---:R-:W-:-:S05]  /*7ff20*/  @P1 FMUL R24, R24, 0.25 ;  /* 0x3e80000018181820 */ /* 0x004fca0000400000 */
[----:B------:R0:W-:Y:S04]  /*7ff30*/  @P1 STL [R1+0x1b8], R24 ;  /* 0x0001b81801001387 */ /* 0x0001e80000100800 */
[----:B0-----:R-:W2:Y:S01]  /*7ff40*/  LDL.LU R24, [R1+0x1a30] ;  /* 0x001a300001187983 */ /* 0x001ea20000300800 */
[----:B----4-:R-:W-:-:S05]  /*7ff50*/  @P1 FMUL R0, R0, 0.25 ;  /* 0x3e80000000001820 */ /* 0x010fca0000400000 */
[----:B------:R0:W-:Y:S04]  /*7ff60*/  @P1 STL [R1+0x1c0], R0 ;  /* 0x0001c00001001387 */ /* 0x0001e80000100800 */
[----:B0-----:R-:W4:Y:S02]  /*7ff70*/  LDL.LU R0, [R1+0x1a2c] ;  /* 0x001a2c0001007983 */ /* 0x001f240000300800 */
[----:B----4-:R-:W-:-:S05]  /*7ff80*/  @P1 FMUL R0, R0, 0.25 ;  /* 0x3e80000000001820 */ /* 0x010fca0000400000 */
[----:B------:R0:W-:Y:S04]  /*7ff90*/  @P1 STL [R1+0x1c8], R0 ;  /* 0x0001c80001001387 */ /* 0x0001e80000100800 */
[----:B0-----:R-:W4:Y:S01]  /*7ffa0*/  LDL.LU R0, [R1+0x1a28] ;  /* 0x001a280001007983 */ /* 0x001f220000300800 */
[----:B------:R0:W-:Y:S02]  /*7ffb0*/  STL [R1+0x1a20], R6 ;  /* 0x001a200601007387 */ /* 0x0001e40000100800 */
[----:B--2---:R1:W-:Y:S01]  /*7ffc0*/  STL [R1+0x1a24], R24 ;  /* 0x001a241801007387 */ /* 0x0043e20000100800 */
[----:B0-----:R-:W2:Y:S04]  /*7ffd0*/  LDL R6, [R1+0x8] ;  /* 0x0000080001067983 */ /* 0x001ea80000100800 */
[----:B-1----:R-:W2:Y:S01]  /*7ffe0*/  LDL R24, [R1+0x1d0] ;  /* 0x0001d00001187983 */ /* 0x002ea20000100800 */
[----:B----4-:R-:W-:-:S05]  /*7fff0*/  @P1 FMUL R0, R0, 0.25 ;  /* 0x3e80000000001820 */ /* 0x010fca0000400000 */
[----:B------:R0:W-:Y:S01]  /*80000*/  STL [R1+0x19e4], R0 ;  /* 0x0019e40001007387 */ /* 0x0001e20000100800 */
[----:B--2---:R-:W-:-:S03]  /*80010*/  @P1 FMUL R24, R24, 0.25 ;  /* 0x3e80000018181820 */ /* 0x004fc60000400000 */
[----:B0-----:R-:W2:Y:S02]  /*80020*/  LDL R0, [R1+0x1b8] ;  /* 0x0001b80001007983 */ /* 0x001ea40000100800 */
[----:B------:R0:W-:Y:S01]  /*80030*/  @P1 STL [R1+0x1d0], R24 ;  /* 0x0001d01801001387 */ /* 0x0001e20000100800 */
[----:B------:R-:W-:Y:S01]  /*80040*/  FSETP.GT.AND P1, PT, |R6|, 8.50705917302346158658e+37, PT ;  /* 0x7e8000000600780b */ /* 0x000fe20003f24200 */
[----:B0-----:R-:W4:Y:S01]  /*80050*/  LDL.LU R24, [R1+0x1a24] ;  /* 0x001a240001187983 */ /* 0x001f220000300800 */
[----:B------:R-:W2:Y:S02]  /*80060*/  LDL.LU R6, [R1+0x1a20] ;  /* 0x001a200001067983 */ /* 0x000ea40000300800 */
[----:B------:R0:W-:Y:S02]  /*80070*/  STL [R1+0x1a18], R14 ;  /* 0x001a180e01007387 */ /* 0x0001e40000100800 */
[----:B0-----:R-:W2:Y:S04]  /*80080*/  LDL R14, [R1+0x160] ;  /* 0x00016000010e7983 */ /* 0x001ea80000100800 */
[----:B--2---:R0:W-:Y:S04]  /*80090*/  STL [R1+0x1a1c], R14 ;  /* 0x001a1c0e01007387 */ /* 0x0041e80000100800 */
[----:B0-----:R-:W2:Y:S02]  /*800a0*/  LDL R14, [R1+0x15c] ;  /* 0x00015c00010e7983 */ /* 0x001ea40000100800 */
[----:B--2---:R-:W-:-:S05]  /*800b0*/  @!P0 FMUL R14, R14, 16777216 ;  /* 0x4b8000000e0e8820 */ /* 0x004fca0000400000 */
[----:B------:R0:W-:Y:S04]  /*800c0*/  @!P0 STL [R1+0x15c], R14 ;  /* 0x00015c0e01008387 */ /* 0x0001e80000100800 */
[----:B0-----:R-:W2:Y:S02]  /*800d0*/  LDL.LU R14, [R1+0x1a1c] ;  /* 0x001a1c00010e7983 */ /* 0x001ea40000300800 */
[----:B--2---:R-:W-:-:S05]  /*800e0*/  @!P0 FMUL R14, R14, 16777216 ;  /* 0x4b8000000e0e8820 */ /* 0x004fca0000400000 */
[----:B------:R0:W-:Y:S04]  /*800f0*/  @!P0 STL [R1+0x160], R14 ;  /* 0x0001600e01008387 */ /* 0x0001e80000100800 */
[----:B0-----:R-:W2:Y:S04]  /*80100*/  LDL.LU R14, [R1+0x1a18] ;  /* 0x001a1800010e7983 */ /* 0x001ea80000300800 */
[----:B--2---:R0:W-:Y:S04]  /*80110*/  STL [R1+0x1a10], R14 ;  /* 0x001a100e01007387 */ /* 0x0041e80000100800 */
        /* <DEDUP_REMOVED lines=51> */
[----:B--2---:R0:W-:Y:S02]  /*80450*/  STL [R1+0x19ec], R14 ;  /* 0x0019ec0e01007387 */ /* 0x0041e40000100800 */
[----:B0-----:R-:W-:-:S02]  /*80460*/  IMAD.MOV.U32 R14, RZ, RZ, R0 ;  /* 0x000000ffff0e7224 */ /* 0x001fc400078e0000 */
[----:B------:R-:W2:Y:S02]  /*80470*/  LDL R0, [R1+0x1c8] ;  /* 0x0001c80001007983 */ /* 0x000ea40000100800 */
[----:B------:R-:W-:-:S05]  /*80480*/  @!P0 FMUL R14, R14, 16777216 ;  /* 0x4b8000000e0e8820 */ /* 0x000fca0000400000 */
[----:B------:R0:W-:Y:S04]  /*80490*/  @!P0 STL [R1+0x1b8], R14 ;  /* 0x0001b80e01008387 */ /* 0x0001e80000100800 */
[----:B0-----:R-:W3:Y:S01]  /*804a0*/  LDL.LU R14, [R1+0x19ec] ;  /* 0x0019ec00010e7983 */ /* 0x001ee20000300800 */
[----:B--2---:R-:W-:Y:S02]  /*804b0*/  @!P0 FMUL R0, R0, 16777216 ;  /* 0x4b80000000008820 */ /* 0x004fe40000400000 */
[----:B---3--:R-:W-:-:S05]  /*804c0*/  @!P0 FMUL R14, R14, 16777216 ;  /* 0x4b8000000e0e8820 */ /* 0x008fca0000400000 */
[----:B------:R0:W-:Y:S04]  /*804d0*/  @!P0 STL [R1+0x1c0], R14 ;  /* 0x0001c00e01008387 */ /* 0x0001e80000100800 */
[----:B0-----:R-:W2:Y:S01]  /*804e0*/  LDL.LU R14, [R1+0x19e8] ;  /* 0x0019e800010e7983 */ /* 0x001ea20000300800 */
[----:B------:R0:W-:Y:S03]  /*804f0*/  @!P0 STL [R1+0x1c8], R0 ;  /* 0x0001c80001008387 */ /* 0x0001e60000100800 */
[----:B0-----:R-:W3:Y:S01]  /*80500*/  LDL.LU R0, [R1+0x19e4] ;  /* 0x0019e40001007983 */ /* 0x001ee20000300800 */
[----:B------:R0:W-:Y:S03]  /*80510*/  STL [R1+0x19e0], R13 ;  /* 0x0019e00d01007387 */ /* 0x0001e60000100800 */
[----:B0-----:R-:W2:Y:S01]  /*80520*/  LDL R13, [R1+0x1d0] ;  /* 0x0001d000010d7983 */ /* 0x001ea20000100800 */
[----:B---3--:R-:W-:-:S05]  /*80530*/  @!P0 FMUL R0, R0, 16777216 ;  /* 0x4b80000000008820 */ /* 0x008fca0000400000 */
[----:B------:R0:W-:Y:S01]  /*80540*/  STL [R1+0x1590], R0 ;  /* 0x0015900001007387 */ /* 0x0001e20000100800 */
[----:B--2---:R-:W-:-:S03]  /*80550*/  @!P0 FMUL R13, R13, 16777216 ;  /* 0x4b8000000d0d8820 */ /* 0x004fc60000400000 */
[----:B0-----:R-:W2:Y:S02]  /*80560*/  LDL R0, [R1+0x254] ;  /* 0x0002540001007983 */ /* 0x001ea40000100800 */
[----:B------:R0:W-:Y:S02]  /*80570*/  @!P0 STL [R1+0x1d0], R13 ;  /* 0x0001d00d01008387 */ /* 0x0001e40000100800 */
[----:B0-----:R-:W3:Y:S01]  /*80580*/  LDL.LU R13, [R1+0x19e0] ;  /* 0x0019e000010d7983 */ /* 0x001ee20000300800 */
[----:B------:R0:W-:Y:S03]  /*80590*/  STL [R1+0x19d8], R14 ;  /* 0x0019d80e01007387 */ /* 0x0001e60000100800 */
[----:B0-----:R-:W2:Y:S04]  /*805a0*/  LDL R14, [R1+0x164] ;  /* 0x00016400010e7983 */ /* 0x001ea80000100800 */
[----:B--2---:R0:W-:Y:S04]  /*805b0*/  STL [R1+0x19dc], R14 ;  /* 0x0019dc0e01007387 */ /* 0x0041e80000100800 */
[----:B0-----:R-:W2:Y:S02]  /*805c0*/  LDL R14, [R1+0x8] ;  /* 0x00000800010e7983 */ /* 0x001ea40000100800 */
[----:B--2---:R-:W-:-:S02]  /*805d0*/  FSETP.GEU.AND P0, PT, |R14|, 1.175494350822287508e-38, PT ;  /* 0x008000000e00780b */ /* 0x004fc40003f0e200 */
[----:B------:R-:W2:Y:S02]  /*805e0*/  LDL.LU R14, [R1+0x19dc] ;  /* 0x0019dc00010e7983 */ /* 0x000ea40000300800 */
[----:B--2---:R-:W-:-:S05]  /*805f0*/  @P1 FMUL R14, R14, 0.25 ;  /* 0x3e8000000e0e1820 */ /* 0x004fca0000400000 */
[----:B------:R0:W-:Y:S04]  /*80600*/  @P1 STL [R1+0x164], R14 ;  /* 0x0001640e01001387 */ /* 0x0001e80000100800 */
[----:B0-----:R-:W2:Y:S04]  /*80610*/  LDL.LU R14, [R1+0x19d8] ;  /* 0x0019d800010e7983 */ /* 0x001ea80000300800 */
[----:B--2---:R0:W-:Y:S04]  /*80620*/  STL [R1+0x19d0], R14 ;  /* 0x0019d00e01007387 */ /* 0x0041e80000100800 */
[----:B0-----:R-:W2:Y:S04]  /*80630*/  LDL R14, [R1+0x174] ;  /* 0x00017400010e7983 */ /* 0x001ea80000100800 */
[----:B--2---:R0:W-:Y:S04]  /*80640*/  STL [R1+0x19d4], R14 ;  /* 0x0019d40e01007387 */ /* 0x0041e80000100800 */
[----:B0-----:R-:W2:Y:S02]  /*80650*/  LDL R14, [R1+0x16c] ;  /* 0x00016c00010e7983 */ /* 0x001ea40000100800 */
[----:B--2---:R-:W-:-:S05]  /*80660*/  @P1 FMUL R14, R14, 0.25 ;  /* 0x3e8000000e0e1820 */ /* 0x004fca0000400000 */
[----:B------:R0:W-:Y:S04]  /*80670*/  @P1 STL [R1+0x16c], R14 ;  /* 0x00016c0e01001387 */ /* 0x0001e80000100800 */
[----:B0-----:R-:W2:Y:S02]  /*80680*/  LDL.LU R14, [R1+0x19d4] ;  /* 0x0019d400010e7983 */ /* 0x001ea40000300800 */
        /* <DEDUP_REMOVED lines=77> */
[----:B--2---:R-:W-:-:S02]  /*80b60*/  FSETP.GT.AND P1, PT, |R14|, 8.50705917302346158658e+37, PT ;  /* 0x7e8000000e00780b */ /* 0x004fc40003f24200 */
[----:B------:R-:W2:Y:S02]  /*80b70*/  LDL.LU R14, [R1+0x1994] ;  /* 0x00199400010e7983 */ /* 0x000ea40000300800 */
        /* <DEDUP_REMOVED lines=250> */
[----:B0-----:R-:W2:Y:S01]  /*81b20*/  LDL.LU R14, [R1+0x18c8] ;  /* 0x0018c800010e7983 */ /* 0x001ea20000300800 */
[----:B------:R0:W-:Y:S03]  /*81b30*/  STL [R1+0x18c4], R0 ;  /* 0x0018c40001007387 */ /* 0x0001e60000100800 */
[----:B0-----:R-:W2:Y:S01]  /*81b40*/  LDL R0, [R1+0xc] ;  /* 0x00000c0001007983 */ /* 0x001ea20000100800 */
[----:B------:R0:W-:Y:S03]  /*81b50*/  STL [R1+0x18c0], R19 ;  /* 0x0018c01301007387 */ /* 0x0001e60000100800 */
[----:B0-----:R-:W3:Y:S01]  /*81b60*/  LDL R19, [R1+0x250] ;  /* 0x0002500001137983 */ /* 0x001ee20000100800 */
[----:B--2---:R-:W-:-:S05]  /*81b70*/  @!P0 FMUL R0, R0, 16777216 ;  /* 0x4b80000000008820 */ /* 0x004fca0000400000 */
[----:B------:R0:W-:Y:S01]  /*81b80*/  @!P0 STL [R1+0xc], R0 ;  /* 0x00000c0001008387 */ /* 0x0001e20000100800 */
[----:B---3--:R-:W-:-:S03]  /*81b90*/  @!P0 FMUL R19, R19, 16777216 ;  /* 0x4b80000013138820 */ /* 0x008fc60000400000 */
[----:B0-----:R-:W2:Y:S02]  /*81ba0*/  LDL.LU R0, [R1+0x18c4] ;  /* 0x0018c40001007983 */ /* 0x001ea40000300800 */
[----:B------:R0:W-:Y:S02]  /*81bb0*/  @!P0 STL [R1+0x250], R19 ;  /* 0x0002501301008387 */ /* 0x0001e40000100800 */
[----:B0-----:R-:W3:Y:S04]  /*81bc0*/  LDL.LU R19, [R1+0x18c0] ;  /* 0x0018c00001137983 */ /* 0x001ee80000300800 */
[----:B---3--:R2:W-:Y:S02]  /*81bd0*/  STL [R1+0x1844], R19 ;  /* 0x0018441301007387 */ /* 0x0085e40000100800 */
[----:B--2---:R-:W-:Y:S01]  /*81be0*/  MOV R19, R0 ;  /* 0x0000000000137202 */ /* 0x004fe20000000f00 */
[----:B------:R-:W-:-:S02]  /*81bf0*/  MOV R0, R4 ;  /* 0x0000000400007202 */ /* 0x000fc40000000f00 */
[----:B------:R-:W-:Y:S01]  /*81c00*/  IMAD.MOV.U32 R4, RZ, RZ, R20 ;  /* 0x000000ffff047224 */ /* 0x000fe200078e0014 */
[----:B------:R-:W-:Y:S02]  /*81c10*/  MOV R20, R28 ;  /* 0x0000001c00147202 */ /* 0x000fe40000000f00 */
[----:B------:R-:W2:Y:S01]  /*81c20*/  LDL R28, [R1+0x30] ;  /* 0x00003000011c7983 */ /* 0x000ea20000100800 */
[----:B------:R0:W-:Y:S03]  /*81c30*/  STL [R1+0x18b8], R14 ;  /* 0x0018b80e01007387 */ /* 0x0001e60000100800 */
[----:B0-----:R-:W3:Y:S04]  /*81c40*/  LDL R14, [R1+0x1e4] ;  /* 0x0001e400010e7983 */ /* 0x001ee80000100800 */
[----:B---3--:R0:W-:Y:S04]  /*81c50*/  STL [R1+0x18bc], R14 ;  /* 0x0018bc0e01007387 */ /* 0x0081e80000100800 */
[----:B0-----:R-:W3:Y:S01]  /*81c60*/  LDL R14, [R1+0x10] ;  /* 0x00001000010e7983 */ /* 0x001ee20000100800 */
[----:B------:R0:W-:Y:S03]  /*81c70*/  STL [R1+0x1894], R19 ;  /* 0x0018941301007387 */ /* 0x0001e60000100800 */
[----:B0-----:R-:W2:Y:S01]  /*81c80*/  LDL R19, [R1+0x1ec] ;  /* 0x0001ec0001137983 */ /* 0x001ea20000100800 */
[----:B---3--:R-:W-:-:S03]  /*81c90*/  FSETP.GEU.AND P0, PT, |R14|, 1.175494350822287508e-38, PT ;  /* 0x008000000e00780b */ /* 0x008fc60003f0e200 */
[----:B------:R-:W3:Y:S01]  /*81ca0*/  LDL.LU R14, [R1+0x18bc] ;  /* 0x0018bc00010e7983 */ /* 0x000ee20000300800 */
[----:B--2---:R-:W-:Y:S02]  /*81cb0*/  @P1 FMUL R19, R19, 0.25 ;  /* 0x3e80000013131820 */ /* 0x004fe40000400000 */
[----:B---3--:R-:W-:-:S05]  /*81cc0*/  @P1 FMUL R14, R14, 0.25 ;  /* 0x3e8000000e0e1820 */ /* 0x008fca0000400000 */
[----:B------:R0:W-:Y:S04]  /*81cd0*/  @P1 STL [R1+0x1e4], R14 ;  /* 0x0001e40e01001387 */ /* 0x0001e80000100800 */
[----:B0-----:R-:W2:Y:S01]  /*81ce0*/  LDL.LU R14, [R1+0x18b8] ;  /* 0x0018b800010e7983 */ /* 0x001ea20000300800 */
[----:B------:R0:W-:Y:S03]  /*81cf0*/  @P1 STL [R1+0x1ec], R19 ;  /* 0x0001ec1301001387 */ /* 0x0001e60000100800 */
[----:B0-----:R-:W3:Y:S04]  /*81d00*/  LDL R19, [R1+0x204] ;  /* 0x0002040001137983 */ /* 0x001ee80000100800 */
[----:B---3--:R0:W-:Y:S04]  /*81d10*/  STL [R1+0x18b0], R19 ;  /* 0x0018b01301007387 */ /* 0x0081e80000100800 */
[----:B0-----:R-:W3:Y:S04]  /*81d20*/  LDL R19, [R1+0x1fc] ;  /* 0x0001fc0001137983 */ /* 0x001ee80000100800 */
[----:B---3--:R0:W-:Y:S04]  /*81d30*/  STL [R1+0x18b4], R19 ;  /* 0x0018b41301007387 */ /* 0x0081e80000100800 */
[----:B0-----:R-:W3:Y:S02]  /*81d40*/  LDL R19, [R1+0x1f4] ;  /* 0x0001f40001137983 */ /* 0x001ee40000100800 */
[----:B---3--:R-:W-:-:S05]  /*81d50*/  @P1 FMUL R19, R19, 0.25 ;  /* 0x3e80000013131820 */ /* 0x008fca0000400000 */
[----:B------:R0:W-:Y:S04]  /*81d60*/  @P1 STL [R1+0x1f4], R19 ;  /* 0x0001f41301001387 */ /* 0x0001e80000100800 */
[----:B0-----:R-:W3:Y:S02]  /*81d70*/  LDL.LU R19, [R1+0x18b4] ;  /* 0x0018b40001137983 */ /* 0x001ee40000300800 */
[----:B---3--:R-:W-:-:S05]  /*81d80*/  @P1 FMUL R19, R19, 0.25 ;  /* 0x3e80000013131820 */ /* 0x008fca0000400000 */
[----:B------:R0:W-:Y:S04]  /*81d90*/  @P1 STL [R1+0x1fc], R19 ;  /* 0x0001fc1301001387 */ /* 0x0001e80000100800 */
[----:B0-----:R-:W3:Y:S02]  /*81da0*/  LDL.LU R19, [R1+0x18b0] ;  /* 0x0018b00001137983 */ /* 0x001ee40000300800 */
[----:B---3--:R-:W-:-:S05]  /*81db0*/  @P1 FMUL R19, R19, 0.25 ;  /* 0x3e80000013131820 */ /* 0x008fca0000400000 */
[----:B------:R0:W-:Y:S04]  /*81dc0*/  @P1 STL [R1+0x204], R19 ;  /* 0x0002041301001387 */ /* 0x0001e80000100800 */
        /* <DEDUP_REMOVED lines=25> */
[----:B------:R-:W-:Y:S01]  /*81f60*/  @P1 STL [R1+0x234], R19 ;  /* 0x0002341301001387 */ /* 0x000fe20000100800 */
[----:B------:R0:W-:Y:S03]  /*81f70*/  STL [R1+0x1898], R26 ;  /* 0x0018981a01007387 */ /* 0x0001e60000100800 */
[----:B0-----:R-:W3:Y:S04]  /*81f80*/  LDL R26, [R1+0x244] ;  /* 0x00024400011a7983 */ /* 0x001ee80000100800 */
[----:B---3--:R0:W-:Y:S01]  /*81f90*/  STL [R1+0x189c], R26 ;  /* 0x00189c1a01007387 */ /* 0x0081e20000100800 */
[----:B------:R-:W3:Y:S03]  /*81fa0*/  LDL R19, [R1+0x24c] ;  /* 0x00024c0001137983 */ /* 0x000ee60000100800 */
[----:B0-----:R-:W2:Y:S02]  /*81fb0*/  LDL R26, [R1+0x23c] ;  /* 0x00023c00011a7983 */ /* 0x001ea40000100800 */
[----:B--2---:R-:W-:-:S05]  /*81fc0*/  @P1 FMUL R26, R26, 0.25 ;  /* 0x3e8000001a1a1820 */ /* 0x004fca0000400000 */
[----:B------:R0:W-:Y:S04]  /*81fd0*/  @P1 STL [R1+0x23c], R26 ;  /* 0x00023c1a01001387 */ /* 0x0001e80000100800 */
[----:B0-----:R-:W2:Y:S01]  /*81fe0*/  LDL.LU R26, [R1+0x189c] ;  /* 0x00189c00011a7983 */ /* 0x001ea20000300800 */
[----:B---3--:R-:W-:Y:S02]  /*81ff0*/  @P1 FMUL R19, R19, 0.25 ;  /* 0x3e80000013131820 */ /* 0x008fe40000400000 */
[----:B--2---:R-:W-:-:S05]  /*82000*/  @P1 FMUL R26, R26, 0.25 ;  /* 0x3e8000001a1a1820 */ /* 0x004fca0000400000 */
[----:B------:R0:W-:Y:S04]  /*82010*/  @P1 STL [R1+0x244], R26 ;  /* 0x0002441a01001387 */ /* 0x0001e80000100800 */
[----:B0-----:R-:W2:Y:S01]  /*82020*/  LDL.LU R26, [R1+0x1898] ;  /* 0x00189800011a7983 */ /* 0x001ea20000300800 */
[----:B------:R0:W-:Y:S03]  /*82030*/  @P1 STL [R1+0x24c], R19 ;  /* 0x00024c1301001387 */ /* 0x0001e60000100800 */
[----:B0-----:R-:W3:Y:S01]  /*82040*/  LDL.LU R19, [R1+0x1894] ;  /* 0x0018940001137983 */ /* 0x001ee20000300800 */
[----:B------:R0:W-:Y:S03]  /*82050*/  STL [R1+0x1890], R17 ;  /* 0x0018901101007387 */ /* 0x0001e60000100800 */
[----:B0-----:R-:W2:Y:S01]  /*82060*/  LDL R17, [R1+0x10] ;  /* 0x0000100001117983 */ /* 0x001ea20000100800 */
[----:B------:R0:W-:Y:S03]  /*82070*/  STL [R1+0x188c], R9 ;  /* 0x00188c0901007387 */ /* 0x0001e60000100800 */
[----:B0-----:R-:W3:Y:S01]  /*82080*/  LDL R9, [R1+0x258] ;  /* 0x0002580001097983 */ /* 0x001ee20000100800 */
[----:B--2---:R-:W-:-:S05]  /*82090*/  @P1 FMUL R17, R17, 0.25 ;  /* 0x3e80000011111820 */ /* 0x004fca0000400000 */
[----:B------:R0:W-:Y:S01]  /*820a0*/  @P1 STL [R1+0x10], R17 ;  /* 0x0000101101001387 */ /* 0x0001e20000100800 */
[----:B---3--:R-:W-:-:S03]  /*820b0*/  @P1 FMUL R9, R9, 0.25 ;  /* 0x3e80000009091820 */ /* 0x008fc60000400000 */
[----:B0-----:R-:W2:Y:S02]  /*820c0*/  LDL.LU R17, [R1+0x1890] ;  /* 0x0018900001117983 */ /* 0x001ea40000300800 */
[----:B------:R0:W-:Y:S02]  /*820d0*/  @P1 STL [R1+0x258], R9 ;  /* 0x0002580901001387 */ /* 0x0001e40000100800 */
[----:B0-----:R-:W3:Y:S01]  /*820e0*/  LDL.LU R9, [R1+0x188c] ;  /* 0x00188c0001097983 */ /* 0x001ee20000300800 */
[----:B------:R-:W-:-:S03]  /*820f0*/  @P1 FMUL R19, R19, 0.25 ;  /* 0x3e80000013131820 */ /* 0x000fc60000400000 */
[----:B---3--:R0:W-:Y:S04]  /*82100*/  STL [R1+0x1888], R9 ;  /* 0x0018880901007387 */ /* 0x0081e80000100800 */
[----:B0-----:R-:W3:Y:S01]  /*82110*/  LDL R9, [R1+0x14] ;  /* 0x0000140001097983 */ /* 0x001ee20000100800 */
[----:B------:R-:W-:Y:S02]  /*82120*/  @P1 STL [R1+0x254], R19 ;  /* 0x0002541301001387 */ /* 0x000fe40000100800 */
[----:B------:R0:W-:Y:S02]  /*82130*/  STL [R1+0x187c], R19 ;  /* 0x00187c1301007387 */ /* 0x0001e40000100800 */
[----:B0-----:R-:W4:Y:S01]  /*82140*/  LDL R19, [R1+0x1e4] ;  /* 0x0001e40001137983 */ /* 0x001f220000100800 */
[----:B---3--:R-:W-:-:S03]  /*82150*/  FSETP.GT.AND P1, PT, |R9|, 8.50705917302346158658e+37, PT ;  /* 0x7e8000000900780b */ /* 0x008fc60003f24200 */
[----:B------:R-:W3:Y:S01]  /*82160*/  LDL.LU R9, [R1+0x1888] ;  /* 0x0018880001097983 */ /* 0x000ee20000300800 */
[----:B------:R4:W-:Y:S02]  /*82170*/  STL [R1+0x1884], R2 ;  /* 0x0018840201007387 */ /* 0x0009e40000100800 */
[----:B--2---:R0:W-:Y:S01]  /*82180*/  STL [R1+0x1880], R17 ;  /* 0x0018801101007387 */ /* 0x0041e20000100800 */
[----:B----4-:R-:W-:Y:S01]  /*82190*/  MOV R2, R19 ;  /* 0x0000001300027202 */ /* 0x010fe20000000f00 */
[----:B0-----:R-:W2:Y:S04]  /*821a0*/  LDL R17, [R1+0x1ec] ;  /* 0x0001ec0001117983 */ /* 0x001ea80000100800 */
[----:B------:R-:W4:Y:S01]  /*821b0*/  LDL R19, [R1+0x1f4] ;  /* 0x0001f40001137983 */ /* 0x000f220000100800 */
[----:B------:R-:W-:-:S05]  /*821c0*/  @!P0 FMUL R2, R2, 16777216 ;  /* 0x4b80000002028820 */ /* 0x000fca0000400000 */
[----:B------:R0:W-:Y:S04]  /*821d0*/  @!P0 STL [R1+0x1e4], R2 ;  /* 0x0001e40201008387 */ /* 0x0001e80000100800 */
[----:B0-----:R-:W3:Y:S01]  /*821e0*/  LDL.LU R2, [R1+0x1884] ;  /* 0x0018840001027983 */ /* 0x001ee20000300800 */
[----:B--2---:R-:W-:Y:S02]  /*821f0*/  @!P0 FMUL R17, R17, 16777216 ;  /* 0x4b80000011118820 */ /* 0x004fe40000400000 */
[----:B----4-:R-:W-:-:S03]  /*82200*/  @!P0 FMUL R19, R19, 16777216 ;  /* 0x4b80000013138820 */ /* 0x010fc60000400000 */
[----:B------:R0:W-:Y:S04]  /*82210*/  @!P0 STL [R1+0x1ec], R17 ;  /* 0x0001ec1101008387 */ /* 0x0001e80000100800 */
[----:B0-----:R-:W2:Y:S01]  /*82220*/  LDL.LU R17, [R1+0x1880] ;  /* 0x0018800001117983 */ /* 0x001ea20000300800 */
[----:B------:R0:W-:Y:S03]  /*82230*/  @!P0 STL [R1+0x1f4], R19 ;  /* 0x0001f41301008387 */ /* 0x0001e60000100800 */
[----:B0-----:R-:W4:Y:S01]  /*82240*/  LDL.LU R19, [R1+0x187c] ;  /* 0x00187c0001137983 */ /* 0x001f220000300800 */
[----:B------:R4:W-:Y:S02]  /*82250*/  STL [R1+0x1840], R0 ;  /* 0x0018400001007387 */ /* 0x0009e40000100800 */
[----:B----4-:R-:W-:Y:S01]  /*82260*/  IMAD.MOV.U32 R0, RZ, RZ, R19 ;  /* 0x000000ffff007224 */ /* 0x010fe200078e0013 */
[----:B------:R-:W-:Y:S01]  /*82270*/  MOV R19, R26 ;  /* 0x0000001a00137202 */ /* 0x000fe20000000f00 */
[----:B------:R-:W-:-:S02]  /*82280*/  MOV R26, R11 ;  /* 0x0000000b001a7202 */ /* 0x000fc40000000f00 */
[----:B------:R-:W4:Y:S01]  /*82290*/  LDL R11, [R1+0x3c0] ;  /* 0x0003c000010b7983 */ /* 0x000f220000100800 */
[----:B------:R0:W-:Y:S03]  /*822a0*/  STL [R1+0x1874], R7 ;  /* 0x0018740701007387 */ /* 0x0001e60000100800 */
[----:B0-----:R-:W2:Y:S04]  /*822b0*/  LDL R7, [R1+0x204] ;  /* 0x0002040001077983 */ /* 0x001ea80000100800 */
[----:B--2---:R0:W-:Y:S04]  /*822c0*/  STL [R1+0x1878], R7 ;  /* 0x0018780701007387 */ /* 0x0041e80000100800 */
[----:B0-----:R-:W2:Y:S01]  /*822d0*/  LDL R7, [R1+0x1fc] ;  /* 0x0001fc0001077983 */ /* 0x001ea20000100800 */
[----:B---3--:R0:W-:Y:S03]  /*822e0*/  STL [R1+0x1848], R2 ;  /* 0x0018480201007387 */ /* 0x0081e60000100800 */
[----:B0-----:R-:W3:Y:S01]  /*822f0*/  LDL R2, [R1+0x24c] ;  /* 0x00024c0001027983 */ /* 0x001ee20000100800 */
[----:B--2---:R-:W-:-:S05]  /*82300*/  @!P0 FMUL R7, R7, 16777216 ;  /* 0x4b80000007078820 */ /* 0x004fca0000400000 */
[----:B------:R0:W-:Y:S04]  /*82310*/  @!P0 STL [R1+0x1fc], R7 ;  /* 0x0001fc0701008387 */ /* 0x0001e80000100800 */
[----:B0-----:R-:W2:Y:S02]  /*82320*/  LDL.LU R7, [R1+0x1878] ;  /* 0x0018780001077983 */ /* 0x001ea40000300800 */
[----:B--2---:R-:W-:-:S05]  /*82330*/  @!P0 FMUL R7, R7, 16777216 ;  /* 0x4b80000007078820 */ /* 0x004fca0000400000 */
[----:B------:R0:W-:Y:S04]  /*82340*/  @!P0 STL [R1+0x204], R7 ;  /* 0x0002040701008387 */ /* 0x0001e80000100800 */
[----:B0-----:R-:W2:Y:S01]  /*82350*/  LDL.LU R7, [R1+0x1874] ;  /* 0x0018740001077983 */ /* 0x001ea20000300800 */
[----:B------:R0:W-:Y:S03]  /*82360*/  STL [R1+0x186c], R24 ;  /* 0x00186c1801007387 */ /* 0x0001e60000100800 */
        /* <DEDUP_REMOVED lines=29> */
[----:B---3--:R0:W-:Y:S03]  /*82540*/  STL [R1+0x1858], R2 ;  /* 0x0018580201007387 */ /* 0x0081e60000100800 */
[----:B0-----:R-:W3:Y:S01]  /*82550*/  LDL R2, [R1+0x23c] ;  /* 0x00023c0001027983 */ /* 0x001ee20000100800 */
[----:B------:R0:W-:Y:S03]  /*82560*/  STL [R1+0x1854], R9 ;  /* 0x0018540901007387 */ /* 0x0001e60000100800 */
[----:B0-----:R-:W2:Y:S01]  /*82570*/  LDL R9, [R1+0x244] ;  /* 0x0002440001097983 */ /* 0x001ea20000100800 */
[----:B---3--:R-:W-:-:S05]  /*82580*/  @!P0 FMUL R2, R2, 16777216 ;  /* 0x4b80000002028820 */ /* 0x008fca0000400000 */
[----:B------:R0:W-:Y:S01]  /*82590*/  @!P0 STL [R1+0x23c], R2 ;  /* 0x00023c0201008387 */ /* 0x0001e20000100800 */
[----:B--2---:R-:W-:-:S03]  /*825a0*/  @!P0 FMUL R9, R9, 16777216 ;  /* 0x4b80000009098820 */ /* 0x004fc60000400000 */
[----:B0-----:R-:W2:Y:S02]  /*825b0*/  LDL.LU R2, [R1+0x1858] ;  /* 0x0018580001027983 */ /* 0x001ea40000300800 */
[----:B------:R0:W-:Y:S02]  /*825c0*/  @!P0 STL [R1+0x244], R9 ;  /* 0x0002440901008387 */ /* 0x0001e40000100800 */
[----:B0-----:R-:W3:Y:S04]  /*825d0*/  LDL.LU R9, [R1+0x1854] ;  /* 0x0018540001097983 */ /* 0x001ee80000300800 */
[----:B---3--:R2:W-:Y:S02]  /*825e0*/  STL [R1+0x1850], R9 ;  /* 0x0018500901007387 */ /* 0x0085e40000100800 */
[----:B--2---:R-:W-:-:S02]  /*825f0*/  IMAD.MOV.U32 R9, RZ, RZ, R2 ;  /* 0x000000ffff097224 */ /* 0x004fc400078e0002 */
[----:B------:R-:W2:Y:S02]  /*82600*/  LDL R2, [R1+0x10] ;  /* 0x0000100001027983 */ /* 0x000ea40000100800 */
[----:B------:R-:W-:Y:S02]  /*82610*/  @!P0 FMUL R9, R9, 16777216 ;  /* 0x4b80000009098820 */ /* 0x000fe40000400000 */
[----:B--2---:R0:W-:Y:S02]  /*82620*/  STL [R1+0x184c], R2 ;  /* 0x00184c0201007387 */ /* 0x0041e40000100800 */
[----:B0-----:R-:W-:Y:S02]  /*82630*/  MOV R2, R0 ;  /* 0x0000000000027202 */ /* 0x001fe40000000f00 */
[----:B------:R-:W2:Y:S03]  /*82640*/  LDL R0, [R1+0x258] ;  /* 0x0002580001007983 */ /* 0x000ea60000100800 */
[----:B------:R-:W-:Y:S01]  /*82650*/  @!P0 FMUL R2, R2, 16777216 ;  /* 0x4b80000002028820 */ /* 0x000fe20000400000 */
[----:B------:R0:W-:Y:S04]  /*82660*/  @!P0 STL [R1+0x24c], R9 ;  /* 0x00024c0901008387 */ /* 0x0001e80000100800 */
[----:B0-----:R-:W3:Y:S01]  /*82670*/  LDL.LU R9, [R1+0x1850] ;  /* 0x0018500001097983 */ /* 0x001ee20000300800 */
[----:B------:R0:W-:Y:S03]  /*82680*/  @!P0 STL [R1+0x254], R2 ;  /* 0x0002540201008387 */ /* 0x0001e60000100800 */
[----:B0-----:R-:W3:Y:S01]  /*82690*/  LDL.LU R2, [R1+0x184c] ;  /* 0x00184c0001027983 */ /* 0x001ee20000300800 */
[----:B--2---:R-:W-:-:S02]  /*826a0*/  @!P0 FMUL R0, R0, 16777216 ;  /* 0x4b80000000008820 */ /* 0x004fc40000400000 */
[----:B---3--:R-:W-:-:S05]  /*826b0*/  @!P0 FMUL R2, R2, 16777216 ;  /* 0x4b80000002028820 */ /* 0x008fca0000400000 */
[----:B------:R0:W-:Y:S04]  /*826c0*/  @!P0 STL [R1+0x10], R2 ;  /* 0x0000100201008387 */ /* 0x0001e80000100800 */
[----:B0-----:R-:W2:Y:S01]  /*826d0*/  LDL.LU R2, [R1+0x1848] ;  /* 0x0018480001027983 */ /* 0x001ea20000300800 */
[----:B------:R-:W-:Y:S02]  /*826e0*/  @!P0 STL [R1+0x258], R0 ;  /* 0x0002580001008387 */ /* 0x000fe40000100800 */
[----:B------:R-:W-:Y:S02]  /*826f0*/  STL [R1+0x17e8], R26 ;  /* 0x0017e81a01007387 */ /* 0x000fe40000100800 */
[----:B------:R0:W-:Y:S02]  /*82700*/  STL [R1+0x17f4], R24 ;  /* 0x0017f41801007387 */ /* 0x0001e40000100800 */
[----:B0-----:R-:W3:Y:S01]  /*82710*/  LDL.LU R24, [R1+0x2d0] ;  /* 0x0002d00001187983 */ /* 0x001ee20000300800 */
[----:B------:R-:W-:-:S03]  /*82720*/  MOV R26, R19 ;  /* 0x00000013001a7202 */ /* 0x000fc60000000f00 */
[----:B---3--:R0:W-:Y:S01]  /*82730*/  STL [R1+0x1830], R24 ;  /* 0x0018301801007387 */ /* 0x0081e20000100800 */
[----:B------:R-:W3:Y:S02]  /*82740*/  LDL R19, [R1+0x25c] ;  /* 0x00025c0001137983 */ /* 0x000ee40000100800 */
[----:B------:R-:W2:Y:S01]  /*82750*/  LDL R0, [R1+0x270] ;  /* 0x0002700001007983 */ /* 0x000ea20000100800 */
[----:B0-----:R-:W2:Y:S01]  /*82760*/  LDL R24, [R1+0x278] ;  /* 0x0002780001187983 */ /* 0x001ea20000100800 */
[----:B------:R0:W-:Y:S03]  /*82770*/  STL [R1+0x17f8], R26 ;  /* 0x0017f81a01007387 */ /* 0x0001e60000100800 */
[----:B0-----:R-:W2:Y:S02]  /*82780*/  LDL.LU R26, [R1+0x14] ;  /* 0x00001400011a7983 */ /* 0x001ea40000300800 */
[----:B--2---:R-:W-:-:S02]  /*82790*/  FSETP.GEU.AND P0, PT, |R26|, 1.175494350822287508e-38, PT ;  /* 0x008000001a00780b */ /* 0x004fc40003f0e200 */
[----:B------:R0:W-:Y:S04]  /*827a0*/  STL [R1+0x1834], R26 ;  /* 0x0018341a01007387 */ /* 0x0001e80000100800 */
[----:B0-----:R-:W2:Y:S01]  /*827b0*/  LDL R26, [R1+0x268] ;  /* 0x00026800011a7983 */ /* 0x001ea20000100800 */
[----:B---3--:R-:W-:Y:S02]  /*827c0*/  @P1 FMUL R19, R19, 0.25 ;  /* 0x3e80000013131820 */ /* 0x008fe40000400000 */
[----:B------:R-:W-:Y:S02]  /*827d0*/  @P1 FMUL R0, R0, 0.25 ;  /* 0x3e80000000001820 */ /* 0x000fe40000400000 */
[----:B------:R-:W-:Y:S01]  /*827e0*/  @P1 FMUL R24, R24, 0.25 ;  /* 0x3e80000018181820 */ /* 0x000fe20000400000 */
[----:B------:R0:W-:Y:S04]  /*827f0*/  @P1 STL [R1+0x25c], R19 ;  /* 0x00025c1301001387 */ /* 0x0001e80000100800 */
[----:B0-----:R-:W3:Y:S01]  /*82800*/  LDL.LU R19, [R1+0x1844] ;  /* 0x0018440001137983 */ /* 0x001ee20000300800 */
[----:B------:R0:W-:Y:S03]  /*82810*/  @P1 STL [R1+0x270], R0 ;  /* 0x0002700001001387 */ /* 0x0001e60000100800 */
[----:B0-----:R-:W3:Y:S01]  /*82820*/  LDL R0, [R1+0x280] ;  /* 0x0002800001007983 */ /* 0x001ee20000100800 */
[----:B--2---:R-:W-:-:S05]  /*82830*/  @P1 FMUL R26, R26, 0.25 ;  /* 0x3e8000001a1a1820 */ /* 0x004fca0000400000 */
[----:B------:R0:W-:Y:S04]  /*82840*/  @P1 STL [R1+0x268], R26 ;  /* 0x0002681a01001387 */ /* 0x0001e80000100800 */
[----:B0-----:R-:W2:Y:S01]  /*82850*/  LDL R26, [R1+0x298] ;  /* 0x00029800011a7983 */ /* 0x001ea20000100800 */
[----:B------:R0:W-:Y:S03]  /*82860*/  @P1 STL [R1+0x278], R24 ;  /* 0x0002781801001387 */ /* 0x0001e60000100800 */
[----:B0-----:R-:W4:Y:S01]  /*82870*/  LDL R24, [R1+0x2a0] ;  /* 0x0002a00001187983 */ /* 0x001f220000100800 */
[----:B---3--:R-:W-:Y:S02]  /*82880*/  @P1 FMUL R19, R19, 0.25 ;  /* 0x3e80000013131820 */ /* 0x008fe40000400000 */
[----:B------:R-:W-:-:S03]  /*82890*/  @P1 FMUL R0, R0, 0.25 ;  /* 0x3e80000000001820 */ /* 0x000fc60000400000 */
[----:B------:R-:W-:Y:S01]  /*828a0*/  @P1 STL [R1+0x260], R19 ;  /* 0x0002601301001387 */ /* 0x000fe20000100800 */
[----:B------:R0:W-:Y:S03]  /*828b0*/  STL [R1+0x182c], R19 ;  /* 0x00182c1301007387 */ /* 0x0001e60000100800 */
[----:B0-----:R-:W3:Y:S01]  /*828c0*/  LDL R19, [R1+0x2a8] ;  /* 0x0002a80001137983 */ /* 0x001ee20000100800 */
[----:B------:R0:W-:Y:S03]  /*828d0*/  @P1 STL [R1+0x280], R0 ;  /* 0x0002800001001387 */ /* 0x0001e60000100800 */
[----:B0-----:R-:W3:Y:S01]  /*828e0*/  LDL.LU R0, [R1+0x1840] ;  /* 0x0018400001007983 */ /* 0x001ee20000300800 */
[----:B--2---:R-:W-:-:S05]  /*828f0*/  @P1 FMUL R26, R26, 0.25 ;  /* 0x3e8000001a1a1820 */ /* 0x004fca0000400000 */
[----:B------:R-:W-:Y:S01]  /*82900*/  @P1 STL [R1+0x298], R26 ;  /* 0x0002981a01001387 */ /* 0x000fe20000100800 */
[----:B----4-:R0:W-:Y:S02]  /*82910*/  STL [R1+0x1838], R11 ;  /* 0x0018380b01007387 */ /* 0x0101e40000100800 */
[----:B------:R-:W-:-:S05]  /*82920*/  @P1 FMUL R24, R24, 0.25 ;  /* 0x3e80000018181820 */ /* 0x000fca0000400000 */
[----:B------:R1:W-:Y:S01]  /*82930*/  @P1 STL [R1+0x2a0], R24 ;  /* 0x0002a01801001387 */ /* 0x0003e20000100800 */
[----:B------:R2:W-:Y:S03]  /*82940*/  STL [R1+0x183c], R6 ;  /* 0x00183c0601007387 */ /* 0x0005e60000100800 */
[----:B0-----:R-:W4:Y:S01]  /*82950*/  LDL R11, [R1+0x2b8] ;  /* 0x0002b800010b7983 */ /* 0x001f220000100800 */
[----:B------:R-:W4:Y:S03]  /*82960*/  LDL R26, [R1+0x2c0] ;  /* 0x0002c000011a7983 */ /* 0x000f260000100800 */
[----:B-1----:R-:W4:Y:S04]  /*82970*/  LDL R24, [R1+0x2c8] ;  /* 0x0002c80001187983 */ /* 0x002f280000100800 */
[----:B--2---:R-:W2:Y:S01]  /*82980*/  LDL R6, [R1+0x2b0] ;  /* 0x0002b00001067983 */ /* 0x004ea20000100800 */
[----:B------:R-:W-:-:S02]  /*82990*/  @P1 FMUL R2, R2, 0.25 ;  /* 0x3e80000002021820 */ /* 0x000fc40000400000 */
[----:B---3--:R-:W-:Y:S02]  /*829a0*/  @P1 FMUL R19, R19, 0.25 ;  /* 0x3e80000013131820 */ /* 0x008fe40000400000 */
[----:B------:R-:W-:-:S05]  /*829b0*/  @P1 FMUL R0, R0, 0.25 ;  /* 0x3e80000000001820 */ /* 0x000fca0000400000 */
[----:B------:R-:W-:Y:S01]  /*829c0*/  @P1 STL [R1+0x288], R0 ;  /* 0x0002880001001387 */ /* 0x000fe20000100800 */
[----:B------:R0:W-:Y:S03]  /*829d0*/  STL [R1+0x1818], R0 ;  /* 0x0018180001007387 */ /* 0x0001e60000100800 */
[----:B0-----:R-:W3:Y:S01]  /*829e0*/  LDL R0, [R1+0x18] ;  /* 0x0000180001007983 */ /* 0x001ee20000100800 */
[----:B------:R-:W-:Y:S02]  /*829f0*/  @P1 STL [R1+0x290], R2 ;  /* 0x0002900201001387 */ /* 0x000fe40000100800 */
[----:B------:R0:W-:Y:S02]  /*82a00*/  STL [R1+0x181c], R2 ;  /* 0x00181c0201007387 */ /* 0x0001e40000100800 */
[----:B0-----:R-:W3:Y:S01]  /*82a10*/  LDL R2, [R1+0x268] ;  /* 0x0002680001027983 */ /* 0x001ee20000100800 */
[----:B----4-:R-:W-:-:S02]  /*82a20*/  @P1 FMUL R11, R11, 0.25 ;  /* 0x3e8000000b0b1820 */ /* 0x010fc40000400000 */
[----:B------:R-:W-:Y:S02]  /*82a30*/  @P1 FMUL R26, R26, 0.25 ;  /* 0x3e8000001a1a1820 */ /* 0x000fe40000400000 */
[----:B--2---:R-:W-:Y:S02]  /*82a40*/  @P1 FMUL R6, R6, 0.25 ;  /* 0x3e80000006061820 */ /* 0x004fe40000400000 */
[----:B------:R-:W-:-:S03]  /*82a50*/  @P1 FMUL R24, R24, 0.25 ;  /* 0x3e80000018181820 */ /* 0x000fc60000400000 */
[----:B------:R0:W-:Y:S04]  /*82a60*/  @P1 STL [R1+0x2b0], R6 ;  /* 0x0002b00601001387 */ /* 0x0001e80000100800 */
[----:B0-----:R-:W2:Y:S01]  /*82a70*/  LDL.LU R6, [R1+0x183c] ;  /* 0x00183c0001067983 */ /* 0x001ea20000300800 */
[----:B------:R-:W-:Y:S02]  /*82a80*/  @P1 STL [R1+0x2a8], R19 ;  /* 0x0002a81301001387 */ /* 0x000fe40000100800 */
[----:B------:R0:W-:Y:S02]  /*82a90*/  @P1 STL [R1+0x2b8], R11 ;  /* 0x0002b80b01001387 */ /* 0x0001e40000100800 */
[----:B0-----:R-:W4:Y:S01]  /*82aa0*/  LDL.LU R11, [R1+0x1838] ;  /* 0x00183800010b7983 */ /* 0x001f220000300800 */
[----:B------:R0:W-:Y:S03]  /*82ab0*/  @P1 STL [R1+0x2c0], R26 ;  /* 0x0002c01a01001387 */ /* 0x0001e60000100800 */
[----:B0-----:R-:W2:Y:S01]  /*82ac0*/  LDL.LU R26, [R1+0x1834] ;  /* 0x00183400011a7983 */ /* 0x001ea20000300800 */
[----:B------:R0:W-:Y:S03]  /*82ad0*/  @P1 STL [R1+0x2c8], R24 ;  /* 0x0002c81801001387 */ /* 0x0001e60000100800 */
[----:B0-----:R-:W3:Y:S01]  /*82ae0*/  LDL.LU R24, [R1+0x1830] ;  /* 0x0018300001187983 */ /* 0x001ee20000300800 */
[----:B--2---:R-:W-:-:S05]  /*82af0*/  @P1 FMUL R26, R26, 0.25 ;  /* 0x3e8000001a1a1820 */ /* 0x004fca0000400000 */
[----:B------:R0:W-:Y:S01]  /*82b00*/  STL [R1+0x17fc], R26 ;  /* 0x0017fc1a01007387 */ /* 0x0001e20000100800 */
[----:B---3--:R-:W-:-:S03]  /*82b10*/  @P1 FMUL R24, R24, 0.25 ;  /* 0x3e80000018181820 */ /* 0x008fc60000400000 */
[----:B0-----:R-:W2:Y:S02]  /*82b20*/  LDL R26, [R1+0x2a0] ;  /* 0x0002a000011a7983 */ /* 0x001ea40000100800 */
[----:B------:R0:W-:Y:S01]  /*82b30*/  STL [R1+0x1800], R24 ;  /* 0x0018001801007387 */ /* 0x0001e20000100800 */
[----:B------:R-:W-:Y:S01]  /*82b40*/  FSETP.GT.AND P1, PT, |R0|, 8.50705917302346158658e+37, PT ;  /* 0x7e8000000000780b */ /* 0x000fe20003f24200 */
[----:B0-----:R-:W-:Y:S02]  /*82b50*/  IMAD.MOV.U32 R24, RZ, RZ, R19 ;  /* 0x000000ffff187224 */ /* 0x001fe400078e0013 */
[----:B------:R-:W3:Y:S01]  /*82b60*/  LDL.LU R19, [R1+0x182c] ;  /* 0x00182c0001137983 */ /* 0x000ee20000300800 */
[----:B------:R0:W-:Y:S03]  /*82b70*/  STL [R1+0x1820], R0 ;  /* 0x0018200001007387 */ /* 0x0001e60000100800 */
[----:B0-----:R-:W2:Y:S02]  /*82b80*/  LDL R0, [R1+0x25c] ;  /* 0x00025c0001007983 */ /* 0x001ea40000100800 */
[----:B--2---:R-:W-:-:S05]  /*82b90*/  @!P0 FMUL R0, R0, 16777216 ;  /* 0x4b80000000008820 */ /* 0x004fca0000400000 */
[----:B------:R-:W-:Y:S01]  /*82ba0*/  @!P0 STL [R1+0x25c], R0 ;  /* 0x00025c0001008387 */ /* 0x000fe20000100800 */
[----:B------:R0:W-:Y:S02]  /*82bb0*/  STL [R1+0x1824], R20 ;  /* 0x0018241401007387 */ /* 0x0001e40000100800 */
[----:B0-----:R-:W-:-:S05]  /*82bc0*/  MOV R20, R2 ;  /* 0x0000000200147202 */ /* 0x001fca0000000f00 */
[----:B------:R3:W-:Y:S01]  /*82bd0*/  STL [R1+0x1828], R20 ;  /* 0x0018281401007387 */ /* 0x0007e20000100800 */
[----:B------:R-:W2:Y:S02]  /*82be0*/  LDL R0, [R1+0x270] ;  /* 0x0002700001007983 */ /* 0x000ea40000100800 */
[----:B------:R-:W4:Y:S01]  /*82bf0*/  LDL R2, [R1+0x278] ;  /* 0x0002780001027983 */ /* 0x000f220000100800 */
[----:B---3--:R-:W-:Y:S01]  /*82c00*/  MOV R20, R19 ;  /* 0x0000001300147202 */ /* 0x008fe20000000f00 */
[----:B------:R-:W-:Y:S01]  /*82c10*/  IMAD.MOV.U32 R19, RZ, RZ, R17 ;  /* 0x000000ffff137224 */ /* 0x000fe200078e0011 */
[----:B------:R-:W-:Y:S01]  /*82c20*/  MOV R17, R18 ;  /* 0x0000001200117202 */ /* 0x000fe20000000f00 */
[----:B------:R-:W-:Y:S02]  /*82c30*/  MOV R18, R16 ;  /* 0x0000001000127202 */ /* 0x000fe40000000f00 */
[----:B------:R-:W-:Y:S01]  /*82c40*/  IMAD.MOV.U32 R16, RZ, RZ, R21 ;  /* 0x000000ffff107224 */ /* 0x000fe200078e0015 */
[----:B------:R-:W-:Y:S01]  /*82c50*/  MOV R21, R7 ;  /* 0x0000000700157202 */ /* 0x000fe20000000f00 */
[----:B------:R-:W-:-:S02]  /*82c60*/  MOV R7, R6 ;  /* 0x0000000600077202 */ /* 0x000fc40000000f00 */
[----:B------:R-:W-:Y:S01]  /*82c70*/  IMAD.MOV.U32 R6, RZ, RZ, R28 ;  /* 0x000000ffff067224 */ /* 0x000fe200078e001c */
[----:B------:R-:W-:Y:S01]  /*82c80*/  MOV R28, R8 ;  /* 0x00000008001c7202 */ /* 0x000fe20000000f00 */
[----:B------:R-:W-:Y:S02]  /*82c90*/  MOV R8, R5 ;  /* 0x0000000500087202 */ /* 0x000fe40000000f00 */
[----:B------:R-:W-:Y:S02]  /*82ca0*/  IMAD.MOV.U32 R5, RZ, RZ, R13 ;  /* 0x000000ffff057224 */ /* 0x000fe400078e000d */
[----:B------:R-:W-:Y:S01]  /*82cb0*/  @!P0 FMUL R20, R20, 16777216 ;  /* 0x4b80000014148820 */ /* 0x000fe20000400000 */
[----:B------:R-:W-:Y:S02]  /*82cc0*/  MOV R13, R27 ;  /* 0x0000001b000d7202 */ /* 0x000fe40000000f00 */
[----:B------:R-:W3:Y:S01]  /*82cd0*/  LDL R27, [R1+0x760] ;  /* 0x00076000011b7983 */ /* 0x000ee20000100800 */
[----:B------:R0:W-:Y:S03]  /*82ce0*/  STL [R1+0x17ec], R4 ;  /* 0x0017ec0401007387 */ /* 0x0001e60000100800 */
[----:B0-----:R-:W3:Y:S01]  /*82cf0*/  LDL R4, [R1+0x2b0] ;  /* 0x0002b00001047983 */ /* 0x001ee20000100800 */
        /* <DEDUP_REMOVED lines=8> */
[----:B----4-:R-:W-:-:S05]  /*82d80*/  @!P0 FMUL R2, R2, 16777216 ;  /* 0x4b80000002028820 */ /* 0x010fca0000400000 */
[----:B------:R0:W-:Y:S04]  /*82d90*/  @!P0 STL [R1+0x278], R2 ;  /* 0x0002780201008387 */ /* 0x0001e80000100800 */
[----:B0-----:R-:W4:Y:S04]  /*82da0*/  LDL.LU R2, [R1+0x181c] ;  /* 0x00181c0001027983 */ /* 0x001f280000300800 */
[----:B--2---:R3:W-:Y:S02]  /*82db0*/  STL [R1+0x17d8], R20 ;  /* 0x0017d81401007387 */ /* 0x0047e40000100800 */
[----:B---3--:R-:W-:-:S02]  /*82dc0*/  MOV R20, R0 ;  /* 0x0000000000147202 */ /* 0x008fc40000000f00 */
[----:B------:R-:W2:Y:S03]  /*82dd0*/  LDL.LU R0, [R1+0x1818] ;  /* 0x0018180001007983 */ /* 0x000ea60000300800 */
[----:B------:R0:W-:Y:S02]  /*82de0*/  STL [R1+0x1804], R20 ;  /* 0x0018041401007387 */ /* 0x0001e40000100800 */
[----:B0-----:R-:W3:Y:S02]  /*82df0*/  LDL R20, [R1+0x280] ;  /* 0x0002800001147983 */ /* 0x001ee40000100800 */
[----:B---3--:R-:W-:-:S05]  /*82e00*/  @!P0 FMUL R20, R20, 16777216 ;  /* 0x4b80000014148820 */ /* 0x008fca0000400000 */
[----:B------:R0:W-:Y:S01]  /*82e10*/  @!P0 STL [R1+0x280], R20 ;  /* 0x0002801401008387 */ /* 0x0001e20000100800 */
[----:B------:R2:W-:Y:S02]  /*82e20*/  STL [R1+0x1814], R24 ;  /* 0x0018141801007387 */ /* 0x0005e40000100800 */
[----:B------:R4:W-:Y:S01]  /*82e30*/  STL [R1+0x1810], R26 ;  /* 0x0018101a01007387 */ /* 0x0009e20000100800 */
[----:B0-----:R-:W3:Y:S01]  /*82e40*/  LDL R20, [R1+0x298] ;  /* 0x0002980001147983 */ /* 0x001ee20000100800 */
[----:B--2---:R-:W-:Y:S01]  /*82e50*/  IMAD.MOV.U32 R24, RZ, RZ, R0 ;  /* 0x000000ffff187224 */ /* 0x004fe200078e0000 */
[----:B----4-:R-:W-:Y:S01]  /*82e60*/  MOV R26, R2 ;  /* 0x00000002001a7202 */ /* 0x010fe20000000f00 */
[----:B------:R-:W-:Y:S01]  /*82e70*/  MOV R2, R19 ;  /* 0x0000001300027202 */ /* 0x000fe20000000f00 */
[----:B------:R-:W-:Y:S01]  /*82e80*/  MOV R19, R16 ;  /* 0x0000001000137202 */ /* 0x000fe20000000f00 */
[----:B------:R-:W-:Y:S02]  /*82e90*/  @!P0 FMUL R24, R24, 16777216 ;  /* 0x4b80000018188820 */ /* 0x000fe40000400000 */
[----:B------:R-:W-:Y:S01]  /*82ea0*/  IMAD.MOV.U32 R0, RZ, RZ, R17 ;  /* 0x000000ffff007224 */ /* 0x000fe200078e0011 */
[----:B------:R-:W-:-:S02]  /*82eb0*/  MOV R16, R7 ;  /* 0x0000000700107202 */ /* 0x000fc40000000f00 */
[----:B------:R-:W-:Y:S01]  /*82ec0*/  MOV R17, R18 ;  /* 0x0000001200117202 */ /* 0x000fe20000000f00 */
[----:B------:R-:W-:Y:S02]  /*82ed0*/  MOV R7, R28 ;  /* 0x0000001c00077202 */ /* 0x000fe40000000f00 */
[----:B------:R-:W-:Y:S02]  /*82ee0*/  IMAD.MOV.U32 R18, RZ, RZ, R21 ;  /* 0x000000ffff127224 */ /* 0x000fe400078e0015 */
[----:B------:R-:W-:Y:S01]  /*82ef0*/  IMAD.MOV.U32 R28, RZ, RZ, R8 ;  /* 0x000000ffff1c7224 */ /* 0x000fe200078e0008 */
[----:B------:R-:W2:Y:S04]  /*82f00*/  LDL R21, [R1+0x400] ;  /* 0x0004000001157983 */ /* 0x000ea80000100800 */
[----:B------:R-:W4:Y:S01]  /*82f10*/  LDL R8, [R1+0x4e0] ;  /* 0x0004e00001087983 */ /* 0x000f220000100800 */
[----:B------:R0:W-:Y:S02]  /*82f20*/  @!P0 STL [R1+0x288], R24 ;  /* 0x0002881801008387 */ /* 0x0001e40000100800 */
[----:B------:R-:W-:Y:S01]  /*82f30*/  @!P0 FMUL R26, R26, 16777216 ;  /* 0x4b8000001a1a8820 */ /* 0x000fe20000400000 */
[----:B0-----:R-:W2:Y:S04]  /*82f40*/  LDL.LU R24, [R1+0x1814] ;  /* 0x0018140001187983 */ /* 0x001ea80000300800 */
[----:B------:R0:W-:Y:S02]  /*82f50*/  @!P0 STL [R1+0x290], R26 ;  /* 0x0002901a01008387 */ /* 0x0001e40000100800 */
[----:B0-----:R-:W4:Y:S01]  /*82f60*/  LDL.LU R26, [R1+0x1810] ;  /* 0x00181000011a7983 */ /* 0x001f220000300800 */
[----:B---3--:R-:W-:-:S05]  /*82f70*/  @!P0 FMUL R20, R20, 16777216 ;  /* 0x4b80000014148820 */ /* 0x008fca0000400000 */
[----:B------:R0:W-:Y:S02]  /*82f80*/  @!P0 STL [R1+0x298], R20 ;  /* 0x0002981401008387 */ /* 0x0001e40000100800 */
[----:B0-----:R-:W-:-:S05]  /*82f90*/  MOV R20, R4 ;  /* 0x0000000400147202 */ /* 0x001fca0000000f00 */
[----:B------:R2:W-:Y:S02]  /*82fa0*/  STL [R1+0x1808], R20 ;  /* 0x0018081401007387 */ /* 0x0005e40000100800 */
[----:B--2---:R-:W-:-:S05]  /*82fb0*/  MOV R20, R24 ;  /* 0x0000001800147202 */ /* 0x004fca0000000f00 */
[----:B------:R4:W-:Y:S01]  /*82fc0*/  STL [R1+0x180c], R20 ;  /* 0x00180c1401007387 */ /* 0x0009e20000100800 */
[----:B------:R-:W2:Y:S02]  /*82fd0*/  LDL R24, [R1+0x2b8] ;  /* 0x0002b80001187983 */ /* 0x000ea40000100800 */
[----:B------:R-:W3:Y:S02]  /*82fe0*/  LDL R4, [R1+0x2c8] ;  /* 0x0002c80001047983 */ /* 0x000ee40000100800 */
[----:B----4-:R-:W-:Y:S02]  /*82ff0*/  IMAD.MOV.U32 R20, RZ, RZ, R26 ;  /* 0x000000ffff147224 */ /* 0x010fe400078e001a */
[----:B------:R-:W4:Y:S02]  /*83000*/  LDL R26, [R1+0x2c0] ;  /* 0x0002c000011a7983 */ /* 0x000f240000100800 */
[----:B------:R-:W-:-:S05]  /*83010*/  @!P0 FMUL R20, R20, 16777216 ;  /* 0x4b80000014148820 */ /* 0x000fca0000400000 */
[----:B------:R0:W-:Y:S04]  /*83020*/  @!P0 STL [R1+0x2a0], R20 ;  /* 0x0002a01401008387 */ /* 0x0001e80000100800 */
[----:B0-----:R-:W2:Y:S02]  /*83030*/  LDL.LU R20, [R1+0x180c] ;  /* 0x00180c0001147983 */ /* 0x001ea40000300800 */
[----:B--2---:R-:W-:-:S05]  /*83040*/  @!P0 FMUL R20, R20, 16777216 ;  /* 0x4b80000014148820 */ /* 0x004fca0000400000 */
[----:B------:R0:W-:Y:S04]  /*83050*/  @!P0 STL [R1+0x2a8], R20 ;  /* 0x0002a81401008387 */ /* 0x0001e80000100800 */
[----:B0-----:R-:W2:Y:S01]  /*83060*/  LDL.LU R20, [R1+0x1808] ;  /* 0x0018080001147983 */ /* 0x001ea20000300800 */
[----:B------:R-:W-:Y:S02]  /*83070*/  @!P0 FMUL R24, R24, 16777216 ;  /* 0x4b80000018188820 */ /* 0x000fe40000400000 */
[----:B----4-:R-:W-:Y:S02]  /*83080*/  @!P0 FMUL R26, R26, 16777216 ;  /* 0x4b8000001a1a8820 */ /* 0x010fe40000400000 */
[----:B--2---:R-:W-:-:S05]  /*83090*/  @!P0 FMUL R20, R20, 16777216 ;  /* 0x4b80000014148820 */ /* 0x004fca0000400000 */
[----:B------:R0:W-:Y:S04]  /*830a0*/  @!P0 STL [R1+0x2b0], R20 ;  /* 0x0002b01401008387 */ /* 0x0001e80000100800 */
[----:B0-----:R-:W2:Y:S01]  /*830b0*/  LDL.LU R20, [R1+0x1804] ;  /* 0x0018040001147983 */ /* 0x001ea20000300800 */
[----:B------:R0:W-:Y:S03]  /*830c0*/  @!P0 STL [R1+0x2b8], R24 ;  /* 0x0002b81801008387 */ /* 0x0001e60000100800 */
[----:B0-----:R-:W4:Y:S01]  /*830d0*/  LDL.LU R24, [R1+0x1800] ;  /* 0x0018000001187983 */ /* 0x001f220000300800 */
[----:B------:R0:W-:Y:S03]  /*830e0*/  @!P0 STL [R1+0x2c0], R26 ;  /* 0x0002c01a01008387 */ /* 0x0001e60000100800 */
[----:B0-----:R-:W2:Y:S01]  /*830f0*/  LDL.LU R26, [R1+0x17fc] ;  /* 0x0017fc00011a7983 */ /* 0x001ea20000300800 */
[----:B---3--:R-:W-:-:S02]  /*83100*/  @!P0 FMUL R4, R4, 16777216 ;  /* 0x4b80000004048820 */ /* 0x008fc40000400000 */
[----:B--2---:R-:W-:-:S05]  /*83110*/  @!P0 FMUL R26, R26, 16777216 ;  /* 0x4b8000001a1a8820 */ /* 0x004fca0000400000 */
[----:B------:R0:W-:Y:S04]  /*83120*/  STL [R1+0x14], R26 ;  /* 0x0000141a01007387 */ /* 0x0001e80000100800 */
[----:B0-----:R-:W2:Y:S01]  /*83130*/  LDL.LU R26, [R1+0x17f8] ;  /* 0x0017f800011a7983 */ /* 0x001ea20000300800 */
[----:B------:R0:W-:Y:S03]  /*83140*/  @!P0 STL [R1+0x2c8], R4 ;  /* 0x0002c80401008387 */ /* 0x0001e60000100800 */
[----:B0-----:R-:W3:Y:S01]  /*83150*/  LDL R4, [R1+0x26c] ;  /* 0x00026c0001047983 */ /* 0x001ee20000100800 */
[----:B----4-:R-:W-:Y:S01]  /*83160*/  @!P0 FMUL R24, R24, 16777216 ;  /* 0x4b80000018188820 */ /* 0x010fe20000400000 */
[----:B------:R-:W-:-:S04]  /*83170*/  FSETP.GEU.AND P0, PT, |R20|, 1.175494350822287508e-38, PT ;  /* 0x008000001400780b */ /* 0x000fc80003f0e200 */
[----:B------:R0:W-:Y:S04]  /*83180*/  STL [R1+0x2d0], R24 ;  /* 0x0002d01801007387 */ /* 0x0001e80000100800 */
[----:B0-----:R-:W4:Y:S01]  /*83190*/  LDL.LU R24, [R1+0x17f4] ;  /* 0x0017f40001187983 */ /* 0x001f220000300800 */
[----:B------:R0:W-:Y:S03]  /*831a0*/  STL [R1+0x17e0], R20 ;  /* 0x0017e01401007387 */ /* 0x0001e60000100800 */
[----:B0-----:R-:W2:Y:S01]  /*831b0*/  LDL R20, [R1+0x274] ;  /* 0x0002740001147983 */ /* 0x001ea20000100800 */
[----:B---3--:R-:W-:-:S05]  /*831c0*/  @P1 FMUL R4, R4, 0.25 ;  /* 0x3e80000004041820 */ /* 0x008fca0000400000 */
[----:B------:R0:W-:Y:S04]  /*831d0*/  @P1 STL [R1+0x26c], R4 ;  /* 0x00026c0401001387 */ /* 0x0001e80000100800 */
[----:B0-----:R-:W3:Y:S04]  /*831e0*/  LDL R4, [R1+0x28c] ;  /* 0x00028c0001047983 */ /* 0x001ee80000100800 */
[----:B---3--:R0:W-:Y:S04]  /*831f0*/  STL [R1+0x17f0], R4 ;  /* 0x0017f00401007387 */ /* 0x0081e80000100800 */
[----:B0-----:R-:W3:Y:S01]  /*83200*/  LDL R4, [R1+0x284] ;  /* 0x0002840001047983 */ /* 0x001ee20000100800 */
[----:B--2---:R-:W-:-:S02]  /*83210*/  @P1 FMUL R20, R20, 0.25 ;  /* 0x3e80000014141820 */ /* 0x004fc40000400000 */
[----:B------:R-:W-:-:S03]  /*83220*/  @P1 FMUL R26, R26, 0.25 ;  /* 0x3e8000001a1a1820 */ /* 0x000fc60000400000 */
[----:B------:R0:W-:Y:S04]  /*83230*/  @P1 STL [R1+0x274], R20 ;  /* 0x0002741401001387 */ /* 0x0001e80000100800 */
[----:B0-----:R-:W2:Y:S01]  /*83240*/  LDL R20, [R1+0x294] ;  /* 0x0002940001147983 */ /* 0x001ea20000100800 */
[----:B------:R-:W-:Y:S02]  /*83250*/  @P1 STL [R1+0x264], R26 ;  /* 0x0002641a01001387 */ /* 0x000fe40000100800 */
        /* <DEDUP_REMOVED lines=8> */
[----:B------:R0:W-:Y:S03]  /*832e0*/  @P1 STL [R1+0x294], R20 ;  /* 0x0002941401001387 */ /* 0x0001e60000100800 */
[----:B0-----:R-:W3:Y:S01]  /*832f0*/  LDL R20, [R1+0x2ac] ;  /* 0x0002ac0001147983 */ /* 0x001ee20000100800 */
[----:B------:R-:W-:Y:S02]  /*83300*/  @P1 STL [R1+0x27c], R24 ;  /* 0x00027c1801001387 */ /* 0x000fe40000100800 */
[----:B------:R0:W-:Y:S02]  /*83310*/  STL [R1+0x17d0], R24 ;  /* 0x0017d01801007387 */ /* 0x0001e40000100800 */
[----:B0-----:R-:W4:Y:S01]  /*83320*/  LDL R24, [R1+0x2a4] ;  /* 0x0002a40001187983 */ /* 0x001f220000100800 */
[----:B--2---:R-:W-:-:S05]  /*83330*/  @P1 FMUL R4, R4, 0.25 ;  /* 0x3e80000004041820 */ /* 0x004fca0000400000 */
[----:B------:R0:W-:Y:S01]  /*83340*/  @P1 STL [R1+0x29c], R4 ;  /* 0x00029c0401001387 */ /* 0x0001e20000100800 */
[----:B---3--:R-:W-:-:S03]  /*83350*/  @P1 FMUL R20, R20, 0.25 ;  /* 0x3e80000014141820 */ /* 0x008fc60000400000 */
[----:B0-----:R-:W2:Y:S01]  /*83360*/  LDL.LU R4, [R1+0x17ec] ;  /* 0x0017ec0001047983 */ /* 0x001ea20000300800 */
[----:B----4-:R-:W-:-:S05]  /*83370*/  @P1 FMUL R24, R24, 0.25 ;  /* 0x3e80000018181820 */ /* 0x010fca0000400000 */
[----:B------:R0:W-:Y:S02]  /*83380*/  @P1 STL [R1+0x2a4], R24 ;  /* 0x0002a41801001387 */ /* 0x0001e40000100800 */
[----:B0-----:R-:W-:Y:S02]  /*83390*/  MOV R24, R26 ;  /* 0x0000001a00187202 */ /* 0x001fe40000000f00 */
[----:B------:R-:W3:Y:S01]  /*833a0*/  LDL R26, [R1+0x2b4] ;  /* 0x0002b400011a7983 */ /* 0x000ee20000100800 */
[----:B------:R0:W-:Y:S03]  /*833b0*/  @P1 STL [R1+0x2ac], R20 ;  /* 0x0002ac1401001387 */ /* 0x0001e60000100800 */
[----:B0-----:R-:W4:Y:S04]  /*833c0*/  LDL R20, [R1+0x2d4] ;  /* 0x0002d40001147983 */ /* 0x001f280000100800 */
[----:B----4-:R0:W-:Y:S04]  /*833d0*/  STL [R1+0x17e4], R20 ;  /* 0x0017e41401007387 */ /* 0x0101e80000100800 */
[----:B0-----:R-:W4:Y:S01]  /*833e0*/  LDL R20, [R1+0x2cc] ;  /* 0x0002cc0001147983 */ /* 0x001f220000100800 */
[----:B---3--:R-:W-:-:S05]  /*833f0*/  @P1 FMUL R26, R26, 0.25 ;  /* 0x3e8000001a1a1820 */ /* 0x008fca0000400000 */
[----:B------:R0:W-:Y:S04]  /*83400*/  @P1 STL [R1+0x2b4], R26 ;  /* 0x0002b41a01001387 */ /* 0x0001e80000100800 */
[----:B0-----:R-:W3:Y:S01]  /*83410*/  LDL.LU R26, [R1+0x17e8] ;  /* 0x0017e800011a7983 */ /* 0x001ee20000300800 */
[----:B----4-:R-:W-:-:S05]  /*83420*/  @P1 FMUL R20, R20, 0.25 ;  /* 0x3e80000014141820 */ /* 0x010fca0000400000 */
[----:B------:R0:W-:Y:S04]  /*83430*/  @P1 STL [R1+0x2cc], R20 ;  /* 0x0002cc1401001387 */ /* 0x0001e80000100800 */
[----:B0-----:R-:W4:Y:S02]  /*83440*/  LDL.LU R20, [R1+0x17e4] ;  /* 0x0017e40001147983 */ /* 0x001f240000300800 */
[----:B----4-:R-:W-:-:S05]  /*83450*/  @P1 FMUL R20, R20, 0.25 ;  /* 0x3e80000014141820 */ /* 0x010fca0000400000 */
[----:B------:R0:W-:Y:S04]  /*83460*/  @P1 STL [R1+0x2d4], R20 ;  /* 0x0002d41401001387 */ /* 0x0001e80000100800 */
[----:B0-----:R-:W4:Y:S01]  /*83470*/  LDL.LU R20, [R1+0x17e0] ;  /* 0x0017e00001147983 */ /* 0x001f220000300800 */
[----:B---3--:R-:W-:Y:S02]  /*83480*/  @P1 FMUL R26, R26, 0.25 ;  /* 0x3e8000001a1a1820 */ /* 0x008fe40000400000 */
[----:B------:R4:W-:Y:S02]  /*83490*/  STL [R1+0x17dc], R24 ;  /* 0x0017dc1801007387 */ /* 0x0009e40000100800 */
[----:B--2---:R-:W-:Y:S01]  /*834a0*/  @P1 FMUL R4, R4, 0.25 ;  /* 0x3e80000004041820 */ /* 0x004fe20000400000 */
[----:B----4-:R-:W-:-:S02]  /*834b0*/  MOV R24, R20 ;  /* 0x0000001400187202 */ /* 0x010fc40000000f00 */
[----:B------:R-:W2:Y:S01]  /*834c0*/  LDL R20, [R1+0x2d8] ;  /* 0x0002d80001147983 */ /* 0x000ea20000100800 */
[----:B------:R-:W-:Y:S02]  /*834d0*/  @P1 STL [R1+0x2bc], R26 ;  /* 0x0002bc1a01001387 */ /* 0x000fe40000100800 */
[----:B------:R0:W-:Y:S02]  /*834e0*/  STL [R1+0x17b4], R26 ;  /* 0x0017b41a01007387 */ /* 0x0001e40000100800 */
[----:B------:R-:W-:Y:S01]  /*834f0*/  @P1 FMUL R24, R24, 0.25 ;  /* 0x3e80000018181820 */ /* 0x000fe20000400000 */
[----:B0-----:R-:W3:Y:S01]  /*83500*/  LDL R26, [R1+0x28c] ;  /* 0x00028c00011a7983 */ /* 0x001ee20000100800 */
[----:B------:R-:W-:Y:S02]  /*83510*/  @P1 STL [R1+0x2c4], R4 ;  /* 0x0002c40401001387 */ /* 0x000fe40000100800 */
[----:B------:R0:W-:Y:S02]  /*83520*/  STL [R1+0x17b8], R4 ;  /* 0x0017b80401007387 */ /* 0x0001e40000100800 */
[----:B0-----:R-:W4:Y:S01]  /*83530*/  LDL R4, [R1+0x294] ;  /* 0x0002940001047983 */ /* 0x001f220000100800 */
[----:B------:R0:W-:Y:S03]  /*83540*/  @P1 STL [R1+0x18], R24 ;  /* 0x0000181801001387 */ /* 0x0001e60000100800 */
[----:B0-----:R-:W3:Y:S01]  /*83550*/  LDL.LU R24, [R1+0x17dc] ;  /* 0x0017dc0001187983 */ /* 0x001ee20000300800 */
[----:B--2---:R-:W-:-:S05]  /*83560*/  @P1 FMUL R20, R20, 0.25 ;  /* 0x3e80000014141820 */ /* 0x004fca0000400000 */
[----:B------:R0:W-:Y:S04]  /*83570*/  @P1 STL [R1+0x2d8], R20 ;  /* 0x0002d81401001387 */ /* 0x0001e80000100800 */
[----:B0-----:R-:W2:Y:S01]  /*83580*/  LDL.LU R20, [R1+0x17d8] ;  /* 0x0017d80001147983 */ /* 0x001ea20000300800 */
[----:B------:R3:W-:Y:S02]  /*83590*/  STL [R1+0x17d4], R12 ;  /* 0x0017d40c01007387 */ /* 0x0007e40000100800 */
[----:B---3--:R-:W-:Y:S02]  /*835a0*/  IMAD.MOV.U32 R12, RZ, RZ, R24 ;  /* 0x000000ffff0c7224 */ /* 0x008fe400078e0018 */
[----:B------:R-:W3:Y:S02]  /*835b0*/  LDL R24, [R1+0x26c] ;  /* 0x00026c0001187983 */ /* 0x000ee40000100800 */
[----:B------:R-:W-:Y:S01]  /*835c0*/  @!P0 FMUL R12, R12, 16777216 ;  /* 0x4b8000000c0c8820 */ /* 0x000fe20000400000 */
[----:B--2---:R-:W-:Y:S01]  /*835d0*/  FSETP.GT.AND P1, PT, |R20|, 8.50705917302346158658e+37, PT ;  /* 0x7e8000001400780b */ /* 0x004fe20003f24200 */
[----:B------:R0:W-:Y:S04]  /*835e0*/  STL [R1+0x17bc], R20 ;  /* 0x0017bc1401007387 */ /* 0x0001e80000100800 */
[----:B0-----:R-:W2:Y:S01]  /*835f0*/  LDL R20, [R1+0x274] ;  /* 0x0002740001147983 */ /* 0x001ea20000100800 */
[----:B------:R0:W-:Y:S02]  /*83600*/  @!P0 STL [R1+0x264], R12 ;  /* 0x0002640c01008387 */ /* 0x0001e40000100800 */
[----:B---3--:R-:W-:Y:S01]  /*83610*/  @!P0 FMUL R24, R24, 16777216 ;  /* 0x4b80000018188820 */ /* 0x008fe20000400000 */
[----:B0-----:R-:W3:Y:S04]  /*83620*/  LDL.LU R12, [R1+0x17d4] ;  /* 0x0017d400010c7983 */ /* 0x001ee80000300800 */
[----:B------:R0:W-:Y:S04]  /*83630*/  @!P0 STL [R1+0x26c], R24 ;  /* 0x00026c1801008387 */ /* 0x0001e80000100800 */
[----:B0-----:R-:W3:Y:S01]  /*83640*/  LDL.LU R24, [R1+0x17d0] ;  /* 0x0017d00001187983 */ /* 0x001ee20000300800 */
[----:B----4-:R2:W-:Y:S02]  /*83650*/  STL [R1+0x17cc], R4 ;  /* 0x0017cc0401007387 */ /* 0x0105e40000100800 */
[----:B------:R3:W-:Y:S01]  /*83660*/  STL [R1+0x17c8], R26 ;  /* 0x0017c81a01007387 */ /* 0x0007e20000100800 */
[----:B--2---:R-:W-:-:S05]  /*83670*/  MOV R4, R20 ;  /* 0x0000001400047202 */ /* 0x004fca0000000f00 */
[----:B------:R-:W-:Y:S01]  /*83680*/  @!P0 FMUL R4, R4, 16777216 ;  /* 0x4b80000004048820 */ /* 0x000fe20000400000 */
[----:B---3--:R-:W-:Y:S02]  /*83690*/  MOV R26, R24 ;  /* 0x00000018001a7202 */ /* 0x008fe40000000f00 */
[----:B------:R-:W2:Y:S01]  /*836a0*/  LDL.LU R24, [R1+0x28] ;  /* 0x0000280001187983 */ /* 0x000ea20000300800 */
[----:B------:R-:W3:Y:S02]  /*836b0*/  LDL R20, [R1+0x284] ;  /* 0x0002840001147983 */ /* 0x000ee40000100800 */
[----:B------:R0:W-:Y:S02]  /*836c0*/  @!P0 STL [R1+0x274], R4 ;  /* 0x0002740401008387 */ /* 0x0001e40000100800 */
[----:B------:R-:W-:Y:S01]  /*836d0*/  @!P0 FMUL R26, R26, 16777216 ;  /* 0x4b8000001a1a8820 */ /* 0x000fe20000400000 */
[----:B0-----:R-:W4:Y:S04]  /*836e0*/  LDL.LU R4, [R1+0x17cc] ;  /* 0x0017cc0001047983 */ /* 0x001f280000300800 */
[----:B------:R0:W-:Y:S02]  /*836f0*/  @!P0 STL [R1+0x27c], R26 ;  /* 0x00027c1a01008387 */ /* 0x0001e40000100800 */
[----:B0-----:R-:W2:Y:S01]  /*83700*/  LDL.LU R26, [R1+0x17c8] ;  /* 0x0017c800011a7983 */ /* 0x001ea20000300800 */
[----:B---3--:R-:W-:-:S05]  /*83710*/  @!P0 FMUL R20, R20, 16777216 ;  /* 0x4b80000014148820 */ /* 0x008fca0000400000 */
[----:B------:R-:W-:Y:S01]  /*83720*/  @!P0 STL [R1+0x284], R20 ;  /* 0x0002841401008387 */ /* 0x000fe20000100800 */
[----:B------:R4:W-:Y:S02]  /*83730*/  STL [R1+0x17c0], R2 ;  /* 0x0017c00201007387 */ /* 0x0009e40000100800 */
[----:B----4-:R-:W-:-:S05]  /*83740*/  IMAD.MOV.U32 R2, RZ, RZ, R4 ;  /* 0x000000ffff027224 */ /* 0x010fca00078e0004 */
[----:B------:R2:W-:Y:S01]  /*83750*/  STL [R1+0x17c4], R2 ;  /* 0x0017c40201007387 */ /* 0x0005e20000100800 */
[----:B------:R-:W3:Y:S02]  /*83760*/  LDL R20, [R1+0x29c] ;  /* 0x00029c0001147983 */ /* 0x000ee40000100800 */
[----:B------:R-:W4:Y:S01]  /*83770*/  LDL R4, [R1+0x2a4] ;  /* 0x0002a40001047983 */ /* 0x000f220000100800 */
[----:B--2---:R-:W-:Y:S02]  /*83780*/  MOV R2, R26 ;  /* 0x0000001a00027202 */ /* 0x004fe40000000f00 */
[----:B------:R-:W2:Y:S03]  /*83790*/  LDL R26, [R1+0x2ac] ;  /* 0x0002ac00011a7983 */ /* 0x000ea60000100800 */
[----:B------:R-:W-:-:S05]  /*837a0*/  @!P0 FMUL R2, R2, 16777216 ;  /* 0x4b80000002028820 */ /* 0x000fca0000400000 */
[----:B------:R0:W-:Y:S04]  /*837b0*/  @!P0 STL [R1+0x28c], R2 ;  /* 0x00028c0201008387 */ /* 0x0001e80000100800 */
[----:B0-----:R-:W2:Y:S01]  /*837c0*/  LDL.LU R2, [R1+0x17c4] ;  /* 0x0017c40001027983 */ /* 0x001ea20000300800 */
[----:B---3--:R-:W-:Y:S02]  /*837d0*/  @!P0 FMUL R20, R20, 16777216 ;  /* 0x4b80000014148820 */ /* 0x008fe40000400000 */
[----:B----4-:R-:W-:Y:S02]  /*837e0*/  @!P0 FMUL R4, R4, 16777216 ;  /* 0x4b80000004048820 */ /* 0x010fe40000400000 */
[----:B--2---:R-:W-:Y:S02]  /*837f0*/  @!P0 FMUL R26, R26, 16777216 ;  /* 0x4b8000001a1a8820 */ /* 0x004fe40000400000 */
[----:B------:R-:W-:-:S05]  /*83800*/  @!P0 FMUL R2, R2, 16777216 ;  /* 0x4b80000002028820 */ /* 0x000fca0000400000 */
[----:B------:R0:W-:Y:S04]  /*83810*/  @!P0 STL [R1+0x294], R2 ;  /* 0x0002940201008387 */ /* 0x0001e80000100800 */
[----:B0-----:R-:W2:Y:S01]  /*83820*/  LDL.LU R2, [R1+0x17c0] ;  /* 0x0017c00001027983 */ /* 0x001ea20000300800 */
[----:B------:R0:W-:Y:S03]  /*83830*/  @!P0 STL [R1+0x29c], R20 ;  /* 0x00029c1401008387 */ /* 0x0001e60000100800 */
[----:B0-----:R-:W3:Y:S01]  /*83840*/  LDL.LU R20, [R1+0x17bc] ;  /* 0x0017bc0001147983 */ /* 0x001ee20000300800 */
[----:B------:R0:W-:Y:S03]  /*83850*/  @!P0 STL [R1+0x2a4], R4 ;  /* 0x0002a40401008387 */ /* 0x0001e60000100800 */
[----:B0-----:R-:W4:Y:S01]  /*83860*/  LDL.LU R4, [R1+0x17b8] ;  /* 0x0017b80001047983 */ /* 0x001f220000300800 */
[----:B------:R0:W-:Y:S03]  /*83870*/  @!P0 STL [R1+0x2ac], R26 ;  /* 0x0002ac1a01008387 */ /* 0x0001e60000100800 */
[----:B0-----:R-:W2:Y:S01]  /*83880*/  LDL.LU R26, [R1+0x17b4] ;  /* 0x0017b400011a7983 */ /* 0x001ea20000300800 */
[----:B------:R0:W-:Y:S03]  /*83890*/  STL [R1+0x1790], R0 ;  /* 0x0017900001007387 */ /* 0x0001e60000100800 */
[----:B0-----:R-:W2:Y:S01]  /*838a0*/  LDL R0, [R1+0x2b4] ;  /* 0x0002b40001007983 */ /* 0x001ea20000100800 */
[----:B------:R4:W-:Y:S02]  /*838b0*/  STL [R1+0x17ac], R24 ;  /* 0x0017ac1801007387 */ /* 0x0009e40000100800 */
[----:B----4-:R-:W-:Y:S01]  /*838c0*/  MOV R24, R4 ;  /* 0x0000000400187202 */ /* 0x010fe20000000f00 */
[----:B------:R-:W-:Y:S01]  /*838d0*/  MOV R4, R19 ;  /* 0x0000001300047202 */ /* 0x000fe20000000f00 */
[----:B------:R-:W-:Y:S01]  /*838e0*/  MOV R19, R18 ;  /* 0x0000001200137202 */ /* 0x000fe20000000f00 */
[----:B------:R-:W-:Y:S01]  /*838f0*/  IMAD.MOV.U32 R18, RZ, RZ, R16 ;  /* 0x000000ffff127224 */ /* 0x000fe200078e0010 */
[----:B------:R-:W-:Y:S01]  /*83900*/  MOV R16, R21 ;  /* 0x0000001500107202 */ /* 0x000fe20000000f00 */
[----:B------:R-:W-:-:S02]  /*83910*/  IMAD.MOV.U32 R21, RZ, RZ, R25 ;  /* 0x000000ffff157224 */ /* 0x000fc400078e0019 */
[----:B--2---:R-:W-:-:S05]  /*83920*/  @!P0 FMUL R0, R0, 16777216 ;  /* 0x4b80000000008820 */ /* 0x004fca0000400000 */
[----:B------:R-:W-:Y:S01]  /*83930*/  @!P0 STL [R1+0x2b4], R0 ;  /* 0x0002b40001008387 */ /* 0x000fe20000100800 */
[----:B------:R0:W-:Y:S02]  /*83940*/  STL [R1+0x17b0], R24 ;  /* 0x0017b01801007387 */ /* 0x0001e40000100800 */
[----:B------:R-:W2:Y:S02]  /*83950*/  LDL R25, [R1+0x4bc] ;  /* 0x0004bc0001197983 */ /* 0x000ea40000100800 */
[----:B0-----:R-:W-:Y:S01]  /*83960*/  IMAD.MOV.U32 R24, RZ, RZ, R26 ;  /* 0x000000ffff187224 */ /* 0x001fe200078e001a */
[----:B---3--:R-:W-:Y:S01]  /*83970*/  MOV R0, R20 ;  /* 0x0000001400007202 */ /* 0x008fe20000000f00 */
[----:B------:R-:W-:Y:S01]  /*83980*/  MOV R20, R23 ;  /* 0x0000001700147202 */ /* 0x000fe20000000f00 */
[----:B------:R-:W-:Y:S01]  /*83990*/  MOV R23, R12 ;  /* 0x0000000c00177202 */ /* 0x000fe20000000f00 */
[----:B------:R-:W-:Y:S02]  /*839a0*/  @!P0 FMUL R24, R24, 16777216 ;  /* 0x4b80000018188820 */ /* 0x000fe40000400000 */
[----:B------:R-:W-:Y:S01]  /*839b0*/  IMAD.MOV.U32 R12, RZ, RZ, R11 ;  /* 0x000000ffff0c7224 */ /* 0x000fe200078e000b */
[----:B------:R-:W3:Y:S04]  /*839c0*/  LDL R26, [R1+0x3b8] ;  /* 0x0003b800011a7983 */ /* 0x000ee80000100800 */
[----:B------:R-:W4:Y:S01]  /*839d0*/  LDL R11, [R1+0x5f4] ;  /* 0x0005f400010b7983 */ /* 0x000f220000100800 */
[----:B------:R0:W-:Y:S03]  /*839e0*/  STL [R1+0x1794], R2 ;  /* 0x0017940201007387 */ /* 0x0001e60000100800 */
[----:B0-----:R-:W2:Y:S01]  /*839f0*/  LDL R2, [R1+0x2cc] ;  /* 0x0002cc0001027983 */ /* 0x001ea20000100800 */
[----:B------:R0:W-:Y:S03]  /*83a00*/  @!P0 STL [R1+0x2bc], R24 ;  /* 0x0002bc1801008387 */ /* 0x0001e60000100800 */
[----:B0-----:R-:W3:Y:S01]  /*83a10*/  LDL.LU R24, [R1+0x17b0] ;  /* 0x0017b00001187983 */ /* 0x001ee20000300800 */
[----:B--2---:R-:W-:-:S02]  /*83a20*/  @!P0 FMUL R2, R2, 16777216 ;  /* 0x4b80000002028820 */ /* 0x004fc40000400000 */
[----:B---3--:R-:W-:-:S05]  /*83a30*/  @!P0 FMUL R24, R24, 16777216 ;  /* 0x4b80000018188820 */ /* 0x008fca0000400000 */
[----:B------:R0:W-:Y:S04]  /*83a40*/  @!P0 STL [R1+0x2c4], R24 ;  /* 0x0002c41801008387 */ /* 0x0001e80000100800 */
[----:B0-----:R-:W2:Y:S01]  /*83a50*/  LDL.LU R24, [R1+0x17ac] ;  /* 0x0017ac0001187983 */ /* 0x001ea20000300800 */
[----:B------:R0:W-:Y:S03]  /*83a60*/  @!P0 STL [R1+0x2cc], R2 ;  /* 0x0002cc0201008387 */ /* 0x0001e60000100800 */
[----:B0-----:R-:W3:Y:S04]  /*83a70*/  LDL R2, [R1+0x2d8] ;  /* 0x0002d80001027983 */ /* 0x001ee80000100800 */
[----:B---3--:R0:W-:Y:S04]  /*83a80*/  STL [R1+0x17a4], R2 ;  /* 0x0017a40201007387 */ /* 0x0081e80000100800 */
[----:B0-----:R-:W3:Y:S04]  /*83a90*/  LDL R2, [R1+0x18] ;  /* 0x0000180001027983 */ /* 0x001ee80000100800 */
[----:B---3--:R0:W-:Y:S04]  /*83aa0*/  STL [R1+0x17a8], R2 ;  /* 0x0017a80201007387 */ /* 0x0081e80000100800 */
[----:B0-----:R-:W3:Y:S02]  /*83ab0*/  LDL R2, [R1+0x2d4] ;  /* 0x0002d40001027983 */ /* 0x001ee40000100800 */
[----:B---3--:R-:W-:-:S05]  /*83ac0*/  @!P0 FMUL R2, R2, 16777216 ;  /* 0x4b80000002028820 */ /* 0x008fca0000400000 */
[----:B------:R0:W-:Y:S04]  /*83ad0*/  @!P0 STL [R1+0x2d4], R2 ;  /* 0x0002d40201008387 */ /* 0x0001e80000100800 */
[----:B0-----:R-:W3:Y:S02]  /*83ae0*/  LDL.LU R2, [R1+0x17a8] ;  /* 0x0017a80001027983 */ /* 0x001ee40000300800 */
[----:B---3--:R-:W-:-:S05]  /*83af0*/  @!P0 FMUL R2, R2, 16777216 ;  /* 0x4b80000002028820 */ /* 0x008fca0000400000 */
[----:B------:R0:W-:Y:S04]  /*83b00*/  @!P0 STL [R1+0x18], R2 ;  /* 0x0000180201008387 */ /* 0x0001e80000100800 */
[----:B0-----:R-:W3:Y:S02]  /*83b10*/  LDL.LU R2, [R1+0x17a4] ;  /* 0x0017a40001027983 */ /* 0x001ee40000300800 */
[----:B---3--:R-:W-:-:S05]  /*83b20*/  @!P0 FMUL R2, R2, 16777216 ;  /* 0x4b80000002028820 */ /* 0x008fca0000400000 */
[----:B------:R-:W-:Y:S01]  /*83b30*/  @!P0 STL [R1+0x2d8], R2 ;  /* 0x0002d80201008387 */ /* 0x000fe20000100800 */
[----:B------:R0:W-:Y:S03]  /*83b40*/  STL [R1+0x173c], R17 ;  /* 0x00173c1101007387 */ /* 0x0001e60000100800 */
[----:B0-----:R-:W3:Y:S04]  /*83b50*/  LDL.LU R17, [R1+0x340] ;  /* 0x0003400001117983 */ /* 0x001ee80000300800 */
[----:B---3--:R-:W-:Y:S01]  /*83b60*/  STL [R1+0x1784], R17 ;  /* 0x0017841101007387 */ /* 0x008fe20000100800 */
[----:B------:R0:W-:Y:S03]  /*83b70*/  STL [R1+0x1740], R19 ;  /* 0x0017401301007387 */ /* 0x0001e60000100800 */
[----:B0-----:R-:W3:Y:S04]  /*83b80*/  LDL R19, [R1+0x20] ;  /* 0x0000200001137983 */ /* 0x001ee80000100800 */
[----:B---3--:R0:W-:Y:S04]  /*83b90*/  STL [R1+0x177c], R19 ;  /* 0x00177c1301007387 */ /* 0x0081e80000100800 */
[----:B0-----:R-:W3:Y:S04]  /*83ba0*/  LDL R19, [R1+0x308] ;  /* 0x0003080001137983 */ /* 0x001ee80000100800 */
[----:B---3--:R-:W-:Y:S01]  /*83bb0*/  STL [R1+0x1798], R19 ;  /* 0x0017981301007387 */ /* 0x008fe20000100800 */
[----:B------:R0:W-:Y:S03]  /*83bc0*/  STL [R1+0x1744], R18 ;  /* 0x0017441201007387 */ /* 0x0001e60000100800 */
[----:B0-----:R-:W3:Y:S04]  /*83bd0*/  LDL.LU R18, [R1+0x348] ;  /* 0x0003480001127983 */ /* 0x001ee80000300800 */
[----:B---3--:R0:W-:Y:S04]  /*83be0*/  STL [R1+0x1780], R18 ;  /* 0x0017801201007387 */ /* 0x0081e80000100800 */
[----:B0-----:R-:W3:Y:S04]  /*83bf0*/  LDL R18, [R1+0x324] ;  /* 0x0003240001127983 */ /* 0x001ee80000100800 */
[----:B---3--:R0:W-:Y:S01]  /*83c00*/  STL [R1+0x179c], R18 ;  /* 0x00179c1201007387 */ /* 0x0081e20000100800 */
[----:B------:R-:W-:Y:S02]  /*83c10*/  STL [R1+0x1748], R4 ;  /* 0x0017480401007387 */ /* 0x000fe40000100800 */
[----:B------:R1:W-:Y:S02]  /*83c20*/  STL [R1+0x17a0], R6 ;  /* 0x0017a00601007387 */ /* 0x0003e40000100800 */
[----:B------:R-:W3:Y:S01]  /*83c30*/  LDL R17, [R1+0x2e4] ;  /* 0x0002e40001117983 */ /* 0x000ee20000100800 */
[----:B------:R-:W2:Y:S04]  /*83c40*/  LDL R19, [R1+0x2f4] ;  /* 0x0002f40001137983 */ /* 0x000ea80000100800 */
[----:B------:R-:W4:Y:S04]  /*83c50*/  LDL R2, [R1+0x2f8] ;  /* 0x0002f80001027983 */ /* 0x000f280000100800 */
[----:B0-----:R-:W4:Y:S04]  /*83c60*/  LDL R18, [R1+0x2e0] ;  /* 0x0002e00001127983 */ /* 0x001f280000100800 */
[----:B-1----:R-:W4:Y:S01]  /*83c70*/  LDL R6, [R1+0x2dc] ;  /* 0x0002dc0001067983 */ /* 0x002f220000100800 */
[----:B------:R-:W-:-:S02]  /*83c80*/  MOV R4, R0 ;  /* 0x0000000000047202 */ /* 0x000fc40000000f00 */
[----:B------:R-:W4:Y:S02]  /*83c90*/  LDL R0, [R1+0x304] ;  /* 0x0003040001007983 */ /* 0x000f240000100800 */
[----:B------:R-:W-:Y:S01]  /*83ca0*/  FSETP.GEU.AND P0, PT, |R4|, 1.175494350822287508e-38, PT ;  /* 0x008000000400780b */ /* 0x000fe20003f0e200 */
[----:B------:R0:W-:Y:S04]  /*83cb0*/  STL [R1+0x1788], R4 ;  /* 0x0017880401007387 */ /* 0x0001e80000100800 */
[----:B0-----:R-:W4:Y:S01]  /*83cc0*/  LDL R4, [R1+0x2e8] ;  /* 0x0002e80001047983 */ /* 0x001f220000100800 */
[----:B---3--:R-:W-:Y:S02]  /*83cd0*/  @P1 FMUL R17, R17, 0.25 ;  /* 0x3e80000011111820 */ /* 0x008fe40000400000 */
[----:B--2---:R-:W-:-:S02]  /*83ce0*/  @P1 FMUL R19, R19, 0.25 ;  /* 0x3e80000013131820 */ /* 0x004fc40000400000 */
[----:B----4-:R-:W-:Y:S02]  /*83cf0*/  @P1 FMUL R6, R6, 0.25 ;  /* 0x3e80000006061820 */ /* 0x010fe40000400000 */
[----:B------:R-:W-:Y:S02]  /*83d00*/  @P1 FMUL R18, R18, 0.25 ;  /* 0x3e80000012121820 */ /* 0x000fe40000400000 */
[----:B------:R-:W-:Y:S01]  /*83d10*/  @P1 FMUL R2, R2, 0.25 ;  /* 0x3e80000002021820 */ /* 0x000fe20000400000 */
[----:B------:R0:W-:Y:S01]  /*83d20*/  @P1 STL [R1+0x2dc], R6 ;  /* 0x0002dc0601001387 */ /* 0x0001e20000100800 */
[----:B------:R-:W-:-:S03]  /*83d30*/  @P1 FMUL R0, R0, 0.25 ;  /* 0x3e80000000001820 */ /* 0x000fc60000400000 */
[----:B0-----:R-:W2:Y:S01]  /*83d40*/  LDL.LU R6, [R1+0x17a0] ;  /* 0x0017a00001067983 */ /* 0x001ea20000300800 */
[----:B------:R0:W-:Y:S02]  /*83d50*/  @P1 STL [R1+0x2e0], R18 ;  /* 0x0002e01201001387 */ /* 0x0001e40000100800 */
[----:B------:R-:W-:Y:S01]  /*83d60*/  @P1 FMUL R4, R4, 0.25 ;  /* 0x3e80000004041820 */ /* 0x000fe20000400000 */
[----:B0-----:R-:W3:Y:S01]  /*83d70*/  LDL.LU R18, [R1+0x179c] ;  /* 0x00179c0001127983 */ /* 0x001ee20000300800 */
[----:B------:R0:W-:Y:S03]  /*83d80*/  @P1 STL [R1+0x2e4], R17 ;  /* 0x0002e41101001387 */ /* 0x0001e60000100800 */
[----:B0-----:R-:W4:Y:S01]  /*83d90*/  LDL R17, [R1+0x314] ;  /* 0x0003140001117983 */ /* 0x001f220000100800 */
[----:B------:R0:W-:Y:S03]  /*83da0*/  @P1 STL [R1+0x2f4], R19 ;  /* 0x0002f41301001387 */ /* 0x0001e60000100800 */
[----:B0-----:R-:W2:Y:S01]  /*83db0*/  LDL.LU R19, [R1+0x1798] ;  /* 0x0017980001137983 */ /* 0x001ea20000300800 */
[----:B------:R0:W-:Y:S03]  /*83dc0*/  @P1 STL [R1+0x2f8], R2 ;  /* 0x0002f80201001387 */ /* 0x0001e60000100800 */
[----:B0-----:R-:W3:Y:S01]  /*83dd0*/  LDL.LU R2, [R1+0x1794] ;  /* 0x0017940001027983 */ /* 0x001ee20000300800 */
[----:B------:R0:W-:Y:S03]  /*83de0*/  @P1 STL [R1+0x304], R0 ;  /* 0x0003040001001387 */ /* 0x0001e60000100800 */
[----:B0-----:R-:W3:Y:S01]  /*83df0*/  LDL.LU R0, [R1+0x1790] ;  /* 0x0017900001007983 */ /* 0x001ee20000300800 */
[----:B------:R-:W-:Y:S02]  /*83e00*/  @P1 STL [R1+0x2e8], R4 ;  /* 0x0002e80401001387 */ /* 0x000fe40000100800 */
[----:B------:R0:W-:Y:S02]  /*83e10*/  STL [R1+0x178c], R4 ;  /* 0x00178c0401007387 */ /* 0x0001e40000100800 */
[----:B0-----:R-:W3:Y:S01]  /*83e20*/  LDL R4, [R1+0x334] ;  /* 0x0003340001047983 */ /* 0x001ee20000100800 */
[----:B----4-:R-:W-:-:S05]  /*83e30*/  @P1 FMUL R17, R17, 0.25 ;  /* 0x3e80000011111820 */ /* 0x010fca0000400000 */
[----:B------:R0:W-:Y:S01]  /*83e40*/  @P1 STL [R1+0x314], R17 ;  /* 0x0003141101001387 */ /* 0x0001e20000100800 */
[----:B--2---:R-:W-:-:S03]  /*83e50*/  @P1 FMUL R19, R19, 0.25 ;  /* 0x3e80000013131820 */ /* 0x004fc60000400000 */
[----:B0-----:R-:W2:Y:S02]  /*83e60*/  LDL R17, [R1+0x338] ;  /* 0x0003380001117983 */ /* 0x001ea40000100800 */
[----:B------:R-:W-:Y:S02]  /*83e70*/  @P1 STL [R1+0x308], R19 ;  /* 0x0003081301001387 */ /* 0x000fe40000100800 */
[----:B---3--:R-:W-:-:S05]  /*83e80*/  @P1 FMUL R4, R4, 0.25 ;  /* 0x3e80000004041820 */ /* 0x008fca0000400000 */
[----:B------:R0:W-:Y:S04]  /*83e90*/  @P1 STL [R1+0x334], R4 ;  /* 0x0003340401001387 */ /* 0x0001e80000100800 */
[----:B0-----:R-:W3:Y:S01]  /*83ea0*/  LDL.LU R4, [R1+0x178c] ;  /* 0x00178c0001047983 */ /* 0x001ee20000300800 */
[----:B------:R-:W-:Y:S02]  /*83eb0*/  @P1 FMUL R18, R18, 0.25 ;  /* 0x3e80000012121820 */ /* 0x000fe40000400000 */
[----:B------:R-:W-:-:S03]  /*83ec0*/  @P1 FMUL R0, R0, 0.25 ;  /* 0x3e80000000001820 */ /* 0x000fc60000400000 */
[----:B------:R-:W-:Y:S02]  /*83ed0*/  @P1 STL [R1+0x324], R18 ;  /* 0x0003241201001387 */ /* 0x000fe40000100800 */
[----:B------:R-:W-:Y:S02]  /*83ee0*/  @P1 STL [R1+0x318], R0 ;  /* 0x0003180001001387 */ /* 0x000fe40000100800 */
[----:B------:R3:W-:Y:S02]  /*83ef0*/  STL [R1+0x176c], R0 ;  /* 0x00176c0001007387 */ /* 0x0007e40000100800 */
[----:B--2---:R-:W-:Y:S01]  /*83f00*/  @P1 FMUL R17, R17, 0.25 ;  /* 0x3e80000011111820 */ /* 0x004fe20000400000 */
[----:B---3--:R-:W-:Y:S02]  /*83f10*/  MOV R0, R4 ;  /* 0x0000000400007202 */ /* 0x008fe40000000f00 */
[----:B------:R-:W2:Y:S02]  /*83f20*/  LDL.LU R4, [R1+0x1788] ;  /* 0x0017880001047983 */ /* 0x000ea40000300800 */
[----:B------:R0:W-:Y:S02]  /*83f30*/  @P1 STL [R1+0x338], R17 ;  /* 0x0003381101001387 */ /* 0x0001e40000100800 */
[----:B0-----:R-:W3:Y:S01]  /*83f40*/  LDL.LU R17, [R1+0x1784] ;  /* 0x0017840001117983 */ /* 0x001ee20000300800 */
[----:B------:R-:W-:-:S05]  /*83f50*/  @P1 FMUL R2, R2, 0.25 ;  /* 0x3e80000002021820 */ /* 0x000fca0000400000 */
[----:B------:R-:W-:Y:S01]  /*83f60*/  @P1 STL [R1+0x328], R2 ;  /* 0x0003280201001387 */ /* 0x000fe20000100800 */
[----:B------:R0:W-:Y:S03]  /*83f70*/  STL [R1+0x1768], R2 ;  /* 0x0017680201007387 */ /* 0x0001e60000100800 */
[----:B0-----:R-:W4:Y:S01]  /*83f80*/  LDL R2, [R1+0x2f8] ;  /* 0x0002f80001027983 */ /* 0x001f220000100800 */
[----:B--2---:R-:W-:Y:S02]  /*83f90*/  @P1 FMUL R4, R4, 0.25 ;  /* 0x3e80000004041820 */ /* 0x004fe40000400000 */
[----:B---3--:R-:W-:-:S05]  /*83fa0*/  @P1 FMUL R17, R17, 0.25 ;  /* 0x3e80000011111820 */ /* 0x008fca0000400000 */
[----:B------:R0:W-:Y:S02]  /*83fb0*/  STL [R1+0x1750], R17 ;  /* 0x0017501101007387 */ /* 0x0001e40000100800 */
[----:B0-----:R-:W-:Y:S02]  /*83fc0*/  IMAD.MOV.U32 R17, RZ, RZ, R18 ;  /* 0x000000ffff117224 */ /* 0x001fe400078e0012 */
[----:B------:R-:W2:Y:S01]  /*83fd0*/  LDL.LU R18, [R1+0x1780] ;  /* 0x0017800001127983 */ /* 0x000ea20000300800 */
[----:B------:R0:W-:Y:S02]  /*83fe0*/  STL [R1+0x1754], R4 ;  /* 0x0017540401007387 */ /* 0x0001e40000100800 */
[----:B0-----:R-:W-:Y:S02]  /*83ff0*/  MOV R4, R19 ;  /* 0x0000001300047202 */ /* 0x001fe40000000f00 */
[----:B------:R-:W3:Y:S03]  /*84000*/  LDL.LU R19, [R1+0x177c] ;  /* 0x00177c0001137983 */ /* 0x000ee60000300800 */
[----:B------:R0:W-:Y:S02]  /*84010*/  STL [R1+0x1778], R4 ;  /* 0x0017780401007387 */ /* 0x0001e40000100800 */
[----:B0-----:R-:W4:Y:S01]  /*84020*/  LDL R4, [R1+0x2dc] ;  /* 0x0002dc0001047983 */ /* 0x001f220000100800 */
[----:B--2---:R-:W-:-:S05]  /*84030*/  @P1 FMUL R18, R18, 0.25 ;  /* 0x3e80000012121820 */ /* 0x004fca0000400000 */
[----:B------:R0:W-:Y:S01]  /*84040*/  STL [R1+0x1758], R18 ;  /* 0x0017581201007387 */ /* 0x0001e20000100800 */
[----:B---3--:R-:W-:-:S03]  /*84050*/  FSETP.GT.AND P1, PT, |R19|, 8.50705917302346158658e+37, PT ;  /* 0x7e8000001300780b */ /* 0x008fc60003f24200 */
[----:B0-----:R-:W2:Y:S01]  /*84060*/  LDL R18, [R1+0x314] ;  /* 0x0003140001127983 */ /* 0x001ea20000100800 */
[----:B------:R0:W-:Y:S02]  /*84070*/  STL [R1+0x175c], R19 ;  /* 0x00175c1301007387 */ /* 0x0001e40000100800 */
[----:B----4-:R-:W-:Y:S01]  /*84080*/  @!P0 FMUL R4, R4, 16777216 ;  /* 0x4b80000004048820 */ /* 0x010fe20000400000 */
[----:B0-----:R-:W3:Y:S04]  /*84090*/  LDL R19, [R1+0x2e0] ;  /* 0x0002e00001137983 */ /* 0x001ee80000100800 */
[----:B------:R0:W-:Y:S02]  /*840a0*/  @!P0 STL [R1+0x2dc], R4 ;  /* 0x0002dc0401008387 */ /* 0x0001e40000100800 */
[----:B0-----:R-:W4:Y:S01]  /*840b0*/  LDL.LU R4, [R1+0x1778] ;  /* 0x0017780001047983 */ /* 0x001f220000300800 */
[----:B------:R-:W-:Y:S02]  /*840c0*/  STL [R1+0x1774], R9 ;  /* 0x0017740901007387 */ /* 0x000fe40000100800 */
[----:B------:R0:W-:Y:S02]  /*840d0*/  STL [R1+0x1770], R0 ;  /* 0x0017700001007387 */ /* 0x0001e40000100800 */
[----:B0-----:R-:W2:Y:S01]  /*840e0*/  LDL R0, [R1+0x2e4] ;  /* 0x0002e40001007983 */ /* 0x001ea20000100800 */
[----:B---3--:R-:W-:-:S03]  /*840f0*/  MOV R9, R19 ;  /* 0x0000001300097202 */ /* 0x008fc60000000f00 */
[----:B------:R-:W3:Y:S02]  /*84100*/  LDL R19, [R1+0x2f4] ;  /* 0x0002f40001137983 */ /* 0x000ee40000100800 */
[----:B------:R-:W-:-:S05]  /*84110*/  @!P0 FMUL R9, R9, 16777216 ;  /* 0x4b80000009098820 */ /* 0x000fca0000400000 */
[----:B------:R0:W-:Y:S04]  /*84120*/  @!P0 STL [R1+0x2e0], R9 ;  /* 0x0002e00901008387 */ /* 0x0001e80000100800 */
[----:B0-----:R-:W3:Y:S01]  /*84130*/  LDL.LU R9, [R1+0x1774] ;  /* 0x0017740001097983 */ /* 0x001ee20000300800 */
[----:B--2---:R-:W-:-:S05]  /*84140*/  @!P0 FMUL R0, R0, 16777216 ;  /* 0x4b80000000008820 */ /* 0x004fca0000400000 */
[----:B------:R0:W-:Y:S04]  /*84150*/  @!P0 STL [R1+0x2e4], R0 ;  /* 0x0002e40001008387 */ /* 0x0001e80000100800 */
[----:B0-----:R-:W2:Y:S02]  /*84160*/  LDL.LU R0, [R1+0x1770] ;  /* 0x0017700001007983 */ /* 0x001ea40000300800 */
[----:B--2---:R-:W-:-:S05]  /*84170*/  @!P0 FMUL R0, R0, 16777216 ;  /* 0x4b80000000008820 */ /* 0x004fca0000400000 */
[----:B------:R0:W-:Y:S04]  /*84180*/  @!P0 STL [R1+0x2e8], R0 ;  /* 0x0002e80001008387 */ /* 0x0001e80000100800 */
[----:B0-----:R-:W2:Y:S01]  /*84190*/  LDL.LU R0, [R1+0x176c] ;  /* 0x00176c0001007983 */ /* 0x001ea20000300800 */
[----:B---3--:R-:W-:-:S05]  /*841a0*/  @!P0 FMUL R19, R19, 16777216 ;  /* 0x4b80000013138820 */ /* 0x008fca0000400000 */
[----:B------:R0:W-:Y:S02]  /*841b0*/  @!P0 STL [R1+0x2f4], R19 ;  /* 0x0002f41301008387 */ /* 0x0001e40000100800 */
[----:B0-----:R-:W-:Y:S01]  /*841c0*/  IMAD.MOV.U32 R19, RZ, RZ, R18 ;  /* 0x000000ffff137224 */ /* 0x001fe200078e0012 */
[----:B----4-:R-:W-:Y:S02]  /*841d0*/  MOV R18, R4 ;  /* 0x0000000400127202 */ /* 0x010fe40000000f00 */
[----:B--2---:R-:W-:Y:S02]  /*841e0*/  MOV R4, R0 ;  /* 0x0000000000047202 */ /* 0x004fe40000000f00 */
[----:B------:R-:W2:Y:S01]  /*841f0*/  LDL.LU R0, [R1+0x24] ;  /* 0x0000240001007983 */ /* 0x000ea20000300800 */
[----:B------:R-:W-:-:S03]  /*84200*/  @!P0 FMUL R2, R2, 16777216 ;  /* 0x4b80000002028820 */ /* 0x000fc60000400000 */
[----:B--2---:R0:W-:Y:S04]  /*84210*/  STL [R1+0x1734], R0 ;  /* 0x0017340001007387 */ /* 0x0041e80000100800 */
[----:B0-----:R-:W2:Y:S01]  /*84220*/  LDL R0, [R1+0x304] ;  /* 0x0003040001007983 */ /* 0x001ea20000100800 */
[----:B------:R0:W-:Y:S03]  /*84230*/  @!P0 STL [R1+0x2f8], R2 ;  /* 0x0002f80201008387 */ /* 0x0001e60000100800 */
[----:B0-----:R-:W3:Y:S01]  /*84240*/  LDL.LU R2, [R1+0x1768] ;  /* 0x0017680001027983 */ /* 0x001ee20000300800 */
[----:B------:R0:W-:Y:S02]  /*84250*/  STL [R1+0x1760], R22 ;  /* 0x0017601601007387 */ /* 0x0001e40000100800 */
[----:B0-----:R-:W-:Y:S01]  /*84260*/  IMAD.MOV.U32 R22, RZ, RZ, R19 ;  /* 0x000000ffff167224 */ /* 0x001fe200078e0013 */
[----:B------:R-:W-:Y:S01]  /*84270*/  MOV R19, R4 ;  /* 0x0000000400137202 */ /* 0x000fe20000000f00 */
[----:B--2---:R-:W-:-:S05]  /*84280*/  @!P0 FMUL R0, R0, 16777216 ;  /* 0x4b80000000008820 */ /* 0x004fca0000400000 */
[----:B------:R-:W-:Y:S01]  /*84290*/  @!P0 STL [R1+0x304], R0 ;  /* 0x0003040001008387 */ /* 0x000fe20000100800 */
[----:B------:R0:W-:Y:S01]  /*842a0*/  STL [R1+0x1764], R22 ;  /* 0x0017641601007387 */ /* 0x0001e20000100800 */
[----:B---3--:R-:W-:Y:S02]  /*842b0*/  MOV R4, R2 ;  /* 0x0000000200047202 */ /* 0x008fe40000000f00 */
[----:B0-----:R-:W-:Y:S01]  /*842c0*/  MOV R22, R18 ;  /* 0x0000001200167202 */ /* 0x001fe20000000f00 */
[----:B------:R-:W-:Y:S02]  /*842d0*/  MOV R2, R24 ;  /* 0x0000001800027202 */ /* 0x000fe40000000f00 */
[----:B------:R-:W-:Y:S01]  /*842e0*/  IMAD.MOV.U32 R24, RZ, RZ, R16 ;  /* 0x000000ffff187224 */ /* 0x000fe200078e0010 */
[----:B------:R-:W-:Y:S01]  /*842f0*/  MOV R16, R20 ;  /* 0x0000001400107202 */ /* 0x000fe20000000f00 */
[----:B------:R-:W2:Y:S01]  /*84300*/  LDL R0, [R1+0x338] ;  /* 0x0003380001007983 */ /* 0x000ea20000100800 */
[----:B------:R-:W-:-:S02]  /*84310*/  @!P0 FMUL R22, R22, 16777216 ;  /* 0x4b80000016168820 */ /* 0x000fc40000400000 */
[----:B------:R-:W-:Y:S01]  /*84320*/  IMAD.MOV.U32 R18, RZ, RZ, R17 ;  /* 0x000000ffff127224 */ /* 0x000fe200078e0011 */
[----:B------:R-:W-:Y:S01]  /*84330*/  MOV R20, R21 ;  /* 0x0000001500147202 */ /* 0x000fe20000000f00 */
[----:B------:R-:W3:Y:S04]  /*84340*/  LDL R17, [R1+0x334] ;  /* 0x0003340001117983 */ /* 0x000ee80000100800 */
[----:B------:R-:W4:Y:S01]  /*84350*/  LDL R21, [R1+0x4c4] ;  /* 0x0004c40001157983 */ /* 0x000f220000100800 */
[----:B------:R0:W-:Y:S03]  /*84360*/  @!P0 STL [R1+0x308], R22 ;  /* 0x0003081601008387 */ /* 0x0001e60000100800 */
[----:B0-----:R-:W2:Y:S01]  /*84370*/  LDL.LU R22, [R1+0x1764] ;  /* 0x0017640001167983 */ /* 0x001ea20000300800 */
[----:B------:R-:W-:-:S02]  /*84380*/  @!P0 FMUL R19, R19, 16777216 ;  /* 0x4b80000013138820 */ /* 0x000fc40000400000 */
[----:B------:R-:W-:Y:S02]  /*84390*/  @!P0 FMUL R18, R18, 16777216 ;  /* 0x4b80000012128820 */ /* 0x000fe40000400000 */
[----:B------:R-:W-:Y:S02]  /*843a0*/  @!P0 FMUL R4, R4, 16777216 ;  /* 0x4b80000004048820 */ /* 0x000fe40000400000 */
[----:B---3--:R-:W-:Y:S02]  /*843b0*/  @!P0 FMUL R17, R17, 16777216 ;  /* 0x4b80000011118820 */ /* 0x008fe40000400000 */
[----:B--2---:R-:W-:-:S05]  /*843c0*/  @!P0 FMUL R22, R22, 16777216 ;  /* 0x4b80000016168820 */ /* 0x004fca0000400000 */
[----:B------:R0:W-:Y:S04]  /*843d0*/  @!P0 STL [R1+0x314], R22 ;  /* 0x0003141601008387 */ /* 0x0001e80000100800 */
[----:B0-----:R-:W2:Y:S01]  /*843e0*/  LDL.LU R22, [R1+0x1760] ;  /* 0x0017600001167983 */ /* 0x001ea20000300800 */
[----:B------:R0:W-:Y:S03]  /*843f0*/  @!P0 STL [R1+0x318], R19 ;  /* 0x0003181301008387 */ /* 0x0001e60000100800 */
[----:B0-----:R-:W3:Y:S01]  /*84400*/  LDL.LU R19, [R1+0x175c] ;  /* 0x00175c0001137983 */ /* 0x001ee20000300800 */
[----:B------:R0:W-:Y:S03]  /*84410*/  @!P0 STL [R1+0x324], R18 ;  /* 0x0003241201008387 */ /* 0x0001e60000100800 */
[----:B0-----:R-:W2:Y:S01]  /*84420*/  LDL.LU R18, [R1+0x1758] ;  /* 0x0017580001127983 */ /* 0x001ea20000300800 */
[----:B------:R0:W-:Y:S03]  /*84430*/  @!P0 STL [R1+0x328], R4 ;  /* 0x0003280401008387 */ /* 0x0001e60000100800 */
[----:B0-----:R-:W3:Y:S01]  /*84440*/  LDL.LU R4, [R1+0x1754] ;  /* 0x0017540001047983 */ /* 0x001ee20000300800 */
[----:B------:R0:W-:Y:S03]  /*84450*/  @!P0 STL [R1+0x334], R17 ;  /* 0x0003341101008387 */ /* 0x0001e60000100800 */
[----:B0-----:R-:W4:Y:S01]  /*84460*/  LDL.LU R17, [R1+0x1750] ;  /* 0x0017500001117983 */ /* 0x001f220000300800 */
[----:B------:R-:W-:-:S02]  /*84470*/  @!P0 FMUL R0, R0, 16777216 ;  /* 0x4b80000000008820 */ /* 0x000fc40000400000 */
[----:B--2---:R-:W-:Y:S02]  /*84480*/  @!P0 FMUL R18, R18, 16777216 ;  /* 0x4b80000012128820 */ /* 0x004fe40000400000 */
[----:B---3--:R-:W-:Y:S02]  /*84490*/  @!P0 FMUL R4, R4, 16777216 ;  /* 0x4b80000004048820 */ /* 0x008fe40000400000 */
[----:B----4-:R-:W-:-:S05]  /*844a0*/  @!P0 FMUL R17, R17, 16777216 ;  /* 0x4b80000011118820 */ /* 0x010fca0000400000 */
[----:B------:R0:W-:Y:S04]  /*844b0*/  STL [R1+0x340], R17 ;  /* 0x0003401101007387 */ /* 0x0001e80000100800 */
[----:B0-----:R-:W2:Y:S01]  /*844c0*/  LDL R17, [R1+0x2ec] ;  /* 0x0002ec0001117983 */ /* 0x001ea20000100800 */
[----:B------:R0:W-:Y:S02]  /*844d0*/  @!P0 STL [R1+0x338], R0 ;  /* 0x0003380001008387 */ /* 0x0001e40000100800 */
[----:B------:R1:W-:Y:S02]  /*844e0*/  STL [R1+0x1c], R4 ;  /* 0x00001c0401007387 */ /* 0x0003e40000100800 */
[----:B------:R-:W-:Y:S01]  /*844f0*/  STL [R1+0x348], R18 ;  /* 0x0003481201007387 */ /* 0x000fe20000100800 */
[----:B0-----:R-:W3:Y:S04]  /*84500*/  LDL R0, [R1+0x2fc] ;  /* 0x0002fc0001007983 */ /* 0x001ee80000100800 */
[----:B---3--:R0:W-:Y:S01]  /*84510*/  STL [R1+0x174c], R0 ;  /* 0x00174c0001007387 */ /* 0x0081e20000100800 */
[----:B--2---:R-:W-:-:S02]  /*84520*/  @P1 FMUL R17, R17, 0.25 ;  /* 0x3e80000011111820 */ /* 0x004fc40000400000 */
[----:B-1----:R-:W2:Y:S01]  /*84530*/  LDL R4, [R1+0x300] ;  /* 0x0003000001047983 */ /* 0x002ea20000100800 */
[----:B0-----:R-:W3:Y:S01]  /*84540*/  LDL R0, [R1+0x2f0] ;  /* 0x0002f00001007983 */ /* 0x001ee20000100800 */
[----:B------:R-:W-:Y:S01]  /*84550*/  FSETP.GEU.AND P0, PT, |R19|, 1.175494350822287508e-38, PT ;  /* 0x008000001300780b */ /* 0x000fe20003f0e200 */
[----:B------:R0:W-:Y:S02]  /*84560*/  @P1 STL [R1+0x2ec], R17 ;  /* 0x0002ec1101001387 */ /* 0x0001e40000100800 */
[----:B------:R-:W4:Y:S01]  /*84570*/  LDL R18, [R1+0x30c] ;  /* 0x00030c0001127983 */ /* 0x000f220000100800 */
[----:B------:R-:W2:Y:S04]  /*84580*/  LDL R19, [R1+0x310] ;  /* 0x0003100001137983 */ /* 0x000ea80000100800 */
[----:B0-----:R-:W2:Y:S01]  /*84590*/  LDL R17, [R1+0x31c] ;  /* 0x00031c0001117983 */ /* 0x001ea20000100800 */
[----:B---3--:R-:W-:-:S05]  /*845a0*/  @P1 FMUL R0, R0, 0.25 ;  /* 0x3e80000000001820 */ /* 0x008fca0000400000 */
[----:B------:R0:W-:Y:S04]  /*845b0*/  @P1 STL [R1+0x2f0], R0 ;  /* 0x0002f00001001387 */ /* 0x0001e80000100800 */
[----:B0-----:R-:W3:Y:S01]  /*845c0*/  LDL.LU R0, [R1+0x174c] ;  /* 0x00174c0001007983 */ /* 0x001ee20000300800 */
[----:B--2---:R-:W-:Y:S02]  /*845d0*/  @P1 FMUL R4, R4, 0.25 ;  /* 0x3e80000004041820 */ /* 0x004fe40000400000 */
[----:B---3--:R-:W-:-:S05]  /*845e0*/  @P1 FMUL R0, R0, 0.25 ;  /* 0x3e80000000001820 */ /* 0x008fca0000400000 */
[----:B------:R0:W-:Y:S04]  /*845f0*/  @P1 STL [R1+0x2fc], R0 ;  /* 0x0002fc0001001387 */ /* 0x0001e80000100800 */
[----:B0-----:R-:W2:Y:S01]  /*84600*/  LDL R0, [R1+0x330] ;  /* 0x0003300001007983 */ /* 0x001ea20000100800 */
[----:B----4-:R-:W-:Y:S02]  /*84610*/  @P1 FMUL R18, R18, 0.25 ;  /* 0x3e80000012121820 */ /* 0x010fe40000400000 */
[----:B------:R-:W-:Y:S02]  /*84620*/  @P1 FMUL R19, R19, 0.25 ;  /* 0x3e80000013131820 */ /* 0x000fe40000400000 */
[----:B------:R0:W-:Y:S02]  /*84630*/  @P1 STL [R1+0x300], R4 ;  /* 0x0003000401001387 */ /* 0x0001e40000100800 */
[----:B------:R-:W-:Y:S01]  /*84640*/  @P1 FMUL R17, R17, 0.25 ;  /* 0x3e80000011111820 */ /* 0x000fe20000400000 */
[----:B0-----:R-:W3:Y:S01]  /*84650*/  LDL.LU R4, [R1+0x1748] ;  /* 0x0017480001047983 */ /* 0x001ee20000300800 */
[----:B------:R0:W-:Y:S03]  /*84660*/  @P1 STL [R1+0x30c], R18 ;  /* 0x00030c1201001387 */ /* 0x0001e60000100800 */
[----:B0-----:R-:W4:Y:S01]  /*84670*/  LDL.LU R18, [R1+0x1744] ;  /* 0x0017440001127983 */ /* 0x001f220000300800 */
[----:B------:R0:W-:Y:S03]  /*84680*/  @P1 STL [R1+0x310], R19 ;  /* 0x0003101301001387 */ /* 0x0001e60000100800 */
[----:B0-----:R-:W4:Y:S01]  /*84690*/  LDL.LU R19, [R1+0x1740] ;  /* 0x0017400001137983 */ /* 0x001f220000300800 */
[----:B------:R0:W-:Y:S03]  /*846a0*/  @P1 STL [R1+0x31c], R17 ;  /* 0x00031c1101001387 */ /* 0x0001e60000100800 */
[----:B0-----:R-:W4:Y:S01]  /*846b0*/  LDL.LU R17, [R1+0x173c] ;  /* 0x00173c0001117983 */ /* 0x001f220000300800 */
[----:B------:R0:W-:Y:S02]  /*846c0*/  STL [R1+0x1738], R22 ;  /* 0x0017381601007387 */ /* 0x0001e40000100800 */
[----:B--2---:R-:W-:-:S05]  /*846d0*/  @P1 FMUL R0, R0, 0.25 ;  /* 0x3e80000000001820 */ /* 0x004fca0000400000 */
[----:B------:R1:W-:Y:S01]  /*846e0*/  @P1 STL [R1+0x330], R0 ;  /* 0x0003300001001387 */ /* 0x0003e20000100800 */
[----:B0-----:R-:W2:Y:S03]  /*846f0*/  LDL R22, [R1+0x34c] ;  /* 0x00034c0001167983 */ /* 0x001ea60000100800 */
[----:B-1----:R-:W2:Y:S01]  /*84700*/  LDL R0, [R1+0x350] ;  /* 0x0003500001007983 */ /* 0x002ea20000100800 */
[----:B---3--:R-:W-:-:S05]  /*84710*/  @P1 FMUL R4, R4, 0.25 ;  /* 0x3e80000004041820 */ /* 0x008fca0000400000 */
[----:B------:R-:W-:Y:S01]  /*84720*/  @P1 STL [R1+0x320], R4 ;  /* 0x0003200401001387 */ /* 0x000fe20000100800 */
[----:B----4-:R-:W-:-:S03]  /*84730*/  @P1 FMUL R18, R18, 0.25 ;  /* 0x3e80000012121820 */ /* 0x010fc60000400000 */
[----:B------:R0:W-:Y:S04]  /*84740*/  STL [R1+0x1724], R4 ;  /* 0x0017240401007387 */ /* 0x0001e80000100800 */
[----:B0-----:R-:W3:Y:S01]  /*84750*/  LDL R4, [R1+0x31c] ;  /* 0x00031c0001047983 */ /* 0x001ee20000100800 */
[----:B------:R-:W-:Y:S02]  /*84760*/  @P1 STL [R1+0x32c], R18 ;  /* 0x00032c1201001387 */ /* 0x000fe40000100800 */
[----:B------:R0:W-:Y:S02]  /*84770*/  STL [R1+0x1728], R18 ;  /* 0x0017281201007387 */ /* 0x0001e40000100800 */
[----:B------:R-:W-:Y:S02]  /*84780*/  @P1 FMUL R19, R19, 0.25 ;  /* 0x3e80000013131820 */ /* 0x000fe40000400000 */
[----:B------:R-:W-:Y:S01]  /*84790*/  @P1 FMUL R17, R17, 0.25 ;  /* 0x3e80000011111820 */ /* 0x000fe20000400000 */
[----:B0-----:R-:W4:Y:S01]  /*847a0*/  LDL R18, [R1+0x20] ;  /* 0x0000200001127983 */ /* 0x001f220000100800 */
[----:B--2---:R-:W-:-:S05]  /*847b0*/  @P1 FMUL R22, R22, 0.25 ;  /* 0x3e80000016161820 */ /* 0x004fca0000400000 */
[----:B------:R0:W-:Y:S01]  /*847c0*/  @P1 STL [R1+0x34c], R22 ;  /* 0x00034c1601001387 */ /* 0x0001e20000100800 */
[----:B------:R-:W-:-:S03]  /*847d0*/  @P1 FMUL R0, R0, 0.25 ;  /* 0x3e80000000001820 */ /* 0x000fc60000400000 */
[----:B0-----:R-:W2:Y:S02]  /*847e0*/  LDL.LU R22, [R1+0x1738] ;  /* 0x0017380001167983 */ /* 0x001ea40000300800 */
[----:B------:R0:W-:Y:S02]  /*847f0*/  @P1 STL [R1+0x350], R0 ;  /* 0x0003500001001387 */ /* 0x0001e40000100800 */
[----:B0-----:R-:W2:Y:S01]  /*84800*/  LDL R0, [R1+0x354] ;  /* 0x0003540001007983 */ /* 0x001ea20000100800 */
[----:B------:R-:W-:Y:S02]  /*84810*/  @P1 STL [R1+0x33c], R17 ;  /* 0x00033c1101001387 */ /* 0x000fe40000100800 */
[----:B------:R0:W-:Y:S02]  /*84820*/  STL [R1+0x1714], R17 ;  /* 0x0017141101007387 */ /* 0x0001e40000100800 */
[----:B0-----:R-:W3:Y:S01]  /*84830*/  LDL R17, [R1+0x310] ;  /* 0x0003100001117983 */ /* 0x001ee20000100800 */
[----:B------:R-:W-:Y:S02]  /*84840*/  @P1 STL [R1+0x344], R19 ;  /* 0x0003441301001387 */ /* 0x000fe40000100800 */
[----:B------:R0:W-:Y:S02]  /*84850*/  STL [R1+0x1718], R19 ;  /* 0x0017181301007387 */ /* 0x0001e40000100800 */
[----:B0-----:R-:W3:Y:S01]  /*84860*/  LDL R19, [R1+0x358] ;  /* 0x0003580001137983 */ /* 0x001ee20000100800 */
[----:B--2---:R-:W-:-:S05]  /*84870*/  @P1 FMUL R0, R0, 0.25 ;  /* 0x3e80000000001820 */ /* 0x004fca0000400000 */
[----:B------:R0:W-:Y:S04]  /*84880*/  @P1 STL [R1+0x354], R0 ;  /* 0x0003540001001387 */ /* 0x0001e80000100800 */
[----:B0-----:R-:W2:Y:S01]  /*84890*/  LDL.LU R0, [R1+0x1734] ;  /* 0x0017340001007983 */ /* 0x001ea20000300800 */
[----:B---3--:R-:W-:-:S05]  /*848a0*/  @P1 FMUL R19, R19, 0.25 ;  /* 0x3e80000013131820 */ /* 0x008fca0000400000 */
[----:B------:R0:W-:Y:S01]  /*848b0*/  @P1 STL [R1+0x358], R19 ;  /* 0x0003581301001387 */ /* 0x0001e20000100800 */
[----:B------:R1:W-:Y:S02]  /*848c0*/  STL [R1+0x172c], R11 ;  /* 0x00172c0b01007387 */ /* 0x0003e40000100800 */
[----:B------:R3:W-:Y:S02]  /*848d0*/  STL [R1+0x1730], R23 ;  /* 0x0017301701007387 */ /* 0x0007e40000100800 */
[----:B0-----:R-:W-:Y:S01]  /*848e0*/  IMAD.MOV.U32 R19, RZ, RZ, R17 ;  /* 0x000000ffff137224 */ /* 0x001fe200078e0011 */
[----:B-1----:R-:W2:Y:S04]  /*848f0*/  LDL R11, [R1+0x2f0] ;  /* 0x0002f000010b7983 */ /* 0x002ea80000100800 */
[----:B---3--:R-:W3:Y:S01]  /*84900*/  LDL R23, [R1+0x2ec] ;  /* 0x0002ec0001177983 */ /* 0x008ee20000100800 */
[----:B------:R-:W-:-:S02]  /*84910*/  MOV R17, R4 ;  /* 0x0000000400117202 */ /* 0x000fc40000000f00 */
[----:B------:R-:W3:Y:S02]  /*84920*/  LDL R4, [R1+0x2fc] ;  /* 0x0002fc0001047983 */ /* 0x000ee40000100800 */
[----:B----4-:R-:W-:-:S05]  /*84930*/  @P1 FMUL R18, R18, 0.25 ;  /* 0x3e80000012121820 */ /* 0x010fca0000400000 */
[----:B------:R-:W-:Y:S01]  /*84940*/  @P1 STL [R1+0x20], R18 ;  /* 0x0000201201001387 */ /* 0x000fe20000100800 */
[----:B--2---:R-:W-:-:S03]  /*84950*/  FSETP.GT.AND P1, PT, |R0|, 8.50705917302346158658e+37, PT ;  /* 0x7e8000000000780b */ /* 0x004fc60003f24200 */
[----:B------:R0:W-:Y:S04]  /*84960*/  STL [R1+0x1704], R0 ;  /* 0x0017040001007387 */ /* 0x0001e80000100800 */
[----:B0-----:R-:W2:Y:S01]  /*84970*/  LDL R0, [R1+0x350] ;  /* 0x0003500001007983 */ /* 0x001ea20000100800 */
[----:B---3--:R-:W-:Y:S02]  /*84980*/  @!P0 FMUL R23, R23, 16777216 ;  /* 0x4b80000017178820 */ /* 0x008fe40000400000 */
[----:B------:R-:W-:Y:S02]  /*84990*/  @!P0 FMUL R11, R11, 16777216 ;  /* 0x4b8000000b0b8820 */ /* 0x000fe40000400000 */
[----:B------:R-:W-:Y:S01]  /*849a0*/  @!P0 FMUL R4, R4, 16777216 ;  /* 0x4b80000004048820 */ /* 0x000fe20000400000 */
[----:B------:R0:W-:Y:S04]  /*849b0*/  @!P0 STL [R1+0x2ec], R23 ;  /* 0x0002ec1701008387 */ /* 0x0001e80000100800 */
[----:B0-----:R-:W3:Y:S01]  /*849c0*/  LDL.LU R23, [R1+0x1730] ;  /* 0x0017300001177983 */ /* 0x001ee20000300800 */
[----:B------:R0:W-:Y:S03]  /*849d0*/  @!P0 STL [R1+0x2f0], R11 ;  /* 0x0002f00b01008387 */ /* 0x0001e60000100800 */
[----:B0-----:R-:W4:Y:S01]  /*849e0*/  LDL.LU R11, [R1+0x172c] ;  /* 0x00172c00010b7983 */ /* 0x001f220000300800 */
[----:B------:R0:W-:Y:S03]  /*849f0*/  @!P0 STL [R1+0x2fc], R4 ;  /* 0x0002fc0401008387 */ /* 0x0001e60000100800 */
[----:B0-----:R-:W2:Y:S01]  /*84a00*/  LDL R4, [R1+0x300] ;  /* 0x0003000001047983 */ /* 0x001ea20000100800 */
[----:B------:R0:W-:Y:S02]  /*84a10*/  STL [R1+0x16f0], R26 ;  /* 0x0016f01a01007387 */ /* 0x0001e40000100800 */
[----:B0-----:R-:W-:-:S02]  /*84a20*/  MOV R26, R18 ;  /* 0x00000012001a7202 */ /* 0x001fc40000000f00 */
[----:B------:R-:W3:Y:S01]  /*84a30*/  LDL.LU R18, [R1+0x1728] ;  /* 0x0017280001127983 */ /* 0x000ee20000300800 */
[----:B------:R0:W-:Y:S03]  /*84a40*/  STL [R1+0x16f4], R12 ;  /* 0x0016f40c01007387 */ /* 0x0001e60000100800 */
[----:B0-----:R-:W3:Y:S01]  /*84a50*/  LDL R12, [R1+0x30c] ;  /* 0x00030c00010c7983 */ /* 0x001ee20000100800 */
[----:B--2---:R-:W-:-:S05]  /*84a60*/  @!P0 FMUL R4, R4, 16777216 ;  /* 0x4b80000004048820 */ /* 0x004fca0000400000 */
[----:B------:R0:W-:Y:S04]  /*84a70*/  @!P0 STL [R1+0x300], R4 ;  /* 0x0003000401008387 */ /* 0x0001e80000100800 */
[----:B0-----:R-:W2:Y:S01]  /*84a80*/  LDL.LU R4, [R1+0x1724] ;  /* 0x0017240001047983 */ /* 0x001ea20000300800 */
[----:B---3--:R-:W-:-:S05]  /*84a90*/  @!P0 FMUL R12, R12, 16777216 ;  /* 0x4b8000000c0c8820 */ /* 0x008fca0000400000 */
[----:B------:R0:W-:Y:S02]  /*84aa0*/  @!P0 STL [R1+0x30c], R12 ;  /* 0x00030c0c01008387 */ /* 0x0001e40000100800 */
[----:B0-----:R-:W-:Y:S01]  /*84ab0*/  IMAD.MOV.U32 R12, RZ, RZ, R26 ;  /* 0x000000ffff0c7224 */ /* 0x001fe200078e001a */
[----:B------:R-:W-:Y:S01]  /*84ac0*/  MOV R26, R19 ;  /* 0x00000013001a7202 */ /* 0x000fe20000000f00 */
[----:B------:R-:W-:Y:S02]  /*84ad0*/  MOV R19, R17 ;  /* 0x0000001100137202 */ /* 0x000fe40000000f00 */
[----:B--2---:R-:W-:Y:S02]  /*84ae0*/  IMAD.MOV.U32 R17, RZ, RZ, R4 ;  /* 0x000000ffff117224 */ /* 0x004fe400078e0004 */
[----:B------:R-:W2:Y:S04]  /*84af0*/  LDL.LU R4, [R1+0x3d0] ;  /* 0x0003d00001047983 */ /* 0x000ea80000300800 */
[----:B--2---:R0:W-:Y:S04]  /*84b00*/  STL [R1+0x16e4], R4 ;  /* 0x0016e40401007387 */ /* 0x0041e80000100800 */
[----:B0-----:R-:W2:Y:S04]  /*84b10*/  LDL R4, [R1+0x370] ;  /* 0x0003700001047983 */ /* 0x001ea80000100800 */
[----:B--2---:R0:W-:Y:S01]  /*84b20*/  STL [R1+0x1700], R4 ;  /* 0x0017000401007387 */ /* 0x0041e20000100800 */
[----:B------:R1:W-:Y:S03]  /*84b30*/  STL [R1+0x171c], R12 ;  /* 0x00171c0c01007387 */ /* 0x0003e60000100800 */
[----:B0-----:R-:W2:Y:S01]  /*84b40*/  LDL R4, [R1+0x354] ;  /* 0x0003540001047983 */ /* 0x001ea20000100800 */
[----:B-1----:R-:W-:Y:S01]  /*84b50*/  MOV R12, R19 ;  /* 0x00000013000c7202 */ /* 0x002fe20000000f00 */
[----:B------:R-:W-:Y:S01]  /*84b60*/  IMAD.MOV.U32 R19, RZ, RZ, R17 ;  /* 0x000000ffff137224 */ /* 0x000fe200078e0011 */
[----:B------:R-:W-:Y:S01]  /*84b70*/  MOV R17, R18 ;  /* 0x0000001200117202 */ /* 0x000fe20000000f00 */
[----:B--2---:R0:W-:Y:S01]  /*84b80*/  STL [R1+0x1720], R4 ;  /* 0x0017200401007387 */ /* 0x0041e20000100800 */
[----:B------:R-:W2:Y:S01]  /*84b90*/  LDL R18, [R1+0x2c] ;  /* 0x00002c0001127983 */ /* 0x000ea20000100800 */
[----:B0-----:R-:W-:-:S02]  /*84ba0*/  MOV R4, R26 ;  /* 0x0000001a00047202 */ /* 0x001fc40000000f00 */
[----:B------:R-:W3:Y:S01]  /*84bb0*/  LDL R26, [R1+0x358] ;  /* 0x00035800011a7983 */ /* 0x000ee20000100800 */
[----:B------:R0:W-:Y:S03]  /*84bc0*/  STL [R1+0x16e8], R2 ;  /* 0x0016e80201007387 */ /* 0x0001e60000100800 */
[----:B0-----:R-:W2:Y:S01]  /*84bd0*/  LDL R2, [R1+0x35c] ;  /* 0x00035c0001027983 */ /* 0x001ea20000100800 */
[----:B------:R-:W-:Y:S02]  /*84be0*/  @!P0 FMUL R4, R4, 16777216 ;  /* 0x4b80000004048820 */ /* 0x000fe40000400000 */
[----:B------:R-:W-:Y:S02]  /*84bf0*/  @!P0 FMUL R12, R12, 16777216 ;  /* 0x4b8000000c0c8820 */ /* 0x000fe40000400000 */
[----:B------:R-:W-:Y:S02]  /*84c00*/  @!P0 FMUL R19, R19, 16777216 ;  /* 0x4b80000013138820 */ /* 0x000fe40000400000 */
[----:B------:R-:W-:Y:S01]  /*84c10*/  @!P0 FMUL R17, R17, 16777216 ;  /* 0x4b80000011118820 */ /* 0x000fe20000400000 */
[----:B--2---:R0:W-:Y:S04]  /*84c20*/  STL [R1+0x1708], R2 ;  /* 0x0017080201007387 */ /* 0x0041e80000100800 */
[----:B0-----:R-:W2:Y:S01]  /*84c30*/  LDL R2, [R1+0x330] ;  /* 0x0003300001027983 */ /* 0x001ea20000100800 */
[----:B------:R0:W-:Y:S03]  /*84c40*/  @!P0 STL [R1+0x310], R4 ;  /* 0x0003100401008387 */ /* 0x0001e60000100800 */
[----:B0-----:R-:W3:Y:S01]  /*84c50*/  LDL.LU R4, [R1+0x1720] ;  /* 0x0017200001047983 */ /* 0x001ee20000300800 */
[----:B------:R0:W-:Y:S03]  /*84c60*/  @!P0 STL [R1+0x31c], R12 ;  /* 0x00031c0c01008387 */ /* 0x0001e60000100800 */
[----:B0-----:R-:W3:Y:S01]  /*84c70*/  LDL.LU R12, [R1+0x171c] ;  /* 0x00171c00010c7983 */ /* 0x001ee20000300800 */
[----:B------:R0:W-:Y:S03]  /*84c80*/  @!P0 STL [R1+0x320], R19 ;  /* 0x0003201301008387 */ /* 0x0001e60000100800 */
[----:B0-----:R-:W3:Y:S01]  /*84c90*/  LDL.LU R19, [R1+0x1718] ;  /* 0x0017180001137983 */ /* 0x001ee20000300800 */
[----:B------:R0:W-:Y:S03]  /*84ca0*/  @!P0 STL [R1+0x32c], R17 ;  /* 0x00032c1101008387 */ /* 0x0001e60000100800 */
[----:B0-----:R-:W4:Y:S01]  /*84cb0*/  LDL.LU R17, [R1+0x1714] ;  /* 0x0017140001117983 */ /* 0x001f220000300800 */
[----:B--2---:R-:W-:-:S05]  /*84cc0*/  @!P0 FMUL R2, R2, 16777216 ;  /* 0x4b80000002028820 */ /* 0x004fca0000400000 */
[----:B------:R-:W-:Y:S01]  /*84cd0*/  @!P0 STL [R1+0x330], R2 ;  /* 0x0003300201008387 */ /* 0x000fe20000100800 */
[----:B------:R3:W-:Y:S02]  /*84ce0*/  STL [R1+0x170c], R18 ;  /* 0x00170c1201007387 */ /* 0x0007e40000100800 */
[----:B---3--:R-:W-:-:S05]  /*84cf0*/  MOV R18, R19 ;  /* 0x0000001300127202 */ /* 0x008fca0000000f00 */
[----:B------:R4:W-:Y:S01]  /*84d00*/  STL [R1+0x1710], R18 ;  /* 0x0017101201007387 */ /* 0x0009e20000100800 */
[----:B------:R-:W-:Y:S01]  /*84d10*/  MOV R19, R24 ;  /* 0x0000001800137202 */ /* 0x000fe20000000f00 */
[----:B------:R-:W-:Y:S01]  /*84d20*/  MOV R24, R22 ;  /* 0x0000001600187202 */ /* 0x000fe20000000f00 */
[----:B------:R-:W-:Y:S01]  /*84d30*/  MOV R22, R28 ;  /* 0x0000001c00167202 */ /* 0x000fe20000000f00 */
[----:B------:R-:W2:Y:S04]  /*84d40*/  LDL R2, [R1+0x34c] ;  /* 0x00034c0001027983 */ /* 0x000ea80000100800 */
[----:B------:R-:W3:Y:S01]  /*84d50*/  LDL R28, [R1+0x604] ;  /* 0x00060400011c7983 */ /* 0x000ee20000100800 */
[----:B----4-:R-:W-:Y:S01]  /*84d60*/  IMAD.MOV.U32 R18, RZ, RZ, R17 ;  /* 0x000000ffff127224 */ /* 0x010fe200078e0011 */
[----:B------:R-:W-:Y:S01]  /*84d70*/  MOV R17, R16 ;  /* 0x0000001000117202 */ /* 0x000fe20000000f00 */
[----:B------:R-:W-:-:S02]  /*84d80*/  IMAD.MOV.U32 R16, RZ, RZ, R21 ;  /* 0x000000ffff107224 */ /* 0x000fc400078e0015 */
[----:B------:R-:W-:Y:S01]  /*84d90*/  @!P0 FMUL R18, R18, 16777216 ;  /* 0x4b80000012128820 */ /* 0x000fe20000400000 */
[----:B------:R-:W-:Y:S01]  /*84da0*/  MOV R21, R25 ;  /* 0x0000001900157202 */ /* 0x000fe20000000f00 */
[----:B------:R-:W-:Y:S02]  /*84db0*/  IMAD.MOV.U32 R25, RZ, RZ, R7 ;  /* 0x000000ffff197224 */ /* 0x000fe400078e0007 */
[----:B------:R-:W4:Y:S01]  /*84dc0*/  LDL R7, [R1+0x4c8] ;  /* 0x0004c80001077983 */ /* 0x000f220000100800 */
[----:B------:R0:W-:Y:S03]  /*84dd0*/  @!P0 STL [R1+0x33c], R18 ;  /* 0x00033c1201008387 */ /* 0x0001e60000100800 */
[----:B0-----:R-:W3:Y:S01]  /*84de0*/  LDL.LU R18, [R1+0x1710] ;  /* 0x0017100001127983 */ /* 0x001ee20000300800 */
[----:B------:R-:W-:Y:S02]  /*84df0*/  @!P0 FMUL R0, R0, 16777216 ;  /* 0x4b80000000008820 */ /* 0x000fe40000400000 */
[----:B--2---:R-:W-:-:S02]  /*84e00*/  @!P0 FMUL R2, R2, 16777216 ;  /* 0x4b80000002028820 */ /* 0x004fc40000400000 */
[----:B---3--:R-:W-:-:S05]  /*84e10*/  @!P0 FMUL R18, R18, 16777216 ;  /* 0x4b80000012128820 */ /* 0x008fca0000400000 */
[----:B------:R0:W-:Y:S04]  /*84e20*/  @!P0 STL [R1+0x344], R18 ;  /* 0x0003441201008387 */ /* 0x0001e80000100800 */
[----:B0-----:R-:W2:Y:S01]  /*84e30*/  LDL.LU R18, [R1+0x170c] ;  /* 0x00170c0001127983 */ /* 0x001ea20000300800 */
[----:B------:R0:W-:Y:S03]  /*84e40*/  @!P0 STL [R1+0x34c], R2 ;  /* 0x00034c0201008387 */ /* 0x0001e60000100800 */
[----:B0-----:R-:W3:Y:S01]  /*84e50*/  LDL.LU R2, [R1+0x1708] ;  /* 0x0017080001027983 */ /* 0x001ee20000300800 */
[----:B------:R0:W-:Y:S03]  /*84e60*/  @!P0 STL [R1+0x350], R0 ;  /* 0x0003500001008387 */ /* 0x0001e60000100800 */
[----:B0-----:R-:W2:Y:S01]  /*84e70*/  LDL.LU R0, [R1+0x1704] ;  /* 0x0017040001007983 */ /* 0x001ea20000300800 */
[----:B------:R-:W-:-:S02]  /*84e80*/  @!P0 FMUL R4, R4, 16777216 ;  /* 0x4b80000004048820 */ /* 0x000fc40000400000 */
[----:B------:R-:W-:Y:S02]  /*84e90*/  @!P0 FMUL R26, R26, 16777216 ;  /* 0x4b8000001a1a8820 */ /* 0x000fe40000400000 */
[----:B------:R-:W-:Y:S01]  /*84ea0*/  @!P0 FMUL R12, R12, 16777216 ;  /* 0x4b8000000c0c8820 */ /* 0x000fe20000400000 */
[----:B------:R0:W-:Y:S04]  /*84eb0*/  @!P0 STL [R1+0x354], R4 ;  /* 0x0003540401008387 */ /* 0x0001e80000100800 */
[----:B0-----:R-:W3:Y:S01]  /*84ec0*/  LDL R4, [R1+0x360] ;  /* 0x0003600001047983 */ /* 0x001ee20000100800 */
[----:B------:R0:W-:Y:S02]  /*84ed0*/  @!P0 STL [R1+0x358], R26 ;  /* 0x0003581a01008387 */ /* 0x0001e40000100800 */
[----:B------:R1:W-:Y:S01]  /*84ee0*/  @!P0 STL [R1+0x20], R12 ;  /* 0x0000200c01008387 */ /* 0x0003e20000100800 */
[----:B0-----:R-:W4:Y:S04]  /*84ef0*/  LDL R26, [R1+0x368] ;  /* 0x00036800011a7983 */ /* 0x001f280000100800 */
[----:B-1----:R-:W4:Y:S01]  /*84f00*/  LDL R12, [R1+0x36c] ;  /* 0x00036c00010c7983 */ /* 0x002f220000100800 */
[----:B--2---:R-:W-:-:S03]  /*84f10*/  FSETP.GEU.AND P0, PT, |R0|, 1.175494350822287508e-38, PT ;  /* 0x008000000000780b */ /* 0x004fc60003f0e200 */
[----:B------:R0:W-:Y:S04]  /*84f20*/  STL [R1+0x16ec], R0 ;  /* 0x0016ec0001007387 */ /* 0x0001e80000100800 */
[----:B0-----:R-:W2:Y:S01]  /*84f30*/  LDL R0, [R1+0x364] ;  /* 0x0003640001007983 */ /* 0x001ea20000100800 */
[----:B---3--:R-:W-:Y:S02]  /*84f40*/  @P1 FMUL R4, R4, 0.25 ;  /* 0x3e80000004041820 */ /* 0x008fe40000400000 */
[----:B------:R-:W-:-:S03]  /*84f50*/  @P1 FMUL R2, R2, 0.25 ;  /* 0x3e80000002021820 */ /* 0x000fc60000400000 */
[----:B------:R0:W-:Y:S01]  /*84f60*/  @P1 STL [R1+0x360], R4 ;  /* 0x0003600401001387 */ /* 0x0001e20000100800 */
[----:B----4-:R-:W-:-:S03]  /*84f70*/  @P1 FMUL R26, R26, 0.25 ;  /* 0x3e8000001a1a1820 */ /* 0x010fc60000400000 */
[----:B0-----:R-:W3:Y:S01]  /*84f80*/  LDL.LU R4, [R1+0x1700] ;  /* 0x0017000001047983 */ /* 0x001ee20000300800 */
[----:B--2---:R-:W-:-:S05]  /*84f90*/  @P1 FMUL R0, R0, 0.25 ;  /* 0x3e80000000001820 */ /* 0x004fca0000400000 */
[----:B------:R-:W-:Y:S01]  /*84fa0*/  @P1 STL [R1+0x364], R0 ;  /* 0x0003640001001387 */ /* 0x000fe20000100800 */
[----:B------:R0:W-:Y:S03]  /*84fb0*/  @P1 STL [R1+0x368], R26 ;  /* 0x0003681a01001387 */ /* 0x0001e60000100800 */
[----:B0-----:R-:W2:Y:S01]  /*84fc0*/  LDL R26, [R1+0x378] ;  /* 0x00037800011a7983 */ /* 0x001ea20000100800 */
[----:B------:R-:W-:Y:S02]  /*84fd0*/  @P1 STL [R1+0x35c], R2 ;  /* 0x00035c0201001387 */ /* 0x000fe40000100800 */
[----:B------:R-:W-:Y:S02]  /*84fe0*/  STL [R1+0x16f8], R2 ;  /* 0x0016f80201007387 */ /* 0x000fe40000100800 */
[----:B------:R-:W4:Y:S02]  /*84ff0*/  LDL R0, [R1+0x388] ;  /* 0x0003880001007983 */ /* 0x000f240000100800 */
[----:B------:R-:W-:Y:S01]  /*85000*/  @P1 FMUL R12, R12, 0.25 ;  /* 0x3e8000000c0c1820 */ /* 0x000fe20000400000 */
[----:B----4-:R0:W-:Y:S04]  /*85010*/  STL [R1+0x16fc], R0 ;  /* 0x0016fc0001007387 */ /* 0x0101e80000100800 */
[----:B0-----:R-:W4:Y:S01]  /*85020*/  LDL R0, [R1+0x380] ;  /* 0x0003800001007983 */ /* 0x001f220000100800 */
[----:B--2---:R-:W-:-:S02]  /*85030*/  @P1 FMUL R26, R26, 0.25 ;  /* 0x3e8000001a1a1820 */ /* 0x004fc40000400000 */
[----:B------:R0:W-:Y:S02]  /*85040*/  @P1 STL [R1+0x36c], R12 ;  /* 0x00036c0c01001387 */ /* 0x0001e40000100800 */
[----:B------:R-:W2:Y:S01]  /*85050*/  LDL R2, [R1+0x390] ;  /* 0x0003900001027983 */ /* 0x000ea20000100800 */
[----:B0-----:R-:W2:Y:S01]  /*85060*/  LDL R12, [R1+0x39c] ;  /* 0x00039c00010c7983 */ /* 0x001ea20000100800 */
[----:B------:R0:W-:Y:S03]  /*85070*/  @P1 STL [R1+0x378], R26 ;  /* 0x0003781a01001387 */ /* 0x0001e60000100800 */
[----:B0-----:R-:W2:Y:S01]  /*85080*/  LDL R26, [R1+0x3a4] ;  /* 0x0003a400011a7983 */ /* 0x001ea20000100800 */
[----:B----4-:R-:W-:-:S05]  /*85090*/  @P1 FMUL R0, R0, 0.25 ;  /* 0x3e80000000001820 */ /* 0x010fca0000400000 */
[----:B------:R0:W-:Y:S04]  /*850a0*/  @P1 STL [R1+0x380], R0 ;  /* 0x0003800001001387 */ /* 0x0001e80000100800 */
[----:B0-----:R-:W4:Y:S01]  /*850b0*/  LDL.LU R0, [R1+0x16fc] ;  /* 0x0016fc0001007983 */ /* 0x001f220000300800 */
[----:B---3--:R-:W-:Y:S02]  /*850c0*/  @P1 FMUL R4, R4, 0.25 ;  /* 0x3e80000004041820 */ /* 0x008fe40000400000 */
[----:B--2---:R-:W-:Y:S02]  /*850d0*/  @P1 FMUL R2, R2, 0.25 ;  /* 0x3e80000002021820 */ /* 0x004fe40000400000 */
[----:B------:R-:W-:Y:S02]  /*850e0*/  @P1 FMUL R12, R12, 0.25 ;  /* 0x3e8000000c0c1820 */ /* 0x000fe40000400000 */
[----:B------:R-:W-:-:S02]  /*850f0*/  @P1 FMUL R26, R26, 0.25 ;  /* 0x3e8000001a1a1820 */ /* 0x000fc40000400000 */
[----:B----4-:R-:W-:-:S05]  /*85100*/  @P1 FMUL R0, R0, 0.25 ;  /* 0x3e80000000001820 */ /* 0x010fca0000400000 */
[----:B------:R0:W-:Y:S04]  /*85110*/  @P1 STL [R1+0x388], R0 ;  /* 0x0003880001001387 */ /* 0x0001e80000100800 */
[----:B0-----:R-:W2:Y:S01]  /*85120*/  LDL R0, [R1+0x3c8] ;  /* 0x0003c80001007983 */ /* 0x001ea20000100800 */
[----:B------:R-:W-:Y:S02]  /*85130*/  @P1 STL [R1+0x370], R4 ;  /* 0x0003700401001387 */ /* 0x000fe40000100800 */
[----:B------:R0:W-:Y:S02]  /*85140*/  @P1 STL [R1+0x390], R2 ;  /* 0x0003900201001387 */ /* 0x0001e40000100800 */
[----:B0-----:R-:W3:Y:S01]  /*85150*/  LDL.LU R2, [R1+0x16f8] ;  /* 0x0016f80001027983 */ /* 0x001ee20000300800 */
[----:B------:R0:W-:Y:S03]  /*85160*/  @P1 STL [R1+0x39c], R12 ;  /* 0x00039c0c01001387 */ /* 0x0001e60000100800 */
[----:B0-----:R-:W4:Y:S01]  /*85170*/  LDL.LU R12, [R1+0x16f4] ;  /* 0x0016f400010c7983 */ /* 0x001f220000300800 */
[----:B------:R0:W-:Y:S03]  /*85180*/  @P1 STL [R1+0x3a4], R26 ;  /* 0x0003a41a01001387 */ /* 0x0001e60000100800 */
[----:B0-----:R-:W4:Y:S01]  /*85190*/  LDL.LU R26, [R1+0x16f0] ;  /* 0x0016f000011a7983 */ /* 0x001f220000300800 */
[----:B--2---:R-:W-:-:S05]  /*851a0*/  @P1 FMUL R0, R0, 0.25 ;  /* 0x3e80000000001820 */ /* 0x004fca0000400000 */
[----:B------:R0:W-:Y:S04]  /*851b0*/  @P1 STL [R1+0x3c8], R0 ;  /* 0x0003c80001001387 */ /* 0x0001e80000100800 */
[----:B0-----:R-:W2:Y:S01]  /*851c0*/  LDL.LU R0, [R1+0x16ec] ;  /* 0x0016ec0001007983 */ /* 0x001ea20000300800 */
[----:B------:R3:W-:Y:S02]  /*851d0*/  STL [R1+0x16e0], R18 ;  /* 0x0016e01201007387 */ /* 0x0007e40000100800 */
[----:B---3--:R-:W-:Y:S02]  /*851e0*/  MOV R18, R2 ;  /* 0x0000000200127202 */ /* 0x008fe40000000f00 */
[----:B------:R-:W3:Y:S01]  /*851f0*/  LDL.LU R2, [R1+0x16e8] ;  /* 0x0016e80001027983 */ /* 0x000ee20000300800 */
[----:B------:R0:W-:Y:S02]  /*85200*/  STL [R1+0x16dc], R19 ;  /* 0x0016dc1301007387 */ /* 0x0001e40000100800 */
[----:B----4-:R-:W-:Y:S01]  /*85210*/  @P1 FMUL R26, R26, 0.25 ;  /* 0x3e8000001a1a1820 */ /* 0x010fe20000400000 */
[----:B0-----:R-:W4:Y:S04]  /*85220*/  LDL R19, [R1+0x360] ;  /* 0x0003600001137983 */ /* 0x001f280000100800 */
[----:B------:R-:W-:Y:S02]  /*85230*/  @P1 STL [R1+0x3b8], R26 ;  /* 0x0003b81a01001387 */ /* 0x000fe40000100800 */
[----:B------:R0:W-:Y:S02]  /*85240*/  STL [R1+0x16cc], R26 ;  /* 0x0016cc1a01007387 */ /* 0x0001e40000100800 */
[----:B0-----:R-:W-:-:S02]  /*85250*/  IMAD.MOV.U32 R26, RZ, RZ, R4 ;  /* 0x000000ffff1a7224 */ /* 0x001fc400078e0004 */
[----:B------:R-:W3:Y:S01]  /*85260*/  LDL.LU R4, [R1+0x16e4] ;  /* 0x0016e40001047983 */ /* 0x000ee20000300800 */
[----:B------:R-:W-:Y:S02]  /*85270*/  @P1 FMUL R12, R12, 0.25 ;  /* 0x3e8000000c0c1820 */ /* 0x000fe40000400000 */
[----:B------:R-:W-:Y:S02]  /*85280*/  @!P0 FMUL R18, R18, 16777216 ;  /* 0x4b80000012128820 */ /* 0x000fe40000400000 */
[----:B--2---:R-:W-:-:S05]  /*85290*/  @P1 FMUL R0, R0, 0.25 ;  /* 0x3e80000000001820 */ /* 0x004fca0000400000 */
[----:B------:R0:W-:Y:S04]  /*852a0*/  STL [R1+0x16b8], R0 ;  /* 0x0016b80001007387 */ /* 0x0001e80000100800 */
[----:B0-----:R-:W2:Y:S01]  /*852b0*/  LDL R0, [R1+0x3a4] ;  /* 0x0003a40001007983 */ /* 0x001ea20000100800 */
[----:B------:R-:W-:Y:S02]  /*852c0*/  @P1 STL [R1+0x3c0], R12 ;  /* 0x0003c00c01001387 */ /* 0x000fe40000100800 */
[----:B------:R0:W-:Y:S02]  /*852d0*/  STL [R1+0x16d0], R12 ;  /* 0x0016d00c01007387 */ /* 0x0001e40000100800 */
[----:B----4-:R-:W-:Y:S01]  /*852e0*/  @!P0 FMUL R19, R19, 16777216 ;  /* 0x4b80000013138820 */ /* 0x010fe20000400000 */
[----:B0-----:R-:W4:Y:S01]  /*852f0*/  LDL R12, [R1+0x390] ;  /* 0x00039000010c7983 */ /* 0x001f220000100800 */
[----:B---3--:R-:W-:Y:S01]  /*85300*/  @P1 FMUL R4, R4, 0.25 ;  /* 0x3e80000004041820 */ /* 0x008fe20000400000 */
[----:B------:R-:W-:-:S04]  /*85310*/  FSETP.GT.AND P1, PT, |R2|, 8.50705917302346158658e+37, PT ;  /* 0x7e8000000200780b */ /* 0x000fc80003f24200 */
[----:B------:R0:W-:Y:S04]  /*85320*/  STL [R1+0x16bc], R4 ;  /* 0x0016bc0401007387 */ /* 0x0001e80000100800 */
[----:B0-----:R-:W3:Y:S01]  /*85330*/  LDL R4, [R1+0x39c] ;  /* 0x00039c0001047983 */ /* 0x001ee20000100800 */
[----:B------:R0:W-:Y:S03]  /*85340*/  STL [R1+0x16c0], R2 ;  /* 0x0016c00201007387 */ /* 0x0001e60000100800 */
[----:B0-----:R-:W2:Y:S01]  /*85350*/  LDL R2, [R1+0x364] ;  /* 0x0003640001027983 */ /* 0x001ea20000100800 */
[----:B------:R0:W-:Y:S03]  /*85360*/  @!P0 STL [R1+0x35c], R18 ;  /* 0x00035c1201008387 */ /* 0x0001e60000100800 */
[----:B0-----:R-:W2:Y:S01]  /*85370*/  LDL.LU R18, [R1+0x16e0] ;  /* 0x0016e00001127983 */ /* 0x001ea20000300800 */
[----:B------:R0:W-:Y:S03]  /*85380*/  @!P0 STL [R1+0x360], R19 ;  /* 0x0003601301008387 */ /* 0x0001e60000100800 */
[----:B0-----:R-:W2:Y:S04]  /*85390*/  LDL.LU R19, [R1+0x16dc] ;  /* 0x0016dc0001137983 */ /* 0x001ea80000300800 */
[----:B--2---:R0:W-:Y:S02]  /*853a0*/  STL [R1+0x16d8], R19 ;  /* 0x0016d81301007387 */ /* 0x0041e40000100800 */
[----:B0-----:R-:W-:Y:S01]  /*853b0*/  MOV R19, R2 ;  /* 0x0000000200137202 */ /* 0x001fe20000000f00 */
[----:B---3--:R-:W-:-:S02]  /*853c0*/  MOV R2, R4 ;  /* 0x0000000400027202 */ /* 0x008fc40000000f00 */
[----:B----4-:R-:W-:Y:S01]  /*853d0*/  IMAD.MOV.U32 R4, RZ, RZ, R12 ;  /* 0x000000ffff047224 */ /* 0x010fe200078e000c */
[----:B------:R-:W-:Y:S02]  /*853e0*/  MOV R12, R26 ;  /* 0x0000001a000c7202 */ /* 0x000fe40000000f00 */
[----:B------:R-:W2:Y:S01]  /*853f0*/  LDL R26, [R1+0x36c] ;  /* 0x00036c00011a7983 */ /* 0x000ea20000100800 */
[----:B------:R-:W-:-:S03]  /*85400*/  @!P0 FMUL R19, R19, 16777216 ;  /* 0x4b80000013138820 */ /* 0x000fc60000400000 */
[----:B--2---:R0:W-:Y:S04]  /*85410*/  STL [R1+0x16d4], R26 ;  /* 0x0016d41a01007387 */ /* 0x0041e80000100800 */
[----:B0-----:R-:W2:Y:S01]  /*85420*/  LDL R26, [R1+0x368] ;  /* 0x00036800011a7983 */ /* 0x001ea20000100800 */
[----:B------:R0:W-:Y:S03]  /*85430*/  @!P0 STL [R1+0x364], R19 ;  /* 0x0003641301008387 */ /* 0x0001e60000100800 */
[----:B0-----:R-:W3:Y:S01]  /*85440*/  LDL.LU R19, [R1+0x16d8] ;  /* 0x0016d80001137983 */ /* 0x001ee20000300800 */
[----:B--2---:R-:W-:-:S05]  /*85450*/  @!P0 FMUL R26, R26, 16777216 ;  /* 0x4b8000001a1a8820 */ /* 0x004fca0000400000 */
[----:B------:R0:W-:Y:S04]  /*85460*/  @!P0 STL [R1+0x368], R26 ;  /* 0x0003681a01008387 */ /* 0x0001e80000100800 */
[----:B0-----:R-:W2:Y:S01]  /*85470*/  LDL.LU R26, [R1+0x16d4] ;  /* 0x0016d400011a7983 */ /* 0x001ea20000300800 */
[----:B------:R-:W-:Y:S02]  /*85480*/  @!P0 FMUL R12, R12, 16777216 ;  /* 0x4b8000000c0c8820 */ /* 0x000fe40000400000 */
[----:B--2---:R-:W-:-:S05]  /*85490*/  @!P0 FMUL R26, R26, 16777216 ;  /* 0x4b8000001a1a8820 */ /* 0x004fca0000400000 */
[----:B------:R0:W-:Y:S04]  /*854a0*/  @!P0 STL [R1+0x36c], R26 ;  /* 0x00036c1a01008387 */ /* 0x0001e80000100800 */
[----:B0-----:R-:W2:Y:S01]  /*854b0*/  LDL R26, [R1+0x378] ;  /* 0x00037800011a7983 */ /* 0x001ea20000100800 */
[----:B------:R0:W-:Y:S03]  /*854c0*/  @!P0 STL [R1+0x370], R12 ;  /* 0x0003700c01008387 */ /* 0x0001e60000100800 */
[----:B0-----:R-:W4:Y:S01]  /*854d0*/  LDL.LU R12, [R1+0x16d0] ;  /* 0x0016d000010c7983 */ /* 0x001f220000300800 */
[----:B------:R0:W-:Y:S03]  /*854e0*/  STL [R1+0x169c], R18 ;  /* 0x00169c1201007387 */ /* 0x0001e60000100800 */
[----:B0-----:R-:W3:Y:S01]  /*854f0*/  LDL R18, [R1+0x380] ;  /* 0x0003800001127983 */ /* 0x001ee20000100800 */
[----:B--2---:R-:W-:-:S05]  /*85500*/  @!P0 FMUL R26, R26, 16777216 ;  /* 0x4b8000001a1a8820 */ /* 0x004fca0000400000 */
[----:B------:R0:W-:Y:S04]  /*85510*/  @!P0 STL [R1+0x378], R26 ;  /* 0x0003781a01008387 */ /* 0x0001e80000100800 */
[----:B0-----:R-:W2:Y:S01]  /*85520*/  LDL.LU R26, [R1+0x16cc] ;  /* 0x0016cc00011a7983 */ /* 0x001ea20000300800 */
[----:B---3--:R-:W-:-:S05]  /*85530*/  @!P0 FMUL R18, R18, 16777216 ;  /* 0x4b80000012128820 */ /* 0x008fca0000400000 */
[----:B------:R0:W-:Y:S04]  /*85540*/  @!P0 STL [R1+0x380], R18 ;  /* 0x0003801201008387 */ /* 0x0001e80000100800 */
[----:B0-----:R-:W3:Y:S04]  /*85550*/  LDL R18, [R1+0x398] ;  /* 0x0003980001127983 */ /* 0x001ee80000100800 */
[----:B---3--:R0:W-:Y:S04]  /*85560*/  STL [R1+0x16b4], R18 ;  /* 0x0016b41201007387 */ /* 0x0081e80000100800 */
[----:B0-----:R-:W3:Y:S01]  /*85570*/  LDL R18, [R1+0x388] ;  /* 0x0003880001127983 */ /* 0x001ee20000100800 */
[----:B------:R0:W-:Y:S02]  /*85580*/  STL [R1+0x16c4], R19 ;  /* 0x0016c41301007387 */ /* 0x0001e40000100800 */
[----:B0-----:R-:W-:Y:S01]  /*85590*/  MOV R19, R2 ;  /* 0x0000000200137202 */ /* 0x001fe20000000f00 */
[----:B------:R-:W-:Y:S01]  /*855a0*/  MOV R2, R0 ;  /* 0x0000000000027202 */ /* 0x000fe20000000f00 */
[----:B----4-:R-:W-:Y:S01]  /*855b0*/  MOV R0, R12 ;  /* 0x0000000c00007202 */ /* 0x010fe20000000f00 */
[----:B------:R-:W-:Y:S01]  /*855c0*/  MOV R12, R6 ;  /* 0x00000006000c7202 */ /* 0x000fe20000000f00 */
[----:B------:R-:W-:Y:S01]  /*855d0*/  MOV R6, R8 ;  /* 0x0000000800067202 */ /* 0x000fe20000000f00 */
[----:B---3--:R-:W-:-:S05]  /*855e0*/  @!P0 FMUL R18, R18, 16777216 ;  /* 0x4b80000012128820 */ /* 0x008fca0000400000 */
[----:B------:R0:W-:Y:S01]  /*855f0*/  @!P0 STL [R1+0x388], R18 ;  /* 0x0003881201008387 */ /* 0x0001e20000100800 */
[----:B------:R1:W-:Y:S02]  /*85600*/  STL [R1+0x16c8], R19 ;  /* 0x0016c81301007387 */ /* 0x0003e40000100800 */
[----:B------:R-:W3:Y:S01]  /*85610*/  LDL R8, [R1+0x5fc] ;  /* 0x0005fc0001087983 */ /* 0x000ee20000100800 */
[----:B0-----:R-:W4:Y:S01]  /*85620*/  LDL R18, [R1+0x3c8] ;  /* 0x0003c80001127983 */ /* 0x001f220000100800 */
[----:B-1----:R-:W-:Y:S01]  /*85630*/  IMAD.MOV.U32 R19, RZ, RZ, R4 ;  /* 0x000000ffff137224 */ /* 0x002fe200078e0004 */
[----:B--2---:R-:W-:Y:S01]  /*85640*/  MOV R4, R26 ;  /* 0x0000001a00047202 */ /* 0x004fe20000000f00 */
[----:B------:R-:W-:Y:S01]  /*85650*/  IMAD.MOV.U32 R26, RZ, RZ, R17 ;  /* 0x000000ffff1a7224 */ /* 0x000fe200078e0011 */
[----:B------:R-:W-:Y:S01]  /*85660*/  MOV R17, R21 ;  /* 0x0000001500117202 */ /* 0x000fe20000000f00 */
[----:B------:R-:W-:Y:S02]  /*85670*/  @!P0 FMUL R19, R19, 16777216 ;  /* 0x4b80000013138820 */ /* 0x000fe40000400000 */
[----:B------:R-:W-:-:S02]  /*85680*/  IMAD.MOV.U32 R21, RZ, RZ, R7 ;  /* 0x000000ffff157224 */ /* 0x000fc400078e0007 */
[----:B------:R-:W-:Y:S02]  /*85690*/  IMAD.MOV.U32 R7, RZ, RZ, R14 ;  /* 0x000000ffff077224 */ /* 0x000fe400078e000e */
[----:B------:R-:W2:Y:S01]  /*856a0*/  LDL R14, [R1+0x66c] ;  /* 0x00066c00010e7983 */ /* 0x000ea20000100800 */
[----:B------:R0:W-:Y:S03]  /*856b0*/  @!P0 STL [R1+0x390], R19 ;  /* 0x0003901301008387 */ /* 0x0001e60000100800 */
[----:B0-----:R-:W2:Y:S01]  /*856c0*/  LDL.LU R19, [R1+0x16c8] ;  /* 0x0016c80001137983 */ /* 0x001ea20000300800 */
[----:B------:R-:W-:Y:S02]  /*856d0*/  @!P0 FMUL R2, R2, 16777216 ;  /* 0x4b80000002028820 */ /* 0x000fe40000400000 */
[----:B------:R-:W-:Y:S02]  /*856e0*/  @!P0 FMUL R4, R4, 16777216 ;  /* 0x4b80000004048820 */ /* 0x000fe40000400000 */
[----:B------:R-:W-:-:S02]  /*856f0*/  @!P0 FMUL R0, R0, 16777216 ;  /* 0x4b80000000008820 */ /* 0x000fc40000400000 */
        /* <DEDUP_REMOVED lines=9> */
[----:B----4-:R-:W-:-:S05]  /*85790*/  @!P0 FMUL R18, R18, 16777216 ;  /* 0x4b80000012128820 */ /* 0x010fca0000400000 */
[----:B------:R-:W-:Y:S04]  /*857a0*/  @!P0 STL [R1+0x3c8], R18 ;  /* 0x0003c81201008387 */ /* 0x000fe80000100800 */
[----:B--2---:R3:W-:Y:S02]  /*857b0*/  STL [R1+0x1668], R19 ;  /* 0x0016681301007387 */ /* 0x0047e40000100800 */
[----:B---3--:R-:W-:Y:S01]  /*857c0*/  MOV R19, R2 ;  /* 0x0000000200137202 */ /* 0x008fe20000000f00 */
[----:B------:R-:W-:Y:S02]  /*857d0*/  MOV R2, R26 ;  /* 0x0000001a00027202 */ /* 0x000fe40000000f00 */
[----:B------:R-:W-:Y:S02]  /*857e0*/  @!P0 FMUL R4, R4, 16777216 ;  /* 0x4b80000004048820 */ /* 0x000fe40000400000 */
[----:B------:R-:W-:-:S05]  /*857f0*/  @!P0 FMUL R0, R0, 16777216 ;  /* 0x4b80000000008820 */ /* 0x000fca0000400000 */
[----:B------:R-:W-:Y:S01]  /*85800*/  STL [R1+0x24], R0 ;  /* 0x0000240001007387 */ /* 0x000fe20000100800 */
[----:B------:R-:W-:Y:S02]  /*85810*/  STL [R1+0x3d0], R4 ;  /* 0x0003d00401007387 */ /* 0x000fe40000100800 */
[----:B------:R-:W2:Y:S02]  /*85820*/  LDL R18, [R1+0x374] ;  /* 0x0003740001127983 */ /* 0x000ea40000100800 */
[----:B------:R0:W-:Y:S02]  /*85830*/  STL [R1+0x166c], R2 ;  /* 0x00166c0201007387 */ /* 0x0001e40000100800 */
[----:B0-----:R-:W3:Y:S04]  /*85840*/  LDL.LU R2, [R1+0x3dc] ;  /* 0x0003dc0001027983 */ /* 0x001ee80000300800 */
[----:B---3--:R0:W-:Y:S04]  /*85850*/  STL [R1+0x16a4], R2 ;  /* 0x0016a40201007387 */ /* 0x0081e80000100800 */
[----:B0-----:R-:W3:Y:S01]  /*85860*/  LDL R2, [R1+0x38c] ;  /* 0x00038c0001027983 */ /* 0x001ee20000100800 */
[----:B------:R-:W4:Y:S03]  /*85870*/  LDL.LU R0, [R1+0x3e8] ;  /* 0x0003e80001007983 */ /* 0x000f260000300800 */
[----:B----4-:R0:W-:Y:S04]  /*85880*/  STL [R1+0x1670], R0 ;  /* 0x0016700001007387 */ /* 0x0101e80000100800 */
[----:B0-----:R-:W4:Y:S04]  /*85890*/  LDL.LU R0, [R1+0x3d8] ;  /* 0x0003d80001007983 */ /* 0x001f280000300800 */
[----:B----4-:R0:W-:Y:S04]  /*858a0*/  STL [R1+0x16a8], R0 ;  /* 0x0016a80001007387 */ /* 0x0101e80000100800 */
[----:B0-----:R-:W4:Y:S01]  /*858b0*/  LDL R0, [R1+0x384] ;  /* 0x0003840001007983 */ /* 0x001f220000100800 */
[----:B------:R-:W2:Y:S03]  /*858c0*/  LDL.LU R4, [R1+0x3ec] ;  /* 0x0003ec0001047983 */ /* 0x000ea60000300800 */
[----:B--2---:R0:W-:Y:S04]  /*858d0*/  STL [R1+0x1674], R4 ;  /* 0x0016740401007387 */ /* 0x0041e80000100800 */
[----:B0-----:R-:W2:Y:S01]  /*858e0*/  LDL.LU R4, [R1+0x3d4] ;  /* 0x0003d40001047983 */ /* 0x001ea20000300800 */
[----:B------:R-:W-:Y:S01]  /*858f0*/  IMAD.MOV.U32 R26, RZ, RZ, R17 ;  /* 0x000000ffff1a7224 */ /* 0x000fe200078e0011 */
[----:B------:R-:W-:Y:S01]  /*85900*/  MOV R17, R21 ;  /* 0x0000001500117202 */ /* 0x000fe20000000f00 */
[----:B------:R-:W-:Y:S01]  /*85910*/  MOV R21, R7 ;  /* 0x0000000700157202 */ /* 0x000fe20000000f00 */
[----:B--2---:R0:W-:Y:S04]  /*85920*/  STL [R1+0x16ac], R4 ;  /* 0x0016ac0401007387 */ /* 0x0041e80000100800 */
[----:B0-----:R-:W2:Y:S01]  /*85930*/  LDL R4, [R1+0x37c] ;  /* 0x00037c0001047983 */ /* 0x001ea20000100800 */
[----:B------:R-:W2:Y:S02]  /*85940*/  LDL.LU R7, [R1+0x3f4] ;  /* 0x0003f40001077983 */ /* 0x000ea40000300800 */
[----:B------:R-:W-:Y:S01]  /*85950*/  @P1 FMUL R18, R18, 0.25 ;  /* 0x3e80000012121820 */ /* 0x000fe20000400000 */
[----:B--2---:R0:W-:Y:S04]  /*85960*/  STL [R1+0x1678], R7 ;  /* 0x0016780701007387 */ /* 0x0041e80000100800 */
[----:B0-----:R-:W2:Y:S01]  /*85970*/  LDL.LU R7, [R1+0x3cc] ;  /* 0x0003cc0001077983 */ /* 0x001ea20000300800 */
[----:B------:R-:W-:Y:S01]  /*85980*/  FSETP.GEU.AND P0, PT, |R19|, 1.175494350822287508e-38, PT ;  /* 0x008000001300780b */ /* 0x000fe20003f0e200 */
[----:B------:R-:W-:-:S02]  /*85990*/  @P1 FMUL R4, R4, 0.25 ;  /* 0x3e80000004041820 */ /* 0x000fc40000400000 */
[----:B--2---:R-:W-:Y:S01]  /*859a0*/  STL [R1+0x16b0], R7 ;  /* 0x0016b00701007387 */ /* 0x004fe20000100800 */
[----:B------:R0:W-:Y:S03]  /*859b0*/  STL [R1+0x16a0], R19 ;  /* 0x0016a01301007387 */ /* 0x0001e60000100800 */
[----:B0-----:R-:W2:Y:S01]  /*859c0*/  LDL R19, [R1+0x3b4] ;  /* 0x0003b40001137983 */ /* 0x001ea20000100800 */
[----:B------:R0:W-:Y:S02]  /*859d0*/  @P1 STL [R1+0x374], R18 ;  /* 0x0003741201001387 */ /* 0x0001e40000100800 */
[----:B------:R-:W2:Y:S01]  /*859e0*/  LDL R7, [R1+0x3a0] ;  /* 0x0003a00001077983 */ /* 0x000ea20000100800 */
[----:B0-----:R-:W2:Y:S01]  /*859f0*/  LDL R18, [R1+0x394] ;  /* 0x0003940001127983 */ /* 0x001ea20000100800 */
[----:B----4-:R-:W-:Y:S02]  /*85a00*/  @P1 FMUL R0, R0, 0.25 ;  /* 0x3e80000000001820 */ /* 0x010fe40000400000 */
[----:B---3--:R-:W-:-:S02]  /*85a10*/  @P1 FMUL R2, R2, 0.25 ;  /* 0x3e80000002021820 */ /* 0x008fc40000400000 */
[----:B------:R0:W-:Y:S02]  /*85a20*/  @P1 STL [R1+0x37c], R4 ;  /* 0x00037c0401001387 */ /* 0x0001e40000100800 */
[----:B0-----:R-:W3:Y:S01]  /*85a30*/  LDL R4, [R1+0x3b0] ;  /* 0x0003b00001047983 */ /* 0x001ee20000100800 */
[----:B------:R0:W-:Y:S03]  /*85a40*/  @P1 STL [R1+0x384], R0 ;  /* 0x0003840001001387 */ /* 0x0001e60000100800 */
[----:B0-----:R-:W4:Y:S01]  /*85a50*/  LDL R0, [R1+0x3bc] ;  /* 0x0003bc0001007983 */ /* 0x001f220000100800 */
[----:B------:R0:W-:Y:S03]  /*85a60*/  @P1 STL [R1+0x38c], R2 ;  /* 0x00038c0201001387 */ /* 0x0001e60000100800 */
[----:B0-----:R-:W4:Y:S01]  /*85a70*/  LDL R2, [R1+0x3c4] ;  /* 0x0003c40001027983 */ /* 0x001f220000100800 */
[----:B--2---:R-:W-:-:S02]  /*85a80*/  @P1 FMUL R7, R7, 0.25 ;  /* 0x3e80000007071820 */ /* 0x004fc40000400000 */
[----:B------:R-:W-:-:S05]  /*85a90*/  @P1 FMUL R18, R18, 0.25 ;  /* 0x3e80000012121820 */ /* 0x000fca0000400000 */
[----:B------:R0:W-:Y:S04]  /*85aa0*/  @P1 STL [R1+0x394], R18 ;  /* 0x0003941201001387 */ /* 0x0001e80000100800 */
[----:B0-----:R-:W2:Y:S01]  /*85ab0*/  LDL.LU R18, [R1+0x16b4] ;  /* 0x0016b40001127983 */ /* 0x001ea20000300800 */
[----:B------:R0:W-:Y:S03]  /*85ac0*/  @P1 STL [R1+0x3a0], R7 ;  /* 0x0003a00701001387 */ /* 0x0001e60000100800 */
[----:B0-----:R-:W2:Y:S01]  /*85ad0*/  LDL.LU R7, [R1+0x16b0] ;  /* 0x0016b00001077983 */ /* 0x001ea20000300800 */
[----:B---3--:R-:W-:Y:S02]  /*85ae0*/  @P1 FMUL R4, R4, 0.25 ;  /* 0x3e80000004041820 */ /* 0x008fe40000400000 */
[----:B----4-:R-:W-:-:S02]  /*85af0*/  @P1 FMUL R0, R0, 0.25 ;  /* 0x3e80000000001820 */ /* 0x010fc40000400000 */
[----:B------:R-:W-:Y:S01]  /*85b00*/  @P1 FMUL R19, R19, 0.25 ;  /* 0x3e80000013131820 */ /* 0x000fe20000400000 */
[----:B------:R0:W-:Y:S01]  /*85b10*/  @P1 STL [R1+0x3b0], R4 ;  /* 0x0003b00401001387 */ /* 0x0001e20000100800 */
[----:B------:R-:W-:-:S03]  /*85b20*/  @P1 FMUL R2, R2, 0.25 ;  /* 0x3e80000002021820 */ /* 0x000fc60000400000 */
[----:B0-----:R-:W3:Y:S01]  /*85b30*/  LDL.LU R4, [R1+0x16ac] ;  /* 0x0016ac0001047983 */ /* 0x001ee20000300800 */
[----:B--2---:R-:W-:-:S05]  /*85b40*/  @P1 FMUL R18, R18, 0.25 ;  /* 0x3e80000012121820 */ /* 0x004fca0000400000 */
[----:B------:R-:W-:Y:S01]  /*85b50*/  @P1 STL [R1+0x398], R18 ;  /* 0x0003981201001387 */ /* 0x000fe20000100800 */
[----:B------:R0:W-:Y:S02]  /*85b60*/  @P1 STL [R1+0x3bc], R0 ;  /* 0x0003bc0001001387 */ /* 0x0001e40000100800 */
[----:B------:R-:W-:Y:S01]  /*85b70*/  @P1 FMUL R7, R7, 0.25 ;  /* 0x3e80000007071820 */ /* 0x000fe20000400000 */
[----:B0-----:R-:W2:Y:S01]  /*85b80*/  LDL.LU R0, [R1+0x16a8] ;  /* 0x0016a80001007983 */ /* 0x001ea20000300800 */
[----:B------:R0:W-:Y:S03]  /*85b90*/  @P1 STL [R1+0x3c4], R2 ;  /* 0x0003c40201001387 */ /* 0x0001e60000100800 */
[----:B0-----:R-:W4:Y:S01]  /*85ba0*/  LDL.LU R2, [R1+0x16a4] ;  /* 0x0016a40001027983 */ /* 0x001f220000300800 */
[----:B------:R-:W-:Y:S02]  /*85bb0*/  @P1 STL [R1+0x3b4], R19 ;  /* 0x0003b41301001387 */ /* 0x000fe40000100800 */
[----:B------:R0:W-:Y:S02]  /*85bc0*/  STL [R1+0x167c], R7 ;  /* 0x00167c0701007387 */ /* 0x0001e40000100800 */
[----:B0-----:R-:W-:-:S02]  /*85bd0*/  IMAD.MOV.U32 R7, RZ, RZ, R19 ;  /* 0x000000ffff077224 */ /* 0x001fc400078e0013 */
[----:B------:R-:W4:Y:S01]  /*85be0*/  LDL.LU R19, [R1+0x16a0] ;  /* 0x0016a00001137983 */ /* 0x000f220000300800 */
[----:B---3--:R-:W-:-:S05]  /*85bf0*/  @P1 FMUL R4, R4, 0.25 ;  /* 0x3e80000004041820 */ /* 0x008fca0000400000 */
[----:B------:R0:W-:Y:S04]  /*85c00*/  STL [R1+0x1680], R4 ;  /* 0x0016800401007387 */ /* 0x0001e80000100800 */
[----:B0-----:R-:W3:Y:S01]  /*85c10*/  LDL R4, [R1+0x3b0] ;  /* 0x0003b00001047983 */ /* 0x001ee20000100800 */
[----:B--2---:R-:W-:-:S05]  /*85c20*/  @P1 FMUL R0, R0, 0.25 ;  /* 0x3e80000000001820 */ /* 0x004fca0000400000 */
[----:B------:R0:W-:Y:S01]  /*85c30*/  STL [R1+0x1684], R0 ;  /* 0x0016840001007387 */ /* 0x0001e20000100800 */
[----:B----4-:R-:W-:-:S03]  /*85c40*/  @P1 FMUL R2, R2, 0.25 ;  /* 0x3e80000002021820 */ /* 0x010fc60000400000 */
[----:B0-----:R-:W2:Y:S04]  /*85c50*/  LDL R0, [R1+0x3a0] ;  /* 0x0003a00001007983 */ /* 0x001ea80000100800 */
[----:B------:R0:W-:Y:S01]  /*85c60*/  STL [R1+0x1688], R2 ;  /* 0x0016880201007387 */ /* 0x0001e20000100800 */
[----:B------:R-:W-:Y:S01]  /*85c70*/  @P1 FMUL R19, R19, 0.25 ;  /* 0x3e80000013131820 */ /* 0x000fe20000400000 */
[----:B0-----:R-:W-:Y:S02]  /*85c80*/  MOV R2, R18 ;  /* 0x0000001200027202 */ /* 0x001fe40000000f00 */
[----:B------:R-:W4:Y:S02]  /*85c90*/  LDL.LU R18, [R1+0x169c] ;  /* 0x00169c0001127983 */ /* 0x000f240000300800 */
[----:B------:R0:W-:Y:S02]  /*85ca0*/  STL [R1+0x168c], R19 ;  /* 0x00168c1301007387 */ /* 0x0001e40000100800 */
[----:B0-----:R-:W2:Y:S02]  /*85cb0*/  LDL R19, [R1+0x3e0] ;  /* 0x0003e00001137983 */ /* 0x001ea40000100800 */
[----:B--2---:R-:W-:-:S05]  /*85cc0*/  @P1 FMUL R19, R19, 0.25 ;  /* 0x3e80000013131820 */ /* 0x004fca0000400000 */
[----:B------:R-:W-:Y:S01]  /*85cd0*/  @P1 STL [R1+0x3e0], R19 ;  /* 0x0003e01301001387 */ /* 0x000fe20000100800 */
[----:B------:R0:W-:Y:S03]  /*85ce0*/  STL [R1+0x1694], R13 ;  /* 0x0016940d01007387 */ /* 0x0001e60000100800 */
[----:B0-----:R-:W2:Y:S04]  /*85cf0*/  LDL R13, [R1+0x37c] ;  /* 0x00037c00010d7983 */ /* 0x001ea80000100800 */
[----:B--2---:R0:W-:Y:S04]  /*85d00*/  STL [R1+0x1698], R13 ;  /* 0x0016980d01007387 */ /* 0x0041e80000100800 */
[----:B0-----:R-:W2:Y:S01]  /*85d10*/  LDL R13, [R1+0x374] ;  /* 0x00037400010d7983 */ /* 0x001ea20000100800 */
[----:B------:R0:W-:Y:S02]  /*85d20*/  STL [R1+0x1690], R12 ;  /* 0x0016900c01007387 */ /* 0x0001e40000100800 */
[----:B------:R-:W3:Y:S01]  /*85d30*/  LDL R19, [R1+0x38c] ;  /* 0x00038c0001137983 */ /* 0x000ee20000100800 */
[----:B0-----:R-:W3:Y:S01]  /*85d40*/  LDL R12, [R1+0x384] ;  /* 0x00038400010c7983 */ /* 0x001ee20000100800 */
[----:B--2---:R-:W-:-:S05]  /*85d50*/  @!P0 FMUL R13, R13, 16777216 ;  /* 0x4b8000000d0d8820 */ /* 0x004fca0000400000 */
[----:B------:R0:W-:Y:S04]  /*85d60*/  @!P0 STL [R1+0x374], R13 ;  /* 0x0003740d01008387 */ /* 0x0001e80000100800 */
[----:B0-----:R-:W2:Y:S01]  /*85d70*/  LDL.LU R13, [R1+0x1698] ;  /* 0x00169800010d7983 */ /* 0x001ea20000300800 */
[----:B---3--:R-:W-:Y:S02]  /*85d80*/  @!P0 FMUL R12, R12, 16777216 ;  /* 0x4b8000000c0c8820 */ /* 0x008fe40000400000 */
[----:B------:R-:W-:Y:S02]  /*85d90*/  @!P0 FMUL R19, R19, 16777216 ;  /* 0x4b80000013138820 */ /* 0x000fe40000400000 */
[----:B--2---:R-:W-:-:S05]  /*85da0*/  @!P0 FMUL R13, R13, 16777216 ;  /* 0x4b8000000d0d8820 */ /* 0x004fca0000400000 */
[----:B------:R0:W-:Y:S04]  /*85db0*/  @!P0 STL [R1+0x37c], R13 ;  /* 0x00037c0d01008387 */ /* 0x0001e80000100800 */
[----:B0-----:R-:W2:Y:S01]  /*85dc0*/  LDL.LU R13, [R1+0x1694] ;  /* 0x00169400010d7983 */ /* 0x001ea20000300800 */
[----:B------:R0:W-:Y:S03]  /*85dd0*/  @!P0 STL [R1+0x384], R12 ;  /* 0x0003840c01008387 */ /* 0x0001e60000100800 */
[----:B0-----:R-:W3:Y:S01]  /*85de0*/  LDL.LU R12, [R1+0x1690] ;  /* 0x00169000010c7983 */ /* 0x001ee20000300800 */
[----:B------:R0:W-:Y:S03]  /*85df0*/  @!P0 STL [R1+0x38c], R19 ;  /* 0x00038c1301008387 */ /* 0x0001e60000100800 */
[----:B0-----:R-:W2:Y:S01]  /*85e00*/  LDL.LU R19, [R1+0x168c] ;  /* 0x00168c0001137983 */ /* 0x001ea20000300800 */
[----:B------:R0:W-:Y:S03]  /*85e10*/  STL [R1+0x1650], R17 ;  /* 0x0016501101007387 */ /* 0x0001e60000100800 */
[----:B0-----:R-:W2:Y:S01]  /*85e20*/  LDL R17, [R1+0x394] ;  /* 0x0003940001117983 */ /* 0x001ea20000100800 */
[----:B------:R-:W-:-:S02]  /*85e30*/  @!P0 FMUL R2, R2, 16777216 ;  /* 0x4b80000002028820 */ /* 0x000fc40000400000 */
[----:B------:R-:W-:Y:S02]  /*85e40*/  @!P0 FMUL R0, R0, 16777216 ;  /* 0x4b80000000008820 */ /* 0x000fe40000400000 */
[----:B------:R-:W-:Y:S02]  /*85e50*/  @!P0 FMUL R4, R4, 16777216 ;  /* 0x4b80000004048820 */ /* 0x000fe40000400000 */
[----:B------:R-:W-:Y:S02]  /*85e60*/  @!P0 FMUL R7, R7, 16777216 ;  /* 0x4b80000007078820 */ /* 0x000fe40000400000 */
[----:B--2---:R-:W-:-:S05]  /*85e70*/  @!P0 FMUL R17, R17, 16777216 ;  /* 0x4b80000011118820 */ /* 0x004fca0000400000 */
[----:B------:R0:W-:Y:S04]  /*85e80*/  @!P0 STL [R1+0x394], R17 ;  /* 0x0003941101008387 */ /* 0x0001e80000100800 */
[----:B0-----:R-:W2:Y:S01]  /*85e90*/  LDL R17, [R1+0x3c4] ;  /* 0x0003c40001117983 */ /* 0x001ea20000100800 */
[----:B------:R0:W-:Y:S03]  /*85ea0*/  STL [R1+0x1654], R22 ;  /* 0x0016541601007387 */ /* 0x0001e60000100800 */
[----:B0-----:R-:W4:Y:S01]  /*85eb0*/  LDL R22, [R1+0x3bc] ;  /* 0x0003bc0001167983 */ /* 0x001f220000100800 */
[----:B---3--:R0:W-:Y:S03]  /*85ec0*/  STL [R1+0x1658], R12 ;  /* 0x0016580c01007387 */ /* 0x0081e60000100800 */
[----:B0-----:R-:W3:Y:S01]  /*85ed0*/  LDL R12, [R1+0x3e0] ;  /* 0x0003e000010c7983 */ /* 0x001ee20000100800 */
[----:B------:R0:W-:Y:S03]  /*85ee0*/  @!P0 STL [R1+0x398], R2 ;  /* 0x0003980201008387 */ /* 0x0001e60000100800 */
[----:B0-----:R-:W3:Y:S01]  /*85ef0*/  LDL.LU R2, [R1+0x1688] ;  /* 0x0016880001027983 */ /* 0x001ee20000300800 */
[----:B------:R0:W-:Y:S03]  /*85f00*/  @!P0 STL [R1+0x3a0], R0 ;  /* 0x0003a00001008387 */ /* 0x0001e60000100800 */
[----:B0-----:R-:W3:Y:S01]  /*85f10*/  LDL.LU R0, [R1+0x1684] ;  /* 0x0016840001007983 */ /* 0x001ee20000300800 */
[----:B------:R0:W-:Y:S03]  /*85f20*/  @!P0 STL [R1+0x3b0], R4 ;  /* 0x0003b00401008387 */ /* 0x0001e60000100800 */
[----:B0-----:R-:W3:Y:S01]  /*85f30*/  LDL.LU R4, [R1+0x1680] ;  /* 0x0016800001047983 */ /* 0x001ee20000300800 */
[----:B------:R0:W-:Y:S03]  /*85f40*/  @!P0 STL [R1+0x3b4], R7 ;  /* 0x0003b40701008387 */ /* 0x0001e60000100800 */
[----:B0-----:R-:W3:Y:S01]  /*85f50*/  LDL.LU R7, [R1+0x167c] ;  /* 0x00167c0001077983 */ /* 0x001ee20000300800 */
[----:B--2---:R-:W-:-:S02]  /*85f60*/  @!P0 FMUL R17, R17, 16777216 ;  /* 0x4b80000011118820 */ /* 0x004fc40000400000 */
[----:B----4-:R-:W-:-:S05]  /*85f70*/  @!P0 FMUL R22, R22, 16777216 ;  /* 0x4b80000016168820 */ /* 0x010fca0000400000 */
[----:B------:R0:W-:Y:S04]  /*85f80*/  @!P0 STL [R1+0x3bc], R22 ;  /* 0x0003bc1601008387 */ /* 0x0001e80000100800 */
[----:B0-----:R-:W2:Y:S01]  /*85f90*/  LDL R22, [R1+0x3e4] ;  /* 0x0003e40001167983 */ /* 0x001ea20000100800 */
[----:B---3--:R-:W-:Y:S02]  /*85fa0*/  @!P0 FMUL R0, R0, 16777216 ;  /* 0x4b80000000008820 */ /* 0x008fe40000400000 */
[----:B------:R-:W-:Y:S02]  /*85fb0*/  @!P0 FMUL R4, R4, 16777216 ;  /* 0x4b80000004048820 */ /* 0x000fe40000400000 */
[----:B------:R-:W-:-:S05]  /*85fc0*/  @!P0 FMUL R7, R7, 16777216 ;  /* 0x4b80000007078820 */ /* 0x000fca0000400000 */
[----:B------:R0:W-:Y:S04]  /*85fd0*/  STL [R1+0x3cc], R7 ;  /* 0x0003cc0701007387 */ /* 0x0001e80000100800 */
[----:B0-----:R-:W3:Y:S01]  /*85fe0*/  LDL.LU R7, [R1+0x1678] ;  /* 0x0016780001077983 */ /* 0x001ee20000300800 */
[----:B------:R-:W-:Y:S02]  /*85ff0*/  @!P0 STL [R1+0x3c4], R17 ;  /* 0x0003c41101008387 */ /* 0x000fe40000100800 */
[----:B------:R0:W-:Y:S02]  /*86000*/  STL [R1+0x3d4], R4 ;  /* 0x0003d40401007387 */ /* 0x0001e40000100800 */
[----:B0-----:R-:W4:Y:S01]  /*86010*/  LDL.LU R4, [R1+0x1674] ;  /* 0x0016740001047983 */ /* 0x001f220000300800 */
[----:B------:R0:W-:Y:S03]  /*86020*/  STL [R1+0x3d8], R0 ;  /* 0x0003d80001007387 */ /* 0x0001e60000100800 */
[----:B0-----:R-:W3:Y:S01]  /*86030*/  LDL.LU R0, [R1+0x1670] ;  /* 0x0016700001007983 */ /* 0x001ee20000300800 */
[----:B------:R-:W3:Y:S01]  /*86040*/  LDL R17, [R1+0x3f0] ;  /* 0x0003f00001117983 */ /* 0x000ee20000100800 */
[----:B------:R-:W-:Y:S01]  /*86050*/  FSETP.GT.AND P1, PT, |R18|, 8.50705917302346158658e+37, PT ;  /* 0x7e8000001200780b */ /* 0x000fe20003f24200 */
[----:B------:R-:W-:-:S02]  /*86060*/  @!P0 FMUL R2, R2, 16777216 ;  /* 0x4b80000002028820 */ /* 0x000fc40000400000 */
[----:B------:R-:W-:Y:S02]  /*86070*/  @!P0 FMUL R19, R19, 16777216 ;  /* 0x4b80000013138820 */ /* 0x000fe40000400000 */
[----:B------:R-:W-:Y:S01]  /*86080*/  @!P0 FMUL R12, R12, 16777216 ;  /* 0x4b8000000c0c8820 */ /* 0x000fe20000400000 */
[----:B------:R0:W-:Y:S04]  /*86090*/  STL [R1+0x3dc], R2 ;  /* 0x0003dc0201007387 */ /* 0x0001e80000100800 */
[----:B0-----:R-:W3:Y:S01]  /*860a0*/  LDL.LU R2, [R1+0x166c] ;  /* 0x00166c0001027983 */ /* 0x001ee20000300800 */
[----:B------:R0:W-:Y:S03]  /*860b0*/  STL [R1+0x28], R19 ;  /* 0x0000281301007387 */ /* 0x0001e60000100800 */
[----:B0-----:R-:W3:Y:S01]  /*860c0*/  LDL.LU R19, [R1+0x1668] ;  /* 0x0016680001137983 */ /* 0x001ee20000300800 */
[----:B------:R-:W-:Y:S02]  /*860d0*/  @!P0 STL [R1+0x3e0], R12 ;  /* 0x0003e00c01008387 */ /* 0x000fe40000100800 */
[----:B------:R-:W-:Y:S01]  /*860e0*/  STL [R1+0x165c], R18 ;  /* 0x00165c1201007387 */ /* 0x000fe20000100800 */
[----:B------:R-:W-:Y:S01]  /*860f0*/  FSETP.GEU.AND P0, PT, |R18|, 1.175494350822287508e-38, PT ;  /* 0x008000001200780b */ /* 0x000fe20003f0e200 */
[----:B--2---:R-:W-:-:S05]  /*86100*/  @P1 FMUL R22, R22, 0.25 ;  /* 0x3e80000016161820 */ /* 0x004fca0000400000 */
[----:B------:R-:W-:Y:S01]  /*86110*/  @P1 STL [R1+0x3e4], R22 ;  /* 0x0003e41601001387 */ /* 0x000fe20000100800 */
[----:B----4-:R-:W-:Y:S02]  /*86120*/  @P1 FMUL R4, R4, 0.25 ;  /* 0x3e80000004041820 */ /* 0x010fe40000400000 */
[----:B---3--:R-:W-:Y:S02]  /*86130*/  @P1 FMUL R0, R0, 0.25 ;  /* 0x3e80000000001820 */ /* 0x008fe40000400000 */
[----:B------:R-:W-:-:S03]  /*86140*/  @P1 FMUL R17, R17, 0.25 ;  /* 0x3e80000011111820 */ /* 0x000fc60000400000 */
[----:B------:R0:W-:Y:S01]  /*86150*/  STL [R1+0x1660], R0 ;  /* 0x0016600001007387 */ /* 0x0001e20000100800 */
[----:B------:R1:W-:Y:S03]  /*86160*/  STL [R1+0x1664], R4 ;  /* 0x0016640401007387 */ /* 0x0003e60000100800 */
[----:B0-----:R-:W2:Y:S04]  /*86170*/  LDL R0, [R1+0x410] ;  /* 0x0004100001007983 */ /* 0x001ea80000100800 */
[----:B-1----:R-:W3:Y:S01]  /*86180*/  LDL R4, [R1+0x408] ;  /* 0x0004080001047983 */ /* 0x002ee20000100800 */
[----:B------:R0:W-:Y:S02]  /*86190*/  @P1 STL [R1+0x3f0], R17 ;  /* 0x0003f01101001387 */ /* 0x0001e40000100800 */
[----:B------:R-:W4:Y:S02]  /*861a0*/  LDL R18, [R1+0x418] ;  /* 0x0004180001127983 */ /* 0x000f240000100800 */
[----:B------:R-:W4:Y:S01]  /*861b0*/  LDL R12, [R1+0x424] ;  /* 0x00042400010c7983 */ /* 0x000f220000100800 */
[----:B------:R-:W4:Y:S04]  /*861c0*/  LDL R22, [R1+0x42c] ;  /* 0x00042c0001167983 */ /* 0x000f280000100800 */
[----:B0-----:R-:W4:Y:S01]  /*861d0*/  LDL R17, [R1+0x4c0] ;  /* 0x0004c00001117983 */ /* 0x001f220000100800 */
[----:B------:R-:W-:-:S02]  /*861e0*/  @P1 FMUL R7, R7, 0.25 ;  /* 0x3e80000007071820 */ /* 0x000fc40000400000 */
[----:B------:R-:W-:-:S03]  /*861f0*/  @P1 FMUL R2, R2, 0.25 ;  /* 0x3e80000002021820 */ /* 0x000fc60000400000 */
[----:B------:R0:W-:Y:S01]  /*86200*/  STL [R1+0x164c], R7 ;  /* 0x00164c0701007387 */ /* 0x0001e20000100800 */
[----:B------:R-:W-:-:S03]  /*86210*/  @P1 FMUL R19, R19, 0.25 ;  /* 0x3e80000013131820 */ /* 0x000fc60000400000 */
[----:B0-----:R-:W4:Y:S01]  /*86220*/  LDL R7, [R1+0x4b8] ;  /* 0x0004b80001077983 */ /* 0x001f220000100800 */
[----:B---3--:R-:W-:Y:S02]  /*86230*/  @P1 FMUL R4, R4, 0.25 ;  /* 0x3e80000004041820 */ /* 0x008fe40000400000 */
[----:B--2---:R-:W-:Y:S02]  /*86240*/  @P1 FMUL R0, R0, 0.25 ;  /* 0x3e80000000001820 */ /* 0x004fe40000400000 */
[----:B----4-:R-:W-:Y:S01]  /*86250*/  @P1 FMUL R18, R18, 0.25 ;  /* 0x3e80000012121820 */ /* 0x010fe20000400000 */
[----:B------:R0:W-:Y:S01]  /*86260*/  @P1 STL [R1+0x408], R4 ;  /* 0x0004080401001387 */ /* 0x0001e20000100800 */
[----:B------:R-:W-:Y:S02]  /*86270*/  @P1 FMUL R12, R12, 0.25 ;  /* 0x3e8000000c0c1820 */ /* 0x000fe40000400000 */
[----:B------:R-:W-:Y:S01]  /*86280*/  @P1 FMUL R22, R22, 0.25 ;  /* 0x3e80000016161820 */ /* 0x000fe20000400000 */
[----:B0-----:R-:W2:Y:S01]  /*86290*/  LDL.LU R4, [R1+0x1664] ;  /* 0x0016640001047983 */ /* 0x001ea20000300800 */
[----:B------:R0:W-:Y:S02]  /*862a0*/  @P1 STL [R1+0x410], R0 ;  /* 0x0004100001001387 */ /* 0x0001e40000100800 */
[----:B------:R-:W-:Y:S01]  /*862b0*/  @P1 FMUL R17, R17, 0.25 ;  /* 0x3e80000011111820 */ /* 0x000fe20000400000 */
[----:B0-----:R-:W3:Y:S01]  /*862c0*/  LDL.LU R0, [R1+0x1660] ;  /* 0x0016600001007983 */ /* 0x001ee20000300800 */
[----:B------:R-:W-:Y:S02]  /*862d0*/  @P1 STL [R1+0x3f8], R2 ;  /* 0x0003f80201001387 */ /* 0x000fe40000100800 */
[----:B------:R0:W-:Y:S02]  /*862e0*/  @P1 STL [R1+0x418], R18 ;  /* 0x0004181201001387 */ /* 0x0001e40000100800 */
[----:B0-----:R-:W4:Y:S01]  /*862f0*/  LDL.LU R18, [R1+0x165c] ;  /* 0x00165c0001127983 */ /* 0x001f220000300800 */
[----:B------:R-:W-:Y:S02]  /*86300*/  @P1 STL [R1+0x400], R19 ;  /* 0x0004001301001387 */ /* 0x000fe40000100800 */
[----:B------:R0:W-:Y:S02]  /*86310*/  @P1 STL [R1+0x424], R12 ;  /* 0x0004240c01001387 */ /* 0x0001e40000100800 */
[----:B0-----:R-:W2:Y:S01]  /*86320*/  LDL.LU R12, [R1+0x1658] ;  /* 0x00165800010c7983 */ /* 0x001ea20000300800 */
[----:B------:R0:W-:Y:S03]  /*86330*/  @P1 STL [R1+0x42c], R22 ;  /* 0x00042c1601001387 */ /* 0x0001e60000100800 */
[----:B0-----:R-:W2:Y:S01]  /*86340*/  LDL.LU R22, [R1+0x1654] ;  /* 0x0016540001167983 */ /* 0x001ea20000300800 */
[----:B------:R0:W-:Y:S03]  /*86350*/  @P1 STL [R1+0x4c0], R17 ;  /* 0x0004c01101001387 */ /* 0x0001e60000100800 */
[----:B0-----:R-:W3:Y:S01]  /*86360*/  LDL.LU R17, [R1+0x1650] ;  /* 0x0016500001117983 */ /* 0x001ee20000300800 */
[----:B------:R-:W-:-:S05]  /*86370*/  @P1 FMUL R7, R7, 0.25 ;  /* 0x3e80000007071820 */ /* 0x000fca0000400000 */
[----:B------:R-:W-:Y:S01]  /*86380*/  @P1 STL [R1+0x4b8], R7 ;  /* 0x0004b80701001387 */ /* 0x000fe20000100800 */
[----:B----4-:R-:W-:Y:S02]  /*86390*/  @P1 FMUL R18, R18, 0.25 ;  /* 0x3e80000012121820 */ /* 0x010fe40000400000 */
[----:B--2---:R-:W-:-:S05]  /*863a0*/  @P1 FMUL R22, R22, 0.25 ;  /* 0x3e80000016161820 */ /* 0x004fca0000400000 */
[----:B------:R-:W-:Y:S01]  /*863b0*/  @P1 STL [R1+0x4d0], R22 ;  /* 0x0004d01601001387 */ /* 0x000fe20000100800 */
[----:B---3--:R-:W-:-:S05]  /*863c0*/  @P1 FMUL R17, R17, 0.25 ;  /* 0x3e80000011111820 */ /* 0x008fca0000400000 */
[----:B------:R-:W-:Y:S01]  /*863d0*/  @P1 STL [R1+0x4c8], R17 ;  /* 0x0004c81101001387 */ /* 0x000fe20000100800 */
[----:B------:R-:W-:Y:S01]  /*863e0*/  @P1 STL [R1+0x2c], R18 ;  /* 0x00002c1201001387 */ /* 0x000fe20000100800 */
[----:B------:R-:W-:Y:S01]  /*863f0*/  FSETP.GT.AND P1, PT, |R12|, 8.50705917302346158658e+37, PT ;  /* 0x7e8000000c00780b */ /* 0x000fe20003f24200 */
[----:B------:R0:W-:Y:S02]  /*86400*/  STL [R1+0x161c], R12 ;  /* 0x00161c0c01007387 */ /* 0x0001e40000100800 */
[----:B0-----:R-:W2:Y:S01]  /*86410*/  LDL R12, [R1+0x3e4] ;  /* 0x0003e400010c7983 */ /* 0x001ea20000100800 */
[----:B------:R-:W-:Y:S02]  /*86420*/  @!P0 FMUL R0, R0, 16777216 ;  /* 0x4b80000000008820 */ /* 0x000fe40000400000 */
[----:B------:R-:W-:Y:S02]  /*86430*/  @!P0 FMUL R4, R4, 16777216 ;  /* 0x4b80000004048820 */ /* 0x000fe40000400000 */
[----:B--2---:R-:W-:-:S05]  /*86440*/  @!P0 FMUL R12, R12, 16777216 ;  /* 0x4b8000000c0c8820 */ /* 0x004fca0000400000 */
[----:B------:R-:W-:Y:S01]  /*86450*/  @!P0 STL [R1+0x3e4], R12 ;  /* 0x0003e40c01008387 */ /* 0x000fe20000100800 */
[----:B------:R0:W-:Y:S02]  /*86460*/  STL [R1+0x3e8], R0 ;  /* 0x0003e80001007387 */ /* 0x0001e40000100800 */
[----:B------:R1:W-:Y:S01]  /*86470*/  STL [R1+0x3ec], R4 ;  /* 0x0003ec0401007387 */ /* 0x0003e20000100800 */
[----:B0-----:R-:W-:Y:S02]  /*86480*/  MOV R0, R24 ;  /* 0x0000001800007202 */ /* 0x001fe40000000f00 */
[----:B------:R-:W2:Y:S01]  /*86490*/  LDL.LU R24, [R1+0x3fc] ;  /* 0x0003fc0001187983 */ /* 0x000ea20000300800 */
[----:B------:R-:W-:Y:S01]  /*864a0*/  MOV R12, R2 ;  /* 0x00000002000c7202 */ /* 0x000fe20000000f00 */
[----:B------:R-:W-:Y:S02]  /*864b0*/  IMAD.MOV.U32 R2, RZ, RZ, R16 ;  /* 0x000000ffff027224 */ /* 0x000fe400078e0010 */
[----:B--2---:R-:W-:Y:S01]  /*864c0*/  STL [R1+0x1620], R24 ;  /* 0x0016201801007387 */ /* 0x004fe20000100800 */
[----:B------:R-:W2:Y:S02]  /*864d0*/  LDL.LU R16, [R1+0x404] ;  /* 0x0004040001107983 */ /* 0x000ea40000300800 */
[----:B-1----:R-:W-:Y:S01]  /*864e0*/  IMAD.MOV.U32 R4, RZ, RZ, R26 ;  /* 0x000000ffff047224 */ /* 0x002fe200078e001a */
[----:B------:R-:W-:Y:S01]  /*864f0*/  MOV R26, R20 ;  /* 0x00000014001a7202 */ /* 0x000fe20000000f00 */
[----:B--2---:R0:W-:Y:S04]  /*86500*/  STL [R1+0x1624], R16 ;  /* 0x0016241001007387 */ /* 0x0041e80000100800 */
[----:B0-----:R-:W2:Y:S01]  /*86510*/  LDL R16, [R1+0x3f0] ;  /* 0x0003f00001107983 */ /* 0x001ea20000100800 */
[----:B------:R-:W3:Y:S01]  /*86520*/  LDL.LU R20, [R1+0x40c] ;  /* 0x00040c0001147983 */ /* 0x000ee20000300800 */
[----:B------:R-:W-:Y:S01]  /*86530*/  MOV R24, R19 ;  /* 0x0000001300187202 */ /* 0x000fe20000000f00 */
[----:B------:R-:W-:Y:S01]  /*86540*/  MOV R19, R21 ;  /* 0x0000001500137202 */ /* 0x000fe20000000f00 */
[----:B---3--:R-:W-:Y:S01]  /*86550*/  STL [R1+0x1628], R20 ;  /* 0x0016281401007387 */ /* 0x008fe20000100800 */
[----:B------:R-:W3:Y:S02]  /*86560*/  LDL.LU R21, [R1+0x414] ;  /* 0x0004140001157983 */ /* 0x000ee40000300800 */
[----:B--2---:R-:W-:Y:S01]  /*86570*/  @!P0 FMUL R16, R16, 16777216 ;  /* 0x4b80000010108820 */ /* 0x004fe20000400000 */
[----:B---3--:R0:W-:Y:S01]  /*86580*/  STL [R1+0x162c], R21 ;  /* 0x00162c1501007387 */ /* 0x0081e20000100800 */
[----:B------:R-:W-:Y:S03]  /*86590*/  STL [R1+0x1618], R25 ;  /* 0x0016181901007387 */ /* 0x000fe60000100800 */
[----:B------:R-:W-:Y:S02]  /*865a0*/  @!P0 STL [R1+0x3f0], R16 ;  /* 0x0003f01001008387 */ /* 0x000fe40000100800 */
[----:B------:R-:W-:Y:S01]  /*865b0*/  STL [R1+0x1630], R23 ;  /* 0x0016301701007387 */ /* 0x000fe20000100800 */
[----:B------:R-:W-:Y:S01]  /*865c0*/  STL [R1+0x1634], R0 ;  /* 0x0016340001007387 */ /* 0x000fe20000100800 */
[----:B------:R-:W-:Y:S02]  /*865d0*/  STL [R1+0x1638], R4 ;  /* 0x0016380401007387 */ /* 0x000fe40000100800 */
[----:B------:R-:W-:Y:S02]  /*865e0*/  STL [R1+0x163c], R2 ;  /* 0x00163c0201007387 */ /* 0x000fe40000100800 */
[----:B------:R-:W-:Y:S01]  /*865f0*/  STL [R1+0x1640], R26 ;  /* 0x0016401a01007387 */ /* 0x000fe20000100800 */
[----:B------:R1:W-:Y:S01]  /*86600*/  STL [R1+0x1644], R19 ;  /* 0x0016441301007387 */ /* 0x0003e20000100800 */
[----:B0-----:R-:W-:Y:S01]  /*86610*/  MOV R21, R7 ;  /* 0x0000000700157202 */ /* 0x001fe20000000f00 */
[----:B-1----:R-:W-:-:S05]  /*86620*/  IMAD.MOV.U32 R19, RZ, RZ, R24 ;  /* 0x000000ffff137224 */ /* 0x002fca00078e0018 */
[----:B------:R0:W-:Y:S01]  /*86630*/  STL [R1+0x1648], R19 ;  /* 0x0016481301007387 */ /* 0x0001e20000100800 */
[----:B------:R-:W2:Y:S02]  /*86640*/  LDL R26, [R1+0x408] ;  /* 0x00040800011a7983 */ /* 0x000ea40000100800 */
[----:B------:R-:W3:Y:S02]  /*86650*/  LDL R2, [R1+0x410] ;  /* 0x0004100001027983 */ /* 0x000ee40000100800 */
[----:B------:R-:W4:Y:S01]  /*86660*/  LDL R4, [R1+0x418] ;  /* 0x0004180001047983 */ /* 0x000f220000100800 */
[----:B------:R-:W2:Y:S04]  /*86670*/  LDL R0, [R1+0x424] ;  /* 0x0004240001007983 */ /* 0x000ea80000100800 */
[----:B------:R-:W2:Y:S01]  /*86680*/  LDL R23, [R1+0x42c] ;  /* 0x00042c0001177983 */ /* 0x000ea20000100800 */
[----:B------:R-:W2:Y:S02]  /*86690*/  LDL.LU R7, [R1+0x164c] ;  /* 0x00164c0001077983 */ /* 0x000ea40000300800 */
[----:B------:R-:W-:Y:S01]  /*866a0*/  IMAD.MOV.U32 R16, RZ, RZ, R17 ;  /* 0x000000ffff107224 */ /* 0x000fe200078e0011 */
[----:B------:R-:W-:Y:S01]  /*866b0*/  MOV R24, R18 ;  /* 0x0000001200187202 */ /* 0x000fe20000000f00 */
[----:B------:R-:W3:Y:S01]  /*866c0*/  LDL R20, [R1+0x4c0] ;  /* 0x0004c00001147983 */ /* 0x000ee20000100800 */
[----:B0-----:R-:W-:Y:S01]  /*866d0*/  MOV R19, R12 ;  /* 0x0000000c00137202 */ /* 0x001fe20000000f00 */
[----:B------:R-:W-:-:S02]  /*866e0*/  MOV R12, R22 ;  /* 0x00000016000c7202 */ /* 0x000fc40000000f00 */
[----:B------:R-:W3:Y:S04]  /*866f0*/  LDL R17, [R1+0x4d8] ;  /* 0x0004d80001117983 */ /* 0x000ee80000100800 */
[----:B------:R-:W3:Y:S04]  /*86700*/  LDL R22, [R1+0x420] ;  /* 0x0004200001167983 */ /* 0x000ee80000100800 */
[----:B------:R-:W3:Y:S01]  /*86710*/  LDL R18, [R1+0x4dc] ;  /* 0x0004dc0001127983 */ /* 0x000ee20000100800 */
[----:B------:R-:W-:-:S03]  /*86720*/  @!P0 FMUL R19, R19, 16777216 ;  /* 0x4b80000013138820 */ /* 0x000fc60000400000 */
[----:B------:R-:W3:Y:S01]  /*86730*/  LDL R25, [R1+0x41c] ;  /* 0x00041c0001197983 */ /* 0x000ee20000100800 */
[----:B--2---:R-:W-:-:S05]  /*86740*/  @!P0 FMUL R7, R7, 16777216 ;  /* 0x4b80000007078820 */ /* 0x004fca0000400000 */
[----:B------:R0:W-:Y:S04]  /*86750*/  STL [R1+0x3f4], R7 ;  /* 0x0003f40701007387 */ /* 0x0001e80000100800 */
[----:B0-----:R-:W2:Y:S01]  /*86760*/  LDL.LU R7, [R1+0x34] ;  /* 0x0000340001077983 */ /* 0x001ea20000300800 */
[----:B------:R0:W-:Y:S03]  /*86770*/  @!P0 STL [R1+0x3f8], R19 ;  /* 0x0003f81301008387 */ /* 0x0001e60000100800 */
[----:B0-----:R-:W2:Y:S01]  /*86780*/  LDL.LU R19, [R1+0x1648] ;  /* 0x0016480001137983 */ /* 0x001ea20000300800 */
[----:B------:R-:W-:Y:S02]  /*86790*/  @!P0 FMUL R26, R26, 16777216 ;  /* 0x4b8000001a1a8820 */ /* 0x000fe40000400000 */
[----:B---3--:R-:W-:-:S02]  /*867a0*/  @!P0 FMUL R2, R2, 16777216 ;  /* 0x4b80000002028820 */ /* 0x008fc40000400000 */
[----:B----4-:R-:W-:Y:S02]  /*867b0*/  @!P0 FMUL R4, R4, 16777216 ;  /* 0x4b80000004048820 */ /* 0x010fe40000400000 */
[----:B------:R-:W-:Y:S02]  /*867c0*/  @!P0 FMUL R0, R0, 16777216 ;  /* 0x4b80000000008820 */ /* 0x000fe40000400000 */
[----:B------:R-:W-:Y:S02]  /*867d0*/  @!P0 FMUL R23, R23, 16777216 ;  /* 0x4b80000017178820 */ /* 0x000fe40000400000 */
[----:B------:R-:W-:Y:S02]  /*867e0*/  @!P0 FMUL R21, R21, 16777216 ;  /* 0x4b80000015158820 */ /* 0x000fe40000400000 */
[----:B------:R-:W-:Y:S02]  /*867f0*/  @!P0 FMUL R20, R20, 16777216 ;  /* 0x4b80000014148820 */ /* 0x000fe40000400000 */
[----:B------:R-:W-:-:S02]  /*86800*/  @!P0 FMUL R16, R16, 16777216 ;  /* 0x4b80000010108820 */ /* 0x000fc40000400000 */
[----:B------:R-:W-:Y:S02]  /*86810*/  @!P0 FMUL R24, R24, 16777216 ;  /* 0x4b80000018188820 */ /* 0x000fe40000400000 */
[----:B------:R-:W-:Y:S02]  /*86820*/  @!P0 FMUL R12, R12, 16777216 ;  /* 0x4b8000000c0c8820 */ /* 0x000fe40000400000 */
[----:B------:R-:W-:Y:S02]  /*86830*/  @P1 FMUL R25, R25, 0.25 ;  /* 0x3e80000019191820 */ /* 0x000fe40000400000 */
[----:B--2---:R-:W-:-:S05]  /*86840*/  @!P0 FMUL R19, R19, 16777216 ;  /* 0x4b80000013138820 */ /* 0x004fca0000400000 */
[----:B------:R0:W-:Y:S04]  /*86850*/  @!P0 STL [R1+0x400], R19 ;  /* 0x0004001301008387 */ /* 0x0001e80000100800 */
[----:B0-----:R-:W2:Y:S01]  /*86860*/  LDL.LU R19, [R1+0x1644] ;  /* 0x0016440001137983 */ /* 0x001ea20000300800 */
[----:B------:R0:W-:Y:S03]  /*86870*/  @!P0 STL [R1+0x408], R26 ;  /* 0x0004081a01008387 */ /* 0x0001e60000100800 */
[----:B0-----:R-:W3:Y:S01]  /*86880*/  LDL.LU R26, [R1+0x1640] ;  /* 0x00164000011a7983 */ /* 0x001ee20000300800 */
[----:B------:R0:W-:Y:S03]  /*86890*/  @!P0 STL [R1+0x410], R2 ;  /* 0x0004100201008387 */ /* 0x0001e60000100800 */
[----:B0-----:R-:W4:Y:S01]  /*868a0*/  LDL.LU R2, [R1+0x163c] ;  /* 0x00163c0001027983 */ /* 0x001f220000300800 */
        /* <DEDUP_REMOVED lines=16> */
[----:B------:R0:W-:Y:S03]  /*869b0*/  @P1 STL [R1+0x41c], R25 ;  /* 0x00041c1901001387 */ /* 0x0001e60000100800 */
[----:B0-----:R-:W4:Y:S01]  /*869c0*/  LDL.LU R25, [R1+0x1618] ;  /* 0x0016180001197983 */ /* 0x001f220000300800 */
[----:B------:R-:W-:-:S02]  /*869d0*/  @P1 FMUL R22, R22, 0.25 ;  /* 0x3e80000016161820 */ /* 0x000fc40000400000 */
[----:B------:R-:W-:-:S03]  /*869e0*/  @P1 FMUL R17, R17, 0.25 ;  /* 0x3e80000011111820 */ /* 0x000fc60000400000 */
[----:B------:R-:W-:Y:S01]  /*869f0*/  @P1 STL [R1+0x420], R22 ;  /* 0x0004201601001387 */ /* 0x000fe20000100800 */
[----:B------:R-:W-:Y:S02]  /*86a00*/  @P1 FMUL R6, R6, 0.25 ;  /* 0x3e80000006061820 */ /* 0x000fe40000400000 */
[----:B------:R-:W-:Y:S02]  /*86a10*/  @P1 FMUL R18, R18, 0.25 ;  /* 0x3e80000012121820 */ /* 0x000fe40000400000 */
[----:B--2---:R-:W-:Y:S02]  /*86a20*/  @P1 FMUL R19, R19, 0.25 ;  /* 0x3e80000013131820 */ /* 0x004fe40000400000 */
[----:B---3--:R-:W-:Y:S02]  /*86a30*/  @P1 FMUL R26, R26, 0.25 ;  /* 0x3e8000001a1a1820 */ /* 0x008fe40000400000 */
[----:B----4-:R-:W-:Y:S02]  /*86a40*/  @P1 FMUL R2, R2, 0.25 ;  /* 0x3e80000002021820 */ /* 0x010fe40000400000 */
[----:B------:R-:W-:-:S02]  /*86a50*/  @P1 FMUL R4, R4, 0.25 ;  /* 0x3e80000004041820 */ /* 0x000fc40000400000 */
[----:B------:R-:W-:Y:S02]  /*86a60*/  @P1 FMUL R0, R0, 0.25 ;  /* 0x3e80000000001820 */ /* 0x000fe40000400000 */
[----:B------:R-:W-:Y:S02]  /*86a70*/  @P1 FMUL R23, R23, 0.25 ;  /* 0x3e80000017171820 */ /* 0x000fe40000400000 */
[----:B------:R-:W-:Y:S02]  /*86a80*/  @P1 FMUL R21, R21, 0.25 ;  /* 0x3e80000015151820 */ /* 0x000fe40000400000 */
[----:B------:R-:W-:Y:S02]  /*86a90*/  @P1 FMUL R20, R20, 0.25 ;  /* 0x3e80000014141820 */ /* 0x000fe40000400000 */
[----:B------:R-:W-:Y:S02]  /*86aa0*/  @P1 FMUL R16, R16, 0.25 ;  /* 0x3e80000010101820 */ /* 0x000fe40000400000 */
[----:B------:R-:W-:Y:S01]  /*86ab0*/  @P1 FMUL R24, R24, 0.25 ;  /* 0x3e80000018181820 */ /* 0x000fe20000400000 */
[C---:B------:R-:W-:Y:S01]  /*86ac0*/  FSETP.GEU.AND P0, PT, |R12|.reuse, 1.175494350822287508e-38, PT ;  /* 0x008000000c00780b */ /* 0x040fe20003f0e200 */
[----:B------:R-:W-:-:S02]  /*86ad0*/  @P1 FMUL R12, R12, 0.25 ;  /* 0x3e8000000c0c1820 */ /* 0x000fc40000400000 */
[----:B------:R-:W-:-:S05]  /*86ae0*/  @P1 FMUL R25, R25, 0.25 ;  /* 0x3e80000019191820 */ /* 0x000fca0000400000 */
[----:B------:R-:W-:Y:S01]  /*86af0*/  @P1 STL [R1+0x428], R25 ;  /* 0x0004281901001387 */ /* 0x000fe20000100800 */
[----:B------:R-:W-:Y:S02]  /*86b00*/  @P1 STL [R1+0x4b0], R23 ;  /* 0x0004b01701001387 */ /* 0x000fe40000100800 */
[----:B------:R-:W-:Y:S02]  /*86b10*/  @P1 STL [R1+0x4b4], R0 ;  /* 0x0004b40001001387 */ /* 0x000fe40000100800 */
[----:B------:R-:W-:Y:S01]  /*86b20*/  @P1 STL [R1+0x4bc], R4 ;  /* 0x0004bc0401001387 */ /* 0x000fe20000100800 */
[----:B------:R-:W-:Y:S01]  /*86b30*/  @P1 STL [R1+0x4c4], R2 ;  /* 0x0004c40201001387 */ /* 0x000fe20000100800 */
[----:B------:R-:W-:Y:S02]  /*86b40*/  @P1 STL [R1+0x4cc], R26 ;  /* 0x0004cc1a01001387 */ /* 0x000fe40000100800 */
[----:B------:R-:W-:Y:S02]  /*86b50*/  @P1 STL [R1+0x4d4], R19 ;  /* 0x0004d41301001387 */ /* 0x000fe40000100800 */
[----:B------:R-:W-:Y:S02]  /*86b60*/  @P1 STL [R1+0x4d8], R17 ;  /* 0x0004d81101001387 */ /* 0x000fe40000100800 */
[----:B------:R-:W-:Y:S01]  /*86b70*/  @!P0 FMUL R24, R24, 16777216 ;  /* 0x4b80000018188820 */ /* 0x000fe20000400000 */
[----:B------:R-:W-:Y:S01]  /*86b80*/  @P1 STL [R1+0x4e0], R6 ;  /* 0x0004e00601001387 */ /* 0x000fe20000100800 */
[----:B------:R-:W-:-:S02]  /*86b90*/  @!P0 FMUL R16, R16, 16777216 ;  /* 0x4b80000010108820 */ /* 0x000fc40000400000 */
[----:B------:R-:W-:Y:S02]  /*86ba0*/  @P1 STL [R1+0x4dc], R18 ;  /* 0x0004dc1201001387 */ /* 0x000fe40000100800 */
[----:B------:R-:W-:Y:S01]  /*86bb0*/  @!P0 FMUL R20, R20, 16777216 ;  /* 0x4b80000014148820 */ /* 0x000fe20000400000 */
[----:B------:R-:W-:Y:S01]  /*86bc0*/  @P1 STL [R1+0x30], R12 ;  /* 0x0000300c01001387 */ /* 0x000fe20000100800 */
[----:B------:R-:W-:Y:S02]  /*86bd0*/  @!P0 FMUL R21, R21, 16777216 ;  /* 0x4b80000015158820 */ /* 0x000fe40000400000 */
[----:B------:R-:W-:Y:S02]  /*86be0*/  STL [R1+0x15e8], R7 ;  /* 0x0015e80701007387 */ /* 0x000fe40000100800 */
[----:B------:R0:W-:Y:S01]  /*86bf0*/  STL [R1+0x3fc], R24 ;  /* 0x0003fc1801007387 */ /* 0x0001e20000100800 */
[----:B------:R1:W-:Y:S01]  /*86c00*/  STL [R1+0x404], R16 ;  /* 0x0004041001007387 */ /* 0x0003e20000100800 */
[----:B------:R2:W-:Y:S02]  /*86c10*/  STL [R1+0x40c], R20 ;  /* 0x00040c1401007387 */ /* 0x0005e40000100800 */
[----:B------:R-:W-:Y:S01]  /*86c20*/  STL [R1+0x414], R21 ;  /* 0x0004141501007387 */ /* 0x000fe20000100800 */
[----:B0-----:R-:W3:Y:S04]  /*86c30*/  LDL.LU R24, [R1+0x54c] ;  /* 0x00054c0001187983 */ /* 0x001ee80000300800 */
[----:B---3--:R-:W-:Y:S01]  /*86c40*/  STL [R1+0x15ec], R24 ;  /* 0x0015ec1801007387 */ /* 0x008fe20000100800 */
[----:B-1----:R-:W3:Y:S03]  /*86c50*/  LDL.LU R16, [R1+0x56c] ;  /* 0x00056c0001107983 */ /* 0x002ee60000300800 */
[----:B---3--:R-:W-:Y:S01]  /*86c60*/  STL [R1+0x15f0], R16 ;  /* 0x0015f01001007387 */ /* 0x008fe20000100800 */
[----:B--2---:R-:W2:Y:S03]  /*86c70*/  LDL.LU R20, [R1+0x584] ;  /* 0x0005840001147983 */ /* 0x004ea60000300800 */
[----:B--2---:R0:W-:Y:S04]  /*86c80*/  STL [R1+0x15f4], R20 ;  /* 0x0015f41401007387 */ /* 0x0041e80000100800 */
[----:B0-----:R-:W2:Y:S01]  /*86c90*/  LDL R20, [R1+0x41c] ;  /* 0x00041c0001147983 */ /* 0x001ea20000100800 */
[----:B------:R-:W3:Y:S01]  /*86ca0*/  LDL.LU R21, [R1+0x58c] ;  /* 0x00058c0001157983 */ /* 0x000ee20000300800 */
[----:B------:R-:W-:Y:S01]  /*86cb0*/  FSETP.GT.AND P1, PT, |R7|, 8.50705917302346158658e+37, PT ;  /* 0x7e8000000700780b */ /* 0x000fe20003f24200 */
[----:B------:R-:W-:Y:S01]  /*86cc0*/  IMAD.MOV.U32 R7, RZ, RZ, R22 ;  /* 0x000000ffff077224 */ /* 0x000fe200078e0016 */
[----:B---3--:R0:W-:Y:S01]  /*86cd0*/  STL [R1+0x15f8], R21 ;  /* 0x0015f81501007387 */ /* 0x0081e20000100800 */
[----:B------:R-:W3:Y:S01]  /*86ce0*/  LDL.LU R22, [R1+0x598] ;  /* 0x0005980001167983 */ /* 0x000ee20000300800 */
[----:B------:R-:W-:-:S02]  /*86cf0*/  MOV R24, R25 ;  /* 0x0000001900187202 */ /* 0x000fc40000000f00 */
[----:B---3--:R1:W-:Y:S01]  /*86d00*/  STL [R1+0x15fc], R22 ;  /* 0x0015fc1601007387 */ /* 0x0083e20000100800 */
[----:B------:R-:W3:Y:S01]  /*86d10*/  LDL.LU R25, [R1+0x5a0] ;  /* 0x0005a00001197983 */ /* 0x000ee20000300800 */
[----:B------:R-:W-:Y:S01]  /*86d20*/  MOV R16, R23 ;  /* 0x0000001700107202 */ /* 0x000fe20000000f00 */
[----:B--2---:R-:W-:Y:S01]  /*86d30*/  @!P0 FMUL R20, R20, 16777216 ;  /* 0x4b80000014148820 */ /* 0x004fe20000400000 */
[----:B---3--:R2:W-:Y:S01]  /*86d40*/  STL [R1+0x1600], R25 ;  /* 0x0016001901007387 */ /* 0x0085e20000100800 */
[----:B------:R-:W3:Y:S01]  /*86d50*/  LDL.LU R23, [R1+0x5ac] ;  /* 0x0005ac0001177983 */ /* 0x000ee20000300800 */
[----:B0-----:R-:W-:Y:S01]  /*86d60*/  MOV R21, R19 ;  /* 0x0000001300157202 */ /* 0x001fe20000000f00 */
[----:B-1----:R-:W-:Y:S01]  /*86d70*/  IMAD.MOV.U32 R22, RZ, RZ, R26 ;  /* 0x000000ffff167224 */ /* 0x002fe200078e001a */
[----:B--2---:R-:W-:Y:S01]  /*86d80*/  MOV R25, R2 ;  /* 0x0000000200197202 */ /* 0x004fe20000000f00 */
[----:B---3--:R-:W-:Y:S01]  /*86d90*/  STL [R1+0x1604], R23 ;  /* 0x0016041701007387 */ /* 0x008fe20000100800 */
[----:B------:R-:W-:Y:S02]  /*86da0*/  STL [R1+0x1608], R15 ;  /* 0x0016080f01007387 */ /* 0x000fe40000100800 */
[----:B------:R-:W-:Y:S02]  /*86db0*/  @!P0 STL [R1+0x41c], R20 ;  /* 0x00041c1401008387 */ /* 0x000fe40000100800 */
[----:B------:R0:W-:Y:S02]  /*86dc0*/  STL [R1+0x160c], R27 ;  /* 0x00160c1b01007387 */ /* 0x0001e40000100800 */
[----:B0-----:R-:W-:-:S05]  /*86dd0*/  IMAD.MOV.U32 R27, RZ, RZ, R16 ;  /* 0x000000ffff1b7224 */ /* 0x001fca00078e0010 */
[----:B------:R0:W-:Y:S01]  /*86de0*/  STL [R1+0x1610], R27 ;  /* 0x0016101b01007387 */ /* 0x0001e20000100800 */
[----:B------:R-:W-:Y:S01]  /*86df0*/  IMAD.MOV.U32 R15, RZ, RZ, R0 ;  /* 0x000000ffff0f7224 */ /* 0x000fe200078e0000 */
[----:B------:R-:W-:Y:S02]  /*86e00*/  MOV R23, R4 ;  /* 0x0000000400177202 */ /* 0x000fe40000000f00 */
[----:B0-----:R-:W-:Y:S01]  /*86e10*/  MOV R27, R24 ;  /* 0x00000018001b7202 */ /* 0x001fe20000000f00 */
[----:B------:R-:W-:-:S04]  /*86e20*/  MOV R24, R12 ;  /* 0x0000000c00187202 */ /* 0x000fc80000000f00 */
[----:B------:R0:W-:Y:S01]  /*86e30*/  STL [R1+0x1614], R27 ;  /* 0x0016141b01007387 */ /* 0x0001e20000100800 */
[----:B------:R-:W2:Y:S02]  /*86e40*/  LDL.LU R0, [R1+0x4e8] ;  /* 0x0004e80001007983 */ /* 0x000ea40000300800 */
[----:B------:R-:W3:Y:S02]  /*86e50*/  LDL.LU R4, [R1+0x4ec] ;  /* 0x0004ec0001047983 */ /* 0x000ee40000300800 */
[----:B------:R-:W4:Y:S01]  /*86e60*/  LDL.LU R2, [R1+0x4f0] ;  /* 0x0004f00001027983 */ /* 0x000f220000300800 */
[----:B------:R-:W2:Y:S01]  /*86e70*/  LDL.LU R12, [R1+0x4f8] ;  /* 0x0004f800010c7983 */ /* 0x000ea20000300800 */
[----:B------:R-:W-:Y:S01]  /*86e80*/  MOV R20, R17 ;  /* 0x0000001100147202 */ /* 0x000fe20000000f00 */
[----:B------:R-:W2:Y:S02]  /*86e90*/  LDL.LU R19, [R1+0x4fc] ;  /* 0x0004fc0001137983 */ /* 0x000ea40000300800 */
[----:B------:R-:W-:Y:S01]  /*86ea0*/  IMAD.MOV.U32 R16, RZ, RZ, R18 ;  /* 0x000000ffff107224 */ /* 0x000fe200078e0012 */
[----:B------:R-:W2:Y:S01]  /*86eb0*/  LDL.LU R17, [R1+0x50c] ;  /* 0x00050c0001117983 */ /* 0x000ea20000300800 */
[----:B------:R-:W2:Y:S01]  /*86ec0*/  LDL.LU R18, [R1+0x51c] ;  /* 0x00051c0001127983 */ /* 0x000ea20000300800 */
[----:B0-----:R-:W-:Y:S01]  /*86ed0*/  MOV R27, R7 ;  /* 0x00000007001b7202 */ /* 0x001fe20000000f00 */
[----:B------:R-:W-:-:S02]  /*86ee0*/  MOV R7, R6 ;  /* 0x0000000600077202 */ /* 0x000fc40000000f00 */
[----:B------:R-:W2:Y:S01]  /*86ef0*/  LDL.LU R6, [R1+0x5b4] ;  /* 0x0005b40001067983 */ /* 0x000ea20000300800 */
[----:B------:R-:W2:Y:S02]  /*86f00*/  LDL.LU R26, [R1+0x38] ;  /* 0x00003800011a7983 */ /* 0x000ea40000300800 */
[----:B------:R-:W-:-:S05]  /*86f10*/  @!P0 FMUL R27, R27, 16777216 ;  /* 0x4b8000001b1b8820 */ /* 0x000fca0000400000 */
[----:B------:R0:W-:Y:S04]  /*86f20*/  @!P0 STL [R1+0x420], R27 ;  /* 0x0004201b01008387 */ /* 0x0001e80000100800 */
[----:B0-----:R-:W2:Y:S02]  /*86f30*/  LDL.LU R27, [R1+0x1614] ;  /* 0x00161400011b7983 */ /* 0x001ea40000300800 */
[----:B--2---:R-:W-:-:S05]  /*86f40*/  @!P0 FMUL R27, R27, 16777216 ;  /* 0x4b8000001b1b8820 */ /* 0x004fca0000400000 */
[----:B------:R0:W-:Y:S04]  /*86f50*/  @!P0 STL [R1+0x428], R27 ;  /* 0x0004281b01008387 */ /* 0x0001e80000100800 */
[----:B0-----:R-:W2:Y:S01]  /*86f60*/  LDL.LU R27, [R1+0x1610] ;  /* 0x00161000011b7983 */ /* 0x001ea20000300800 */
[----:B------:R-:W-:Y:S02]  /*86f70*/  @!P0 FMUL R15, R15, 16777216 ;  /* 0x4b8000000f0f8820 */ /* 0x000fe40000400000 */
[----:B------:R-:W-:Y:S02]  /*86f80*/  @!P0 FMUL R23, R23, 16777216 ;  /* 0x4b80000017178820 */ /* 0x000fe40000400000 */
[----:B------:R-:W-:Y:S02]  /*86f90*/  @!P0 FMUL R25, R25, 16777216 ;  /* 0x4b80000019198820 */ /* 0x000fe40000400000 */
[----:B------:R-:W-:-:S02]  /*86fa0*/  @!P0 FMUL R22, R22, 16777216 ;  /* 0x4b80000016168820 */ /* 0x000fc40000400000 */
[----:B------:R-:W-:Y:S02]  /*86fb0*/  @!P0 FMUL R21, R21, 16777216 ;  /* 0x4b80000015158820 */ /* 0x000fe40000400000 */
[----:B------:R-:W-:Y:S02]  /*86fc0*/  @!P0 FMUL R20, R20, 16777216 ;  /* 0x4b80000014148820 */ /* 0x000fe40000400000 */
[----:B------:R-:W-:Y:S02]  /*86fd0*/  @!P0 FMUL R16, R16, 16777216 ;  /* 0x4b80000010108820 */ /* 0x000fe40000400000 */
[----:B------:R-:W-:Y:S02]  /*86fe0*/  @!P0 FMUL R24, R24, 16777216 ;  /* 0x4b80000018188820 */ /* 0x000fe40000400000 */
[----:B------:R-:W-:Y:S02]  /*86ff0*/  @!P0 FMUL R7, R7, 16777216 ;  /* 0x4b80000007078820 */ /* 0x000fe40000400000 */
[----:B--2---:R-:W-:-:S05]  /*87000*/  @!P0 FMUL R27, R27, 16777216 ;  /* 0x4b8000001b1b8820 */ /* 0x004fca0000400000 */
[----:B------:R0:W-:Y:S04]  /*87010*/  @!P0 STL [R1+0x4b0], R27 ;  /* 0x0004b01b01008387 */ /* 0x0001e80000100800 */
[----:B0-----:R-:W2:Y:S01]  /*87020*/  LDL.LU R27, [R1+0x160c] ;  /* 0x00160c00011b7983 */ /* 0x001ea20000300800 */
[----:B------:R0:W-:Y:S03]  /*87030*/  @!P0 STL [R1+0x4b4], R15 ;  /* 0x0004b40f01008387 */ /* 0x0001e60000100800 */
        /* <DEDUP_REMOVED lines=17> */
[----:B------:R0:W-:Y:S03]  /*87150*/  STL [R1+0x15e4], R13 ;  /* 0x0015e40d01007387 */ /* 0x0001e60000100800 */
[----:B0-----:R-:W2:Y:S01]  /*87160*/  LDL.LU R13, [R1+0x4e4] ;  /* 0x0004e400010d7983 */ /* 0x001ea20000300800 */
[----:B------:R-:W-:-:S02]  /*87170*/  @P1 FMUL R0, R0, 0.25 ;  /* 0x3e80000000001820 */ /* 0x000fc40000400000 */
[----:B---3--:R-:W-:Y:S02]  /*87180*/  @P1 FMUL R4, R4, 0.25 ;  /* 0x3e80000004041820 */ /* 0x008fe40000400000 */
[----:B------:R-:W-:Y:S02]  /*87190*/  @P1 FMUL R12, R12, 0.25 ;  /* 0x3e8000000c0c1820 */ /* 0x000fe40000400000 */
[----:B----4-:R-:W-:Y:S02]  /*871a0*/  @P1 FMUL R2, R2, 0.25 ;  /* 0x3e80000002021820 */ /* 0x010fe40000400000 */
[----:B------:R-:W-:Y:S02]  /*871b0*/  @P1 FMUL R19, R19, 0.25 ;  /* 0x3e80000013131820 */ /* 0x000fe40000400000 */
[----:B------:R-:W-:Y:S02]  /*871c0*/  @P1 FMUL R17, R17, 0.25 ;  /* 0x3e80000011111820 */ /* 0x000fe40000400000 */
[----:B------:R-:W-:-:S02]  /*871d0*/  @P1 FMUL R18, R18, 0.25 ;  /* 0x3e80000012121820 */ /* 0x000fc40000400000 */
[----:B------:R-:W-:Y:S02]  /*871e0*/  @P1 FMUL R6, R6, 0.25 ;  /* 0x3e80000006061820 */ /* 0x000fe40000400000 */
[----:B--2---:R-:W-:Y:S02]  /*871f0*/  @P1 FMUL R23, R23, 0.25 ;  /* 0x3e80000017171820 */ /* 0x004fe40000400000 */
[----:B------:R-:W-:Y:S02]  /*87200*/  @P1 FMUL R25, R25, 0.25 ;  /* 0x3e80000019191820 */ /* 0x000fe40000400000 */
[----:B------:R-:W-:Y:S02]  /*87210*/  @P1 FMUL R22, R22, 0.25 ;  /* 0x3e80000016161820 */ /* 0x000fe40000400000 */
[----:B------:R-:W-:Y:S02]  /*87220*/  @P1 FMUL R21, R21, 0.25 ;  /* 0x3e80000015151820 */ /* 0x000fe40000400000 */
[----:B------:R-:W-:Y:S01]  /*87230*/  @P1 FMUL R20, R20, 0.25 ;  /* 0x3e80000014141820 */ /* 0x000fe20000400000 */
[----:B------:R-:W-:Y:S01]  /*87240*/  FSETP.GEU.AND P0, PT, |R7|, 1.175494350822287508e-38, PT ;  /* 0x008000000700780b */ /* 0x000fe20003f0e200 */
[----:B------:R-:W-:-:S12]  /*87250*/  @P1 FMUL R13, R13, 0.25 ;  /* 0x3e8000000d0d1820 */ /* 0x000fd80000400000 */
[----:B------:R-:W-:Y:S02]  /*87260*/  @!P0 FMUL R0, R0, 16777216 ;  /* 0x4b80000000008820 */ /* 0x000fe40000400000 */
[----:B------:R-:W-:Y:S02]  /*87270*/  @!P0 FMUL R13, R13, 16777216 ;  /* 0x4b8000000d0d8820 */ /* 0x000fe40000400000 */
[----:B------:R-:W-:Y:S02]  /*87280*/  @!P0 FMUL R4, R4, 16777216 ;  /* 0x4b80000004048820 */ /* 0x000fe40000400000 */
[----:B------:R-:W-:Y:S02]  /*87290*/  @!P0 FMUL R12, R12, 16777216 ;  /* 0x4b8000000c0c8820 */ /* 0x000fe40000400000 */
[----:B------:R-:W-:Y:S01]  /*872a0*/  @!P0 FMUL R2, R2, 16777216 ;  /* 0x4b80000002028820 */ /* 0x000fe20000400000 */
[----:B------:R0:W-:Y:S01]  /*872b0*/  STL [R1+0x4e4], R13 ;  /* 0x0004e40d01007387 */ /* 0x0001e20000100800 */
[----:B------:R-:W-:-:S02]  /*872c0*/  @!P0 FMUL R19, R19, 16777216 ;  /* 0x4b80000013138820 */ /* 0x000fc40000400000 */
[----:B------:R-:W-:Y:S02]  /*872d0*/  @!P0 FMUL R17, R17, 16777216 ;  /* 0x4b80000011118820 */ /* 0x000fe40000400000 */
[----:B------:R-:W-:Y:S02]  /*872e0*/  @P1 FMUL R24, R24, 0.25 ;  /* 0x3e80000018181820 */ /* 0x000fe40000400000 */
[----:B------:R-:W-:Y:S02]  /*872f0*/  @!P0 FMUL R18, R18, 16777216 ;  /* 0x4b80000012128820 */ /* 0x000fe40000400000 */
[----:B------:R-:W-:Y:S01]  /*87300*/  @P1 FMUL R16, R16, 0.25 ;  /* 0x3e80000010101820 */ /* 0x000fe20000400000 */
[----:B0-----:R-:W2:Y:S01]  /*87310*/  LDL.LU R13, [R1+0x15e4] ;  /* 0x0015e400010d7983 */ /* 0x001ea20000300800 */
[----:B------:R-:W-:Y:S02]  /*87320*/  STL [R1+0x4e8], R0 ;  /* 0x0004e80001007387 */ /* 0x000fe40000100800 */
[----:B------:R-:W-:Y:S02]  /*87330*/  STL [R1+0x4ec], R4 ;  /* 0x0004ec0401007387 */ /* 0x000fe40000100800 */
[----:B------:R0:W-:Y:S01]  /*87340*/  STL [R1+0x4f8], R12 ;  /* 0x0004f80c01007387 */ /* 0x0001e20000100800 */
[----:B------:R1:W-:Y:S01]  /*87350*/  STL [R1+0x4f0], R2 ;  /* 0x0004f00201007387 */ /* 0x0003e20000100800 */
[----:B------:R-:W-:-:S02]  /*87360*/  @!P0 FMUL R24, R24, 16777216 ;  /* 0x4b80000018188820 */ /* 0x000fc40000400000 */
[----:B------:R-:W-:Y:S02]  /*87370*/  @!P0 FMUL R16, R16, 16777216 ;  /* 0x4b80000010108820 */ /* 0x000fe40000400000 */
[----:B------:R-:W-:Y:S02]  /*87380*/  @P1 FMUL R7, R7, 0.25 ;  /* 0x3e80000007071820 */ /* 0x000fe40000400000 */
[----:B------:R-:W-:Y:S01]  /*87390*/  @!P0 FMUL R20, R20, 16777216 ;  /* 0x4b80000014148820 */ /* 0x000fe20000400000 */
[----:B0-----:R-:W3:Y:S01]  /*873a0*/  LDL.LU R12, [R1+0x3c] ;  /* 0x00003c00010c7983 */ /* 0x001ee20000300800 */
[----:B------:R0:W-:Y:S02]  /*873b0*/  STL [R1+0x4fc], R19 ;  /* 0x0004fc1301007387 */ /* 0x0001e40000100800 */
[----:B------:R4:W-:Y:S02]  /*873c0*/  STL [R1+0x50c], R17 ;  /* 0x00050c1101007387 */ /* 0x0009e40000100800 */
[----:B------:R-:W-:Y:S01]  /*873d0*/  STL [R1+0x51c], R18 ;  /* 0x00051c1201007387 */ /* 0x000fe20000100800 */
[----:B------:R-:W2:Y:S01]  /*873e0*/  LDL.LU R4, [R1+0x5c0] ;  /* 0x0005c00001047983 */ /* 0x000ea20000300800 */
[----:B-1----:R-:W2:Y:S02]  /*873f0*/  LDL.LU R2, [R1+0x5c4] ;  /* 0x0005c40001027983 */ /* 0x002ea40000300800 */
[----:B------:R-:W-:-:S02]  /*87400*/  @!P0 FMUL R21, R21, 16777216 ;  /* 0x4b80000015158820 */ /* 0x000fc40000400000 */
[----:B------:R-:W-:Y:S02]  /*87410*/  @!P0 FMUL R22, R22, 16777216 ;  /* 0x4b80000016168820 */ /* 0x000fe40000400000 */
[----:B------:R-:W-:Y:S02]  /*87420*/  @!P0 FMUL R25, R25, 16777216 ;  /* 0x4b80000019198820 */ /* 0x000fe40000400000 */
[----:B------:R-:W-:Y:S01]  /*87430*/  @!P0 FMUL R7, R7, 16777216 ;  /* 0x4b80000007078820 */ /* 0x000fe20000400000 */
[----:B0-----:R-:W2:Y:S01]  /*87440*/  LDL.LU R19, [R1+0x5cc] ;  /* 0x0005cc0001137983 */ /* 0x001ea20000300800 */
[----:B------:R-:W-:Y:S02]  /*87450*/  STL [R1+0x54c], R24 ;  /* 0x00054c1801007387 */ /* 0x000fe40000100800 */
[----:B------:R-:W-:Y:S02]  /*87460*/  STL [R1+0x56c], R16 ;  /* 0x00056c1001007387 */ /* 0x000fe40000100800 */
[----:B------:R-:W-:Y:S02]  /*87470*/  STL [R1+0x584], R20 ;  /* 0x0005841401007387 */ /* 0x000fe40000100800 */
[----:B------:R-:W-:Y:S01]  /*87480*/  @!P0 FMUL R23, R23, 16777216 ;  /* 0x4b80000017178820 */ /* 0x000fe20000400000 */
[----:B------:R-:W-:Y:S01]  /*87490*/  STL [R1+0x58c], R21 ;  /* 0x00058c1501007387 */ /* 0x000fe20000100800 */
[----:B------:R-:W-:Y:S02]  /*874a0*/  STL [R1+0x598], R22 ;  /* 0x0005981601007387 */ /* 0x000fe40000100800 */
[----:B------:R-:W-:-:S02]  /*874b0*/  @!P0 FMUL R6, R6, 16777216 ;  /* 0x4b80000006068820 */ /* 0x000fc40000400000 */
[----:B------:R-:W-:Y:S01]  /*874c0*/  STL [R1+0x5a0], R25 ;  /* 0x0005a01901007387 */ /* 0x000fe20000100800 */
[----:B------:R0:W-:Y:S01]  /*874d0*/  STL [R1+0x34], R7 ;  /* 0x0000340701007387 */ /* 0x0001e20000100800 */
[----:B------:R-:W-:Y:S02]  /*874e0*/  STL [R1+0x5ac], R23 ;  /* 0x0005ac1701007387 */ /* 0x000fe40000100800 */
[----:B----4-:R-:W-:Y:S01]  /*874f0*/  IMAD.MOV.U32 R17, RZ, RZ, R28 ;  /* 0x000000ffff117224 */ /* 0x010fe200078e001c */
[----:B0-----:R-:W4:Y:S01]  /*87500*/  LDL.LU R7, [R1+0x574] ;  /* 0x0005740001077983 */ /* 0x001f220000300800 */
[----:B------:R0:W-:Y:S02]  /*87510*/  STL [R1+0x15cc], R29 ;  /* 0x0015cc1d01007387 */ /* 0x0001e40000100800 */
[----:B------:R-:W-:Y:S01]  /*87520*/  STL [R1+0x5b4], R6 ;  /* 0x0005b40601007387 */ /* 0x000fe20000100800 */
[----:B0-----:R-:W2:Y:S01]  /*87530*/  LDL.LU R29, [R1+0x5a8] ;  /* 0x0005a800011d7983 */ /* 0x001ea20000300800 */
[----:B------:R0:W-:Y:S02]  /*87540*/  STL [R1+0x15d0], R10 ;  /* 0x0015d00a01007387 */ /* 0x0001e40000100800 */
[----:B------:R-:W-:Y:S01]  /*87550*/  IMAD.MOV.U32 R28, RZ, RZ, R9 ;  /* 0x000000ffff1c7224 */ /* 0x000fe200078e0009 */
[----:B0-----:R-:W2:Y:S01]  /*87560*/  LDL.LU R10, [R1+0x59c] ;  /* 0x00059c00010a7983 */ /* 0x001ea20000300800 */
[----:B------:R-:W2:Y:S02]  /*87570*/  LDL.LU R16, [R1+0x504] ;  /* 0x0005040001107983 */ /* 0x000ea40000300800 */
[----:B------:R-:W2:Y:S02]  /*87580*/  LDL.LU R20, [R1+0x510] ;  /* 0x0005100001147983 */ /* 0x000ea40000300800 */
[----:B------:R-:W2:Y:S01]  /*87590*/  LDL.LU R22, [R1+0x538] ;  /* 0x0005380001167983 */ /* 0x000ea20000300800 */
[----:B------:R-:W2:Y:S01]  /*875a0*/  LDL.LU R25, [R1+0x550] ;  /* 0x0005500001197983 */ /* 0x000ea20000300800 */
[----:B------:R0:W-:Y:S03]  /*875b0*/  STL [R1+0x15d8], R17 ;  /* 0x0015d81101007387 */ /* 0x0001e60000100800 */
[----:B0-----:R-:W2:Y:S01]  /*875c0*/  LDL.LU R17, [R1+0x590] ;  /* 0x0005900001117983 */ /* 0x001ea20000300800 */
[----:B------:R0:W-:Y:S03]  /*875d0*/  STL [R1+0x15d4], R5 ;  /* 0x0015d40501007387 */ /* 0x0001e60000100800 */
[----:B0-----:R-:W2:Y:S01]  /*875e0*/  LDL.LU R5, [R1+0x594] ;  /* 0x0005940001057983 */ /* 0x001ea20000300800 */
[----:B------:R-:W2:Y:S01]  /*875f0*/  LDL.LU R9, [R1+0x5d0] ;  /* 0x0005d00001097983 */ /* 0x000ea20000300800 */
[----:B------:R-:W-:Y:S01]  /*87600*/  MOV R6, R11 ;  /* 0x0000000b00067202 */ /* 0x000fe20000000f00 */
[----:B------:R-:W-:Y:S01]  /*87610*/  MOV R11, R15 ;  /* 0x0000000f000b7202 */ /* 0x000fe20000000f00 */
[----:B--2---:R0:W-:Y:S04]  /*87620*/  STL [R1+0x15c4], R9 ;  /* 0x0015c40901007387 */ /* 0x0041e80000100800 */
[----:B0-----:R-:W2:Y:S01]  /*87630*/  LDL.LU R9, [R1+0x5bc] ;  /* 0x0005bc0001097983 */ /* 0x001ea20000300800 */
[----:B------:R-:W2:Y:S03]  /*87640*/  LDL.LU R15, [R1+0x5d4] ;  /* 0x0005d400010f7983 */ /* 0x000ea60000300800 */
[----:B--2---:R0:W-:Y:S04]  /*87650*/  STL [R1+0x15c8], R15 ;  /* 0x0015c80f01007387 */ /* 0x0041e80000100800 */
[----:B0-----:R-:W2:Y:S01]  /*87660*/  LDL.LU R15, [R1+0x5b0] ;  /* 0x0005b000010f7983 */ /* 0x001ea20000300800 */
[----:B------:R-:W2:Y:S03]  /*87670*/  LDL.LU R24, [R1+0x5d8] ;  /* 0x0005d80001187983 */ /* 0x000ea60000300800 */
[----:B--2---:R0:W-:Y:S04]  /*87680*/  STL [R1+0x15dc], R24 ;  /* 0x0015dc1801007387 */ /* 0x0041e80000100800 */
[----:B0-----:R-:W2:Y:S01]  /*87690*/  LDL.LU R24, [R1+0x588] ;  /* 0x0005880001187983 */ /* 0x001ea20000300800 */
[----:B------:R-:W2:Y:S01]  /*876a0*/  LDL.LU R21, [R1+0x5dc] ;  /* 0x0005dc0001157983 */ /* 0x000ea20000300800 */
[----:B------:R-:W-:-:S02]  /*876b0*/  FSETP.GT.AND P1, PT, |R26|, 8.50705917302346158658e+37, PT ;  /* 0x7e8000001a00780b */ /* 0x000fc40003f24200 */
[----:B------:R-:W-:Y:S02]  /*876c0*/  FSETP.GEU.AND P0, PT, |R26|, 1.175494350822287508e-38, PT ;  /* 0x008000001a00780b */ /* 0x000fe40003f0e200 */
[----:B------:R-:W-:Y:S01]  /*876d0*/  MOV R23, R8 ;  /* 0x0000000800177202 */ /* 0x000fe20000000f00 */
[----:B--2---:R0:W-:Y:S04]  /*876e0*/  STL [R1+0x15e0], R21 ;  /* 0x0015e01501007387 */ /* 0x0041e80000100800 */
[----:B0-----:R-:W2:Y:S04]  /*876f0*/  LDL.LU R21, [R1+0x57c] ;  /* 0x00057c0001157983 */ /* 0x001ea80000300800 */
[----:B------:R-:W-:-:S02]  /*87700*/  @P1 FMUL R16, R16, 0.25 ;  /* 0x3e80000010101820 */ /* 0x000fc40000400000 */
[----:B------:R-:W-:Y:S02]  /*87710*/  @P1 FMUL R20, R20, 0.25 ;  /* 0x3e80000014141820 */ /* 0x000fe40000400000 */
[----:B------:R-:W-:Y:S02]  /*87720*/  @P1 FMUL R22, R22, 0.25 ;  /* 0x3e80000016161820 */ /* 0x000fe40000400000 */
[----:B------:R-:W-:Y:S02]  /*87730*/  @P1 FMUL R25, R25, 0.25 ;  /* 0x3e80000019191820 */ /* 0x000fe40000400000 */
[----:B------:R-:W-:Y:S02]  /*87740*/  @!P0 FMUL R16, R16, 16777216 ;  /* 0x4b80000010108820 */ /* 0x000fe40000400000 */
[----:B------:R-:W-:Y:S02]  /*87750*/  @!P0 FMUL R20, R20, 16777216 ;  /* 0x4b80000014148820 */ /* 0x000fe40000400000 */
[----:B------:R-:W-:-:S02]  /*87760*/  @!P0 FMUL R22, R22, 16777216 ;  /* 0x4b80000016168820 */ /* 0x000fc40000400000 */
[----:B------:R-:W-:Y:S01]  /*87770*/  @!P0 FMUL R25, R25, 16777216 ;  /* 0x4b80000019198820 */ /* 0x000fe20000400000 */
[----:B------:R-:W3:Y:S01]  /*87780*/  LDL.LU R8, [R1+0x5e0] ;  /* 0x0005e00001087983 */ /* 0x000ee20000300800 */
[----:B----4-:R-:W-:Y:S02]  /*87790*/  @P1 FMUL R7, R7, 0.25 ;  /* 0x3e80000007071820 */ /* 0x010fe40000400000 */
[----:B------:R0:W-:Y:S02]  /*877a0*/  STL [R1+0x504], R16 ;  /* 0x0005041001007387 */ /* 0x0001e40000100800 */
[----:B------:R-:W-:Y:S01]  /*877b0*/  STL [R1+0x510], R20 ;  /* 0x0005101401007387 */ /* 0x000fe20000100800 */
[----:B------:R1:W-:Y:S01]  /*877c0*/  STL [R1+0x538], R22 ;  /* 0x0005381601007387 */ /* 0x0003e20000100800 */
[----:B------:R4:W-:Y:S02]  /*877d0*/  STL [R1+0x550], R25 ;  /* 0x0005501901007387 */ /* 0x0009e40000100800 */
[----:B------:R-:W3:Y:S02]  /*877e0*/  LDL.LU R0, [R1+0x610] ;  /* 0x0006100001007983 */ /* 0x000ee40000300800 */
[----:B------:R-:W-:-:S02]  /*877f0*/  @!P0 FMUL R7, R7, 16777216 ;  /* 0x4b80000007078820 */ /* 0x000fc40000400000 */
[----:B------:R-:W-:Y:S02]  /*87800*/  @P1 FMUL R24, R24, 0.25 ;  /* 0x3e80000018181820 */ /* 0x000fe40000400000 */
[----:B------:R-:W-:Y:S01]  /*87810*/  @P1 FMUL R17, R17, 0.25 ;  /* 0x3e80000011111820 */ /* 0x000fe20000400000 */
[----:B------:R-:W-:Y:S01]  /*87820*/  MOV R18, R23 ;  /* 0x0000001700127202 */ /* 0x000fe20000000f00 */
[----:B0-----:R-:W3:Y:S01]  /*87830*/  LDL.LU R16, [R1+0x618] ;  /* 0x0006180001107983 */ /* 0x001ee20000300800 */
[----:B-1----:R-:W3:Y:S02]  /*87840*/  LDL.LU R22, [R1+0x624] ;  /* 0x0006240001167983 */ /* 0x002ee40000300800 */
[----:B----4-:R-:W4:Y:S01]  /*87850*/  LDL.LU R25, [R1+0x62c] ;  /* 0x00062c0001197983 */ /* 0x010f220000300800 */
[----:B------:R-:W3:Y:S04]  /*87860*/  LDL.LU R23, [R1+0x634] ;  /* 0x0006340001177983 */ /* 0x000ee80000300800 */
[----:B------:R0:W-:Y:S01]  /*87870*/  STL [R1+0x574], R7 ;  /* 0x0005740701007387 */ /* 0x0001e20000100800 */
[----:B------:R-:W-:-:S02]  /*87880*/  @!P0 FMUL R24, R24, 16777216 ;  /* 0x4b80000018188820 */ /* 0x000fc40000400000 */
[----:B------:R-:W-:Y:S01]  /*87890*/  @!P0 FMUL R17, R17, 16777216 ;  /* 0x4b80000011118820 */ /* 0x000fe20000400000 */
[----:B0-----:R-:W3:Y:S01]  /*878a0*/  LDL.LU R7, [R1+0x63c] ;  /* 0x00063c0001077983 */ /* 0x001ee20000300800 */
[----:B------:R-:W3:Y:S02]  /*878b0*/  LDL.LU R20, [R1+0x40] ;  /* 0x0000400001147983 */ /* 0x000ee40000300800 */
[----:B------:R-:W-:Y:S02]  /*878c0*/  @P1 FMUL R5, R5, 0.25 ;  /* 0x3e80000005051820 */ /* 0x000fe40000400000 */
[----:B------:R-:W-:Y:S02]  /*878d0*/  @P1 FMUL R10, R10, 0.25 ;  /* 0x3e8000000a0a1820 */ /* 0x000fe40000400000 */
[----:B------:R-:W-:Y:S02]  /*878e0*/  @P1 FMUL R29, R29, 0.25 ;  /* 0x3e8000001d1d1820 */ /* 0x000fe40000400000 */
[----:B------:R-:W-:-:S02]  /*878f0*/  @!P0 FMUL R5, R5, 16777216 ;  /* 0x4b80000005058820 */ /* 0x000fc40000400000 */
[----:B------:R-:W-:Y:S02]  /*87900*/  @P1 FMUL R15, R15, 0.25 ;  /* 0x3e8000000f0f1820 */ /* 0x000fe40000400000 */
[----:B------:R-:W-:Y:S02]  /*87910*/  @!P0 FMUL R10, R10, 16777216 ;  /* 0x4b8000000a0a8820 */ /* 0x000fe40000400000 */
[----:B------:R-:W-:Y:S02]  /*87920*/  @P1 FMUL R9, R9, 0.25 ;  /* 0x3e80000009091820 */ /* 0x000fe40000400000 */
[----:B------:R-:W-:Y:S02]  /*87930*/  @!P0 FMUL R29, R29, 16777216 ;  /* 0x4b8000001d1d8820 */ /* 0x000fe40000400000 */
[----:B------:R-:W-:Y:S02]  /*87940*/  @!P0 FMUL R15, R15, 16777216 ;  /* 0x4b8000000f0f8820 */ /* 0x000fe40000400000 */
[----:B------:R-:W-:-:S02]  /*87950*/  @!P0 FMUL R9, R9, 16777216 ;  /* 0x4b80000009098820 */ /* 0x000fc40000400000 */
[----:B--2---:R-:W-:-:S04]  /*87960*/  @P1 FMUL R21, R21, 0.25 ;  /* 0x3e80000015151820 */ /* 0x004fc80000400000 */
[----:B------:R-:W-:-:S05]  /*87970*/  @!P0 FMUL R21, R21, 16777216 ;  /* 0x4b80000015158820 */ /* 0x000fca0000400000 */
[----:B------:R0:W-:Y:S04]  /*87980*/  STL [R1+0x57c], R21 ;  /* 0x00057c1501007387 */ /* 0x0001e80000100800 */
[----:B0-----:R-:W2:Y:S01]  /*87990*/  LDL.LU R21, [R1+0x15e0] ;  /* 0x0015e00001157983 */ /* 0x001ea20000300800 */
[----:B------:R0:W-:Y:S03]  /*879a0*/  STL [R1+0x588], R24 ;  /* 0x0005881801007387 */ /* 0x0001e60000100800 */
[----:B0-----:R-:W2:Y:S01]  /*879b0*/  LDL.LU R24, [R1+0x15dc] ;  /* 0x0015dc0001187983 */ /* 0x001ea20000300800 */
[----:B------:R0:W-:Y:S03]  /*879c0*/  STL [R1+0x590], R17 ;  /* 0x0005901101007387 */ /* 0x0001e60000100800 */
[----:B0-----:R-:W2:Y:S01]  /*879d0*/  LDL.LU R17, [R1+0x15d8] ;  /* 0x0015d80001117983 */ /* 0x001ea20000300800 */
[----:B------:R0:W-:Y:S03]  /*879e0*/  STL [R1+0x594], R5 ;  /* 0x0005940501007387 */ /* 0x0001e60000100800 */
[----:B0-----:R-:W4:Y:S01]  /*879f0*/  LDL.LU R5, [R1+0x15d4] ;  /* 0x0015d40001057983 */ /* 0x001f220000300800 */
        /* <DEDUP_REMOVED lines=8> */
[----:B------:R-:W-:-:S02]  /*87a80*/  @P1 FMUL R4, R4, 0.25 ;  /* 0x3e80000004041820 */ /* 0x000fc40000400000 */
[----:B------:R-:W-:Y:S02]  /*87a90*/  @P1 FMUL R2, R2, 0.25 ;  /* 0x3e80000002021820 */ /* 0x000fe40000400000 */
[----:B------:R-:W-:Y:S02]  /*87aa0*/  @P1 FMUL R26, R26, 0.25 ;  /* 0x3e8000001a1a1820 */ /* 0x000fe40000400000 */
[----:B------:R-:W-:Y:S01]  /*87ab0*/  @P1 FMUL R19, R19, 0.25 ;  /* 0x3e80000013131820 */ /* 0x000fe20000400000 */
[----:B---3--:R-:W-:Y:S01]  /*87ac0*/  FSETP.GT.AND P1, PT, |R12|, 8.50705917302346158658e+37, PT ;  /* 0x7e8000000c00780b */ /* 0x008fe20003f24200 */
[----:B------:R-:W-:Y:S02]  /*87ad0*/  @!P0 FMUL R4, R4, 16777216 ;  /* 0x4b80000004048820 */ /* 0x000fe40000400000 */
[----:B------:R-:W-:Y:S02]  /*87ae0*/  @!P0 FMUL R2, R2, 16777216 ;  /* 0x4b80000002028820 */ /* 0x000fe40000400000 */
[----:B------:R-:W-:-:S02]  /*87af0*/  @!P0 FMUL R26, R26, 16777216 ;  /* 0x4b8000001a1a8820 */ /* 0x000fc40000400000 */
[----:B------:R-:W-:Y:S01]  /*87b00*/  @!P0 FMUL R19, R19, 16777216 ;  /* 0x4b80000013138820 */ /* 0x000fe20000400000 */
[----:B------:R-:W-:Y:S01]  /*87b10*/  STL [R1+0x5c0], R4 ;  /* 0x0005c00401007387 */ /* 0x000fe20000100800 */
[----:B------:R-:W-:Y:S02]  /*87b20*/  STL [R1+0x5c4], R2 ;  /* 0x0005c40201007387 */ /* 0x000fe40000100800 */
[----:B------:R-:W-:Y:S02]  /*87b30*/  STL [R1+0x38], R26 ;  /* 0x0000381a01007387 */ /* 0x000fe40000100800 */
[----:B------:R-:W-:Y:S02]  /*87b40*/  STL [R1+0x5cc], R19 ;  /* 0x0005cc1301007387 */ /* 0x000fe40000100800 */
[----:B------:R-:W-:Y:S02]  /*87b50*/  @P1 FMUL R11, R11, 0.25 ;  /* 0x3e8000000b0b1820 */ /* 0x000fe40000400000 */
[----:B------:R-:W-:-:S02]  /*87b60*/  @P1 FMUL R28, R28, 0.25 ;  /* 0x3e8000001c1c1820 */ /* 0x000fc40000400000 */
[----:B------:R-:W-:Y:S02]  /*87b70*/  @P1 FMUL R6, R6, 0.25 ;  /* 0x3e80000006061820 */ /* 0x000fe40000400000 */
[----:B------:R-:W-:Y:S02]  /*87b80*/  @P1 FMUL R18, R18, 0.25 ;  /* 0x3e80000012121820 */ /* 0x000fe40000400000 */
[----:B------:R-:W-:Y:S01]  /*87b90*/  @P1 FMUL R0, R0, 0.25 ;  /* 0x3e80000000001820 */ /* 0x000fe20000400000 */
[----:B------:R-:W-:Y:S01]  /*87ba0*/  @P1 STL [R1+0x5e4], R11 ;  /* 0x0005e40b01001387 */ /* 0x000fe20000100800 */
[----:B------:R-:W-:Y:S02]  /*87bb0*/  @P1 STL [R1+0x5ec], R28 ;  /* 0x0005ec1c01001387 */ /* 0x000fe40000100800 */
[----:B------:R-:W-:Y:S02]  /*87bc0*/  @P1 STL [R1+0x5f4], R6 ;  /* 0x0005f40601001387 */ /* 0x000fe40000100800 */
[----:B------:R-:W-:Y:S01]  /*87bd0*/  @P1 STL [R1+0x5fc], R18 ;  /* 0x0005fc1201001387 */ /* 0x000fe20000100800 */
[----:B------:R0:W-:Y:S01]  /*87be0*/  STL [R1+0x15b0], R0 ;  /* 0x0015b00001007387 */ /* 0x0001e20000100800 */
[----:B------:R-:W-:Y:S01]  /*87bf0*/  FSETP.GEU.AND P0, PT, |R12|, 1.175494350822287508e-38, PT ;  /* 0x008000000c00780b */ /* 0x000fe20003f0e200 */
[----:B------:R-:W-:-:S12]  /*87c00*/  @P1 FMUL R8, R8, 0.25 ;  /* 0x3e80000008081820 */ /* 0x000fd80000400000 */
[----:B------:R-:W-:Y:S02]  /*87c10*/  @!P0 FMUL R8, R8, 16777216 ;  /* 0x4b80000008088820 */ /* 0x000fe40000400000 */
[----:B--2---:R-:W-:-:S04]  /*87c20*/  @P1 FMUL R17, R17, 0.25 ;  /* 0x3e80000011111820 */ /* 0x004fc80000400000 */
[----:B0-----:R-:W-:Y:S01]  /*87c30*/  IMAD.MOV.U32 R0, RZ, RZ, R17 ;  /* 0x000000ffff007224 */ /* 0x001fe200078e0011 */
[----:B------:R-:W-:Y:S04]  /*87c40*/  @P1 STL [R1+0x604], R17 ;  /* 0x0006041101001387 */ /* 0x000fe80000100800 */
[----:B------:R0:W-:Y:S02]  /*87c50*/  STL [R1+0x15b4], R0 ;  /* 0x0015b40001007387 */ /* 0x0001e40000100800 */
[----:B0-----:R-:W-:-:S05]  /*87c60*/  MOV R0, R18 ;  /* 0x0000001200007202 */ /* 0x001fca0000000f00 */
[----:B------:R0:W-:Y:S02]  /*87c70*/  STL [R1+0x15b8], R0 ;  /* 0x0015b80001007387 */ /* 0x0001e40000100800 */
[----:B0-----:R-:W-:-:S05]  /*87c80*/  MOV R0, R6 ;  /* 0x0000000600007202 */ /* 0x001fca0000000f00 */
[----:B------:R0:W-:Y:S01]  /*87c90*/  STL [R1+0x15bc], R0 ;  /* 0x0015bc0001007387 */ /* 0x0001e20000100800 */
[----:B----4-:R-:W-:Y:S02]  /*87ca0*/  @P1 FMUL R15, R15, 0.25 ;  /* 0x3e8000000f0f1820 */ /* 0x010fe40000400000 */
[----:B0-----:R-:W-:Y:S02]  /*87cb0*/  IMAD.MOV.U32 R0, RZ, RZ, R28 ;  /* 0x000000ffff007224 */ /* 0x001fe400078e001c */
[----:B------:R-:W-:Y:S02]  /*87cc0*/  @!P0 FMUL R15, R15, 16777216 ;  /* 0x4b8000000f0f8820 */ /* 0x000fe40000400000 */
[----:B------:R-:W-:Y:S02]  /*87cd0*/  @P1 FMUL R9, R9, 0.25 ;  /* 0x3e80000009091820 */ /* 0x000fe40000400000 */
[----:B------:R-:W-:Y:S01]  /*87ce0*/  @P1 FMUL R24, R24, 0.25 ;  /* 0x3e80000018181820 */ /* 0x000fe20000400000 */
[----:B------:R0:W-:Y:S01]  /*87cf0*/  STL [R1+0x15c0], R0 ;  /* 0x0015c00001007387 */ /* 0x0001e20000100800 */
[----:B------:R-:W-:-:S02]  /*87d00*/  @!P0 FMUL R9, R9, 16777216 ;  /* 0x4b80000009098820 */ /* 0x000fc40000400000 */
[----:B------:R-:W-:Y:S02]  /*87d10*/  @P1 FMUL R21, R21, 0.25 ;  /* 0x3e80000015151820 */ /* 0x000fe40000400000 */
[----:B------:R-:W-:Y:S01]  /*87d20*/  @!P0 FMUL R24, R24, 16777216 ;  /* 0x4b80000018188820 */ /* 0x000fe20000400000 */
[----:B0-----:R-:W-:Y:S02]  /*87d30*/  MOV R0, R11 ;  /* 0x0000000b00007202 */ /* 0x001fe40000000f00 */
[----:B------:R-:W2:Y:S01]  /*87d40*/  LDL.LU R11, [R1+0x608] ;  /* 0x00060800010b7983 */ /* 0x000ea20000300800 */
[----:B------:R0:W-:Y:S02]  /*87d50*/  STL [R1+0x5d4], R15 ;  /* 0x0005d40f01007387 */ /* 0x0001e40000100800 */
[----:B------:R1:W-:Y:S02]  /*87d60*/  STL [R1+0x5d0], R9 ;  /* 0x0005d00901007387 */ /* 0x0003e40000100800 */
[----:B------:R-:W-:Y:S01]  /*87d70*/  @!P0 FMUL R21, R21, 16777216 ;  /* 0x4b80000015158820 */ /* 0x000fe20000400000 */
[----:B0-----:R-:W-:Y:S01]  /*87d80*/  MOV R15, R3 ;  /* 0x00000003000f7202 */ /* 0x001fe20000000f00 */
[----:B-1----:R-:W-:Y:S01]  /*87d90*/  IMAD.MOV.U32 R9, RZ, RZ, R14 ;  /* 0x000000ffff097224 */ /* 0x002fe200078e000e */
[----:B------:R-:W3:Y:S01]  /*87da0*/  LDL.LU R3, [R1+0x5e8] ;  /* 0x0005e80001037983 */ /* 0x000ee20000300800 */
[----:B------:R-:W4:Y:S02]  /*87db0*/  LDL.LU R14, [R1+0x5f0] ;  /* 0x0005f000010e7983 */ /* 0x000f240000300800 */
[----:B------:R-:W2:Y:S02]  /*87dc0*/  LDL.LU R6, [R1+0x5f8] ;  /* 0x0005f80001067983 */ /* 0x000ea40000300800 */
[----:B------:R-:W2:Y:S01]  /*87dd0*/  LDL.LU R28, [R1+0x600] ;  /* 0x00060000011c7983 */ /* 0x000ea20000300800 */
[----:B------:R0:W-:Y:S01]  /*87de0*/  STL [R1+0x5d8], R24 ;  /* 0x0005d81801007387 */ /* 0x0001e20000100800 */
[----:B------:R1:W-:Y:S02]  /*87df0*/  STL [R1+0x5dc], R21 ;  /* 0x0005dc1501007387 */ /* 0x0003e40000100800 */
[----:B------:R-:W2:Y:S02]  /*87e00*/  LDL.LU R4, [R1+0x620] ;  /* 0x0006200001047983 */ /* 0x000ea40000300800 */
[----:B------:R-:W2:Y:S01]  /*87e10*/  LDL.LU R2, [R1+0x628] ;  /* 0x0006280001027983 */ /* 0x000ea20000300800 */
[----:B------:R-:W2:Y:S01]  /*87e20*/  LDL.LU R26, [R1+0x630] ;  /* 0x00063000011a7983 */ /* 0x000ea20000300800 */
[----:B------:R-:W2:Y:S02]  /*87e30*/  LDL.LU R19, [R1+0x638] ;  /* 0x0006380001137983 */ /* 0x000ea40000300800 */
[----:B------:R-:W2:Y:S02]  /*87e40*/  LDL.LU R17, [R1+0x640] ;  /* 0x0006400001117983 */ /* 0x000ea40000300800 */
[----:B------:R-:W2:Y:S02]  /*87e50*/  LDL.LU R18, [R1+0x644] ;  /* 0x0006440001127983 */ /* 0x000ea40000300800 */
[----:B------:R-:W-:Y:S01]  /*87e60*/  @!P0 FMUL R0, R0, 16777216 ;  /* 0x4b80000000008820 */ /* 0x000fe20000400000 */
[----:B0-----:R-:W2:Y:S01]  /*87e70*/  LDL.LU R24, [R1+0x648] ;  /* 0x0006480001187983 */ /* 0x001ea20000300800 */
[----:B-1----:R-:W2:Y:S02]  /*87e80*/  LDL.LU R21, [R1+0x64c] ;  /* 0x00064c0001157983 */ /* 0x002ea40000300800 */
[----:B------:R0:W-:Y:S02]  /*87e90*/  STL [R1+0x5e0], R8 ;  /* 0x0005e00801007387 */ /* 0x0001e40000100800 */
[----:B0-----:R-:W2:Y:S01]  /*87ea0*/  LDL.LU R8, [R1+0x44] ;  /* 0x0000440001087983 */ /* 0x001ea20000300800 */
[----:B------:R0:W-:Y:S03]  /*87eb0*/  @!P0 STL [R1+0x5e4], R0 ;  /* 0x0005e40001008387 */ /* 0x0001e60000100800 */
[----:B0-----:R-:W2:Y:S02]  /*87ec0*/  LDL.LU R0, [R1+0x15c0] ;  /* 0x0015c00001007983 */ /* 0x001ea40000300800 */
[----:B--2---:R-:W-:-:S05]  /*87ed0*/  @!P0 FMUL R0, R0, 16777216 ;  /* 0x4b80000000008820 */ /* 0x004fca0000400000 */
[----:B------:R0:W-:Y:S04]  /*87ee0*/  @!P0 STL [R1+0x5ec], R0 ;  /* 0x0005ec0001008387 */ /* 0x0001e80000100800 */
[----:B0-----:R-:W2:Y:S02]  /*87ef0*/  LDL.LU R0, [R1+0x15bc] ;  /* 0x0015bc0001007983 */ /* 0x001ea40000300800 */
[----:B--2---:R-:W-:-:S05]  /*87f00*/  @!P0 FMUL R0, R0, 16777216 ;  /* 0x4b80000000008820 */ /* 0x004fca0000400000 */
[----:B------:R0:W-:Y:S04]  /*87f10*/  @!P0 STL [R1+0x5f4], R0 ;  /* 0x0005f40001008387 */ /* 0x0001e80000100800 */
[----:B0-----:R-:W2:Y:S02]  /*87f20*/  LDL.LU R0, [R1+0x15b8] ;  /* 0x0015b80001007983 */ /* 0x001ea40000300800 */
[----:B--2---:R-:W-:-:S05]  /*87f30*/  @!P0 FMUL R0, R0, 16777216 ;  /* 0x4b80000000008820 */ /* 0x004fca0000400000 */
[----:B------:R0:W-:Y:S04]  /*87f40*/  @!P0 STL [R1+0x5fc], R0 ;  /* 0x0005fc0001008387 */ /* 0x0001e80000100800 */
[----:B0-----:R-:W2:Y:S01]  /*87f50*/  LDL.LU R0, [R1+0x15b4] ;  /* 0x0015b40001007983 */ /* 0x001ea20000300800 */
[----:B------:R-:W-:Y:S02]  /*87f60*/  @P1 FMUL R16, R16, 0.25 ;  /* 0x3e80000010101820 */ /* 0x000fe40000400000 */
[----:B--2---:R-:W-:-:S05]  /*87f70*/  @!P0 FMUL R0, R0, 16777216 ;  /* 0x4b80000000008820 */ /* 0x004fca0000400000 */
[----:B------:R0:W-:Y:S04]  /*87f80*/  @!P0 STL [R1+0x604], R0 ;  /* 0x0006040001008387 */ /* 0x0001e80000100800 */
[----:B0-----:R-:W2:Y:S01]  /*87f90*/  LDL.LU R0, [R1+0x15b0] ;  /* 0x0015b00001007983 */ /* 0x001ea20000300800 */
[----:B------:R-:W-:Y:S02]  /*87fa0*/  @P1 FMUL R22, R22, 0.25 ;  /* 0x3e80000016161820 */ /* 0x000fe40000400000 */
[----:B------:R-:W-:Y:S02]  /*87fb0*/  @P1 FMUL R25, R25, 0.25 ;  /* 0x3e80000019191820 */ /* 0x000fe40000400000 */
[----:B------:R-:W-:Y:S02]  /*87fc0*/  @P1 FMUL R23, R23, 0.25 ;  /* 0x3e80000017171820 */ /* 0x000fe40000400000 */
[----:B------:R-:W-:-:S02]  /*87fd0*/  @P1 FMUL R12, R12, 0.25 ;  /* 0x3e8000000c0c1820 */ /* 0x000fc40000400000 */
[----:B------:R-:W-:Y:S01]  /*87fe0*/  @P1 FMUL R7, R7, 0.25 ;  /* 0x3e80000007071820 */ /* 0x000fe20000400000 */
[----:B------:R-:W-:Y:S01]  /*87ff0*/  FSETP.GT.AND P1, PT, |R20|, 8.50705917302346158658e+37, PT ;  /* 0x7e8000001400780b */ /* 0x000fe20003f24200 */
[----:B------:R-:W-:Y:S02]  /*88000*/  @!P0 FMUL R16, R16, 16777216 ;  /* 0x4b80000010108820 */ /* 0x000fe40000400000 */
[----:B------:R-:W-:Y:S02]  /*88010*/  @!P0 FMUL R22, R22, 16777216 ;  /* 0x4b80000016168820 */ /* 0x000fe40000400000 */
[----:B------:R-:W-:Y:S02]  /*88020*/  @!P0 FMUL R25, R25, 16777216 ;  /* 0x4b80000019198820 */ /* 0x000fe40000400000 */
[----:B------:R-:W-:Y:S02]  /*88030*/  @!P0 FMUL R23, R23, 16777216 ;  /* 0x4b80000017178820 */ /* 0x000fe40000400000 */
[----:B------:R-:W-:-:S02]  /*88040*/  @!P0 FMUL R12, R12, 16777216 ;  /* 0x4b8000000c0c8820 */ /* 0x000fc40000400000 */
[----:B------:R-:W-:Y:S02]  /*88050*/  @!P0 FMUL R7, R7, 16777216 ;  /* 0x4b80000007078820 */ /* 0x000fe40000400000 */
[----:B------:R-:W-:Y:S02]  /*88060*/  @P1 FMUL R5, R5, 0.25 ;  /* 0x3e80000005051820 */ /* 0x000fe40000400000 */
[----:B------:R-:W-:Y:S02]  /*88070*/  @P1 FMUL R10, R10, 0.25 ;  /* 0x3e8000000a0a1820 */ /* 0x000fe40000400000 */
[----:B------:R-:W-:Y:S02]  /*88080*/  @P1 FMUL R29, R29, 0.25 ;  /* 0x3e8000001d1d1820 */ /* 0x000fe40000400000 */
[----:B------:R-:W-:Y:S02]  /*88090*/  @P1 FMUL R4, R4, 0.25 ;  /* 0x3e80000004041820 */ /* 0x000fe40000400000 */
[----:B---3--:R-:W-:-:S02]  /*880a0*/  @P1 FMUL R3, R3, 0.25 ;  /* 0x3e80000003031820 */ /* 0x008fc40000400000 */
[----:B----4-:R-:W-:Y:S02]  /*880b0*/  @P1 FMUL R14, R14, 0.25 ;  /* 0x3e8000000e0e1820 */ /* 0x010fe40000400000 */
[----:B------:R-:W-:Y:S02]  /*880c0*/  @P1 FMUL R6, R6, 0.25 ;  /* 0x3e80000006061820 */ /* 0x000fe40000400000 */
[----:B------:R-:W-:Y:S02]  /*880d0*/  @P1 FMUL R28, R28, 0.25 ;  /* 0x3e8000001c1c1820 */ /* 0x000fe40000400000 */
[----:B------:R-:W-:Y:S02]  /*880e0*/  @P1 FMUL R11, R11, 0.25 ;  /* 0x3e8000000b0b1820 */ /* 0x000fe40000400000 */
[----:B--2---:R-:W-:-:S05]  /*880f0*/  @!P0 FMUL R0, R0, 16777216 ;  /* 0x4b80000000008820 */ /* 0x004fca0000400000 */
[----:B------:R-:W-:Y:S01]  /*88100*/  STL [R1+0x610], R0 ;  /* 0x0006100001007387 */ /* 0x000fe20000100800 */
[----:B------:R-:W-:Y:S02]  /*88110*/  STL [R1+0x618], R16 ;  /* 0x0006181001007387 */ /* 0x000fe40000100800 */
[----:B------:R-:W-:Y:S02]  /*88120*/  STL [R1+0x624], R22 ;  /* 0x0006241601007387 */ /* 0x000fe40000100800 */
[----:B------:R-:W-:Y:S01]  /*88130*/  STL [R1+0x62c], R25 ;  /* 0x00062c1901007387 */ /* 0x000fe20000100800 */
[----:B------:R-:W-:Y:S01]  /*88140*/  STL [R1+0x634], R23 ;  /* 0x0006341701007387 */ /* 0x000fe20000100800 */
[----:B------:R-:W-:Y:S01]  /*88150*/  STL [R1+0x3c], R12 ;  /* 0x00003c0c01007387 */ /* 0x000fe20000100800 */
[----:B------:R-:W-:Y:S01]  /*88160*/  FSETP.GEU.AND P0, PT, |R20|, 1.175494350822287508e-38, PT ;  /* 0x008000001400780b */ /* 0x000fe20003f0e200 */
[----:B------:R-:W-:Y:S01]  /*88170*/  STL [R1+0x63c], R7 ;  /* 0x00063c0701007387 */ /* 0x000fe20000100800 */
[----:B------:R-:W-:Y:S01]  /*88180*/  @P1 STL [R1+0x60c], R5 ;  /* 0x00060c0501001387 */ /* 0x000fe20000100800 */
[----:B------:R-:W-:Y:S02]  /*88190*/  @P1 STL [R1+0x614], R10 ;  /* 0x0006140a01001387 */ /* 0x000fe40000100800 */
[----:B------:R-:W-:Y:S02]  /*881a0*/  @P1 STL [R1+0x61c], R29 ;  /* 0x00061c1d01001387 */ /* 0x000fe40000100800 */
[----:B------:R0:W-:Y:S02]  /*881b0*/  STL [R1+0x15a4], R4 ;  /* 0x0015a40401007387 */ /* 0x0001e40000100800 */
[----:B0-----:R-:W-:-:S04]  /*881c0*/  MOV R4, R29 ;  /* 0x0000001d00047202 */ /* 0x001fc80000000f00 */
[----:B------:R-:W-:Y:S01]  /*881d0*/  @!P0 FMUL R3, R3, 16777216 ;  /* 0x4b80000003038820 */ /* 0x000fe20000400000 */
[----:B------:R0:W-:Y:S01]  /*881e0*/  STL [R1+0x15a8], R4 ;  /* 0x0015a80401007387 */ /* 0x0001e20000100800 */
[----:B------:R-:W-:Y:S02]  /*881f0*/  @!P0 FMUL R14, R14, 16777216 ;  /* 0x4b8000000e0e8820 */ /* 0x000fe40000400000 */
[----:B------:R-:W-:Y:S01]  /*88200*/  @!P0 FMUL R6, R6, 16777216 ;  /* 0x4b80000006068820 */ /* 0x000fe20000400000 */
[----:B0-----:R-:W-:Y:S01]  /*88210*/  MOV R4, R10 ;  /* 0x0000000a00047202 */ /* 0x001fe20000000f00 */
[----:B------:R-:W-:-:S04]  /*88220*/  MOV R10, R13 ;  /* 0x0000000d000a7202 */ /* 0x000fc80000000f00 */
[----:B------:R-:W-:Y:S01]  /*88230*/  STL [R1+0x15ac], R4 ;  /* 0x0015ac0401007387 */ /* 0x000fe20000100800 */
[----:B------:R0:W-:Y:S02]  /*88240*/  STL [R1+0x5e8], R3 ;  /* 0x0005e80301007387 */ /* 0x0001e40000100800 */
[----:B------:R-:W-:Y:S01]  /*88250*/  @!P0 FMUL R28, R28, 16777216 ;  /* 0x4b8000001c1c8820 */ /* 0x000fe20000400000 */
[----:B0-----:R-:W2:Y:S01]  /*88260*/  LDL.LU R3, [R1+0x650] ;  /* 0x0006500001037983 */ /* 0x001ea20000300800 */
[----:B------:R0:W-:Y:S02]  /*88270*/  STL [R1+0x5f0], R14 ;  /* 0x0005f00e01007387 */ /* 0x0001e40000100800 */
[----:B------:R-:W-:Y:S01]  /*88280*/  IMAD.MOV.U32 R4, RZ, RZ, R5 ;  /* 0x000000ffff047224 */ /* 0x000fe200078e0005 */
[----:B0-----:R-:W3:Y:S01]  /*88290*/  LDL.LU R14, [R1+0x654] ;  /* 0x00065400010e7983 */ /* 0x001ee20000300800 */
[----:B------:R-:W4:Y:S02]  /*882a0*/  LDL.LU R13, [R1+0x658] ;  /* 0x00065800010d7983 */ /* 0x000f240000300800 */
[----:B------:R-:W2:Y:S02]  /*882b0*/  LDL.LU R29, [R1+0x65c] ;  /* 0x00065c00011d7983 */ /* 0x000ea40000300800 */
[----:B------:R-:W2:Y:S01]  /*882c0*/  LDL.LU R5, [R1+0x660] ;  /* 0x0006600001057983 */ /* 0x000ea20000300800 */
[----:B------:R0:W-:Y:S01]  /*882d0*/  STL [R1+0x5f8], R6 ;  /* 0x0005f80601007387 */ /* 0x0001e20000100800 */
[----:B------:R-:W2:Y:S02]  /*882e0*/  LDL.LU R0, [R1+0x690] ;  /* 0x0006900001007983 */ /* 0x000ea40000300800 */
[----:B------:R-:W-:Y:S02]  /*882f0*/  STL [R1+0x600], R28 ;  /* 0x0006001c01007387 */ /* 0x000fe40000100800 */
[----:B------:R-:W2:Y:S01]  /*88300*/  LDL.LU R16, [R1+0x698] ;  /* 0x0006980001107983 */ /* 0x000ea20000300800 */
[----:B------:R-:W2:Y:S01]  /*88310*/  LDL.LU R22, [R1+0x6a0] ;  /* 0x0006a00001167983 */ /* 0x000ea20000300800 */
[----:B------:R-:W2:Y:S02]  /*88320*/  LDL.LU R25, [R1+0x6ac] ;  /* 0x0006ac0001197983 */ /* 0x000ea40000300800 */
[----:B------:R-:W-:-:S02]  /*88330*/  @!P0 FMUL R11, R11, 16777216 ;  /* 0x4b8000000b0b8820 */ /* 0x000fc40000400000 */
[----:B------:R-:W2:Y:S01]  /*88340*/  LDL.LU R23, [R1+0x6c4] ;  /* 0x0006c40001177983 */ /* 0x000ea20000300800 */
[----:B------:R-:W2:Y:S01]  /*88350*/  LDL.LU R12, [R1+0x6e0] ;  /* 0x0006e000010c7983 */ /* 0x000ea20000300800 */
[----:B------:R-:W2:Y:S02]  /*88360*/  LDL.LU R7, [R1+0x6e8] ;  /* 0x0006e80001077983 */ /* 0x000ea40000300800 */
[----:B------:R-:W-:Y:S02]  /*88370*/  @!P0 FMUL R4, R4, 16777216 ;  /* 0x4b80000004048820 */ /* 0x000fe40000400000 */
[----:B0-----:R-:W2:Y:S01]  /*88380*/  LDL.LU R6, [R1+0x700] ;  /* 0x0007000001067983 */ /* 0x001ea20000300800 */
[----:B------:R0:W-:Y:S04]  /*88390*/  STL [R1+0x608], R11 ;  /* 0x0006080b01007387 */ /* 0x0001e80000100800 */
[----:B0-----:R-:W2:Y:S01]  /*883a0*/  LDL.LU R11, [R1+0x708] ;  /* 0x00070800010b7983 */ /* 0x001ea20000300800 */
[----:B------:R-:W2:Y:S02]  /*883b0*/  LDL.LU R28, [R1+0x48] ;  /* 0x00004800011c7983 */ /* 0x000ea40000300800 */
[----:B------:R0:W-:Y:S02]  /*883c0*/  @!P0 STL [R1+0x60c], R4 ;  /* 0x00060c0401008387 */ /* 0x0001e40000100800 */
        /* <DEDUP_REMOVED lines=8> */
[----:B------:R-:W-:Y:S02]  /*88450*/  @P1 FMUL R26, R26, 0.25 ;  /* 0x3e8000001a1a1820 */ /* 0x000fe40000400000 */
[----:B------:R-:W-:Y:S02]  /*88460*/  @P1 FMUL R19, R19, 0.25 ;  /* 0x3e80000013131820 */ /* 0x000fe40000400000 */
[----:B------:R-:W-:-:S02]  /*88470*/  @P1 FMUL R17, R17, 0.25 ;  /* 0x3e80000011111820 */ /* 0x000fc40000400000 */
[----:B------:R-:W-:Y:S02]  /*88480*/  @P1 FMUL R18, R18, 0.25 ;  /* 0x3e80000012121820 */ /* 0x000fe40000400000 */
[----:B------:R-:W-:Y:S02]  /*88490*/  @P1 FMUL R24, R24, 0.25 ;  /* 0x3e80000018181820 */ /* 0x000fe40000400000 */
[----:B------:R-:W-:Y:S02]  /*884a0*/  @P1 FMUL R20, R20, 0.25 ;  /* 0x3e80000014141820 */ /* 0x000fe40000400000 */
[----:B------:R-:W-:Y:S01]  /*884b0*/  @P1 FMUL R21, R21, 0.25 ;  /* 0x3e80000015151820 */ /* 0x000fe20000400000 */
[----:B------:R-:W-:Y:S01]  /*884c0*/  FSETP.GT.AND P1, PT, |R8|, 8.50705917302346158658e+37, PT ;  /* 0x7e8000000800780b */ /* 0x000fe20003f24200 */
[----:B------:R-:W-:Y:S02]  /*884d0*/  @!P0 FMUL R2, R2, 16777216 ;  /* 0x4b80000002028820 */ /* 0x000fe40000400000 */
[----:B------:R-:W-:-:S02]  /*884e0*/  @!P0 FMUL R26, R26, 16777216 ;  /* 0x4b8000001a1a8820 */ /* 0x000fc40000400000 */
[----:B------:R-:W-:Y:S02]  /*884f0*/  @!P0 FMUL R19, R19, 16777216 ;  /* 0x4b80000013138820 */ /* 0x000fe40000400000 */
[----:B------:R-:W-:Y:S02]  /*88500*/  @!P0 FMUL R17, R17, 16777216 ;  /* 0x4b80000011118820 */ /* 0x000fe40000400000 */
[----:B------:R-:W-:Y:S02]  /*88510*/  @!P0 FMUL R18, R18, 16777216 ;  /* 0x4b80000012128820 */ /* 0x000fe40000400000 */
[----:B------:R-:W-:Y:S02]  /*88520*/  @!P0 FMUL R24, R24, 16777216 ;  /* 0x4b80000018188820 */ /* 0x000fe40000400000 */
[----:B------:R-:W-:Y:S02]  /*88530*/  @!P0 FMUL R20, R20, 16777216 ;  /* 0x4b80000014148820 */ /* 0x000fe40000400000 */
[----:B------:R-:W-:-:S02]  /*88540*/  @!P0 FMUL R21, R21, 16777216 ;  /* 0x4b80000015158820 */ /* 0x000fc40000400000 */
[----:B------:R-:W-:Y:S02]  /*88550*/  @P1 FMUL R0, R0, 0.25 ;  /* 0x3e80000000001820 */ /* 0x000fe40000400000 */
[----:B------:R-:W-:Y:S02]  /*88560*/  @P1 FMUL R9, R9, 0.25 ;  /* 0x3e80000009091820 */ /* 0x000fe40000400000 */
[----:B------:R-:W-:Y:S02]  /*88570*/  @P1 FMUL R3, R3, 0.25 ;  /* 0x3e80000003031820 */ /* 0x000fe40000400000 */
[----:B---3--:R-:W-:Y:S02]  /*88580*/  @P1 FMUL R14, R14, 0.25 ;  /* 0x3e8000000e0e1820 */ /* 0x008fe40000400000 */
[----:B------:R-:W-:Y:S02]  /*88590*/  @P1 FMUL R15, R15, 0.25 ;  /* 0x3e8000000f0f1820 */ /* 0x000fe40000400000 */
[----:B----4-:R-:W-:-:S02]  /*885a0*/  @P1 FMUL R13, R13, 0.25 ;  /* 0x3e8000000d0d1820 */ /* 0x010fc40000400000 */
[----:B------:R-:W-:Y:S02]  /*885b0*/  @P1 FMUL R29, R29, 0.25 ;  /* 0x3e8000001d1d1820 */ /* 0x000fe40000400000 */
[----:B------:R-:W-:Y:S02]  /*885c0*/  @P1 FMUL R5, R5, 0.25 ;  /* 0x3e80000005051820 */ /* 0x000fe40000400000 */
[----:B--2---:R-:W-:Y:S01]  /*885d0*/  @!P0 FMUL R4, R4, 16777216 ;  /* 0x4b80000004048820 */ /* 0x004fe20000400000 */
[----:B------:R-:W-:-:S04]  /*885e0*/  FSETP.GEU.AND P0, PT, |R8|, 1.175494350822287508e-38, PT ;  /* 0x008000000800780b */ /* 0x000fc80003f0e200 */
        /* <DEDUP_REMOVED lines=9> */
[----:B------:R0:W-:Y:S02]  /*88680*/  STL [R1+0x159c], R0 ;  /* 0x00159c0001007387 */ /* 0x0001e40000100800 */
[----:B------:R-:W-:-:S02]  /*88690*/  @!P0 FMUL R3, R3, 16777216 ;  /* 0x4b80000003038820 */ /* 0x000fc40000400000 */
[----:B------:R-:W-:Y:S01]  /*886a0*/  @!P0 FMUL R14, R14, 16777216 ;  /* 0x4b8000000e0e8820 */ /* 0x000fe20000400000 */
[----:B------:R-:W-:Y:S01]  /*886b0*/  @P1 STL [R1+0x664], R15 ;  /* 0x0006640f01001387 */ /* 0x000fe20000100800 */
[----:B------:R-:W-:Y:S02]  /*886c0*/  @P1 STL [R1+0x66c], R9 ;  /* 0x00066c0901001387 */ /* 0x000fe40000100800 */
[----:B------:R-:W-:Y:S01]  /*886d0*/  @!P0 FMUL R13, R13, 16777216 ;  /* 0x4b8000000d0d8820 */ /* 0x000fe20000400000 */
[----:B0-----:R-:W-:-:S05]  /*886e0*/  MOV R0, R9 ;  /* 0x0000000900007202 */ /* 0x001fca0000000f00 */
[----:B------:R0:W-:Y:S01]  /*886f0*/  STL [R1+0x15a0], R0 ;  /* 0x0015a00001007387 */ /* 0x0001e20000100800 */
[----:B------:R-:W-:Y:S02]  /*88700*/  STL [R1+0x650], R3 ;  /* 0x0006500301007387 */ /* 0x000fe40000100800 */
[----:B------:R1:W-:Y:S02]  /*88710*/  STL [R1+0x654], R14 ;  /* 0x0006540e01007387 */ /* 0x0003e40000100800 */
[----:B------:R-:W-:Y:S02]  /*88720*/  @!P0 FMUL R29, R29, 16777216 ;  /* 0x4b8000001d1d8820 */ /* 0x000fe40000400000 */
[----:B0-----:R-:W-:Y:S01]  /*88730*/  IMAD.MOV.U32 R0, RZ, RZ, R15 ;  /* 0x000000ffff007224 */ /* 0x001fe200078e000f */
[----:B-1----:R-:W2:Y:S01]  /*88740*/  LDL.LU R14, [R1+0x668] ;  /* 0x00066800010e7983 */ /* 0x002ea20000300800 */
[----:B------:R0:W-:Y:S01]  /*88750*/  STL [R1+0x658], R13 ;  /* 0x0006580d01007387 */ /* 0x0001e20000100800 */
[----:B------:R-:W-:-:S02]  /*88760*/  MOV R15, R27 ;  /* 0x0000001b000f7202 */ /* 0x000fc40000000f00 */
[----:B0-----:R-:W3:Y:S01]  /*88770*/  LDL.LU R13, [R1+0x680] ;  /* 0x00068000010d7983 */ /* 0x001ee20000300800 */
[----:B------:R-:W4:Y:S02]  /*88780*/  LDL.LU R27, [R1+0x694] ;  /* 0x00069400011b7983 */ /* 0x000f240000300800 */
[----:B------:R-:W2:Y:S02]  /*88790*/  LDL.LU R9, [R1+0x69c] ;  /* 0x00069c0001097983 */ /* 0x000ea40000300800 */
[----:B------:R-:W2:Y:S01]  /*887a0*/  LDL.LU R3, [R1+0x6a4] ;  /* 0x0006a40001037983 */ /* 0x000ea20000300800 */
[----:B------:R-:W2:Y:S01]  /*887b0*/  LDL.LU R4, [R1+0x6c0] ;  /* 0x0006c00001047983 */ /* 0x000ea20000300800 */
[----:B------:R-:W2:Y:S02]  /*887c0*/  LDL.LU R2, [R1+0x6c8] ;  /* 0x0006c80001027983 */ /* 0x000ea40000300800 */
[----:B------:R0:W-:Y:S02]  /*887d0*/  STL [R1+0x65c], R29 ;  /* 0x00065c1d01007387 */ /* 0x0001e40000100800 */
[----:B------:R-:W2:Y:S01]  /*887e0*/  LDL.LU R26, [R1+0x6cc] ;  /* 0x0006cc00011a7983 */ /* 0x000ea20000300800 */
[----:B------:R-:W2:Y:S01]  /*887f0*/  LDL.LU R19, [R1+0x6e4] ;  /* 0x0006e40001137983 */ /* 0x000ea20000300800 */
[----:B------:R-:W2:Y:S02]  /*88800*/  LDL.LU R17, [R1+0x6ec] ;  /* 0x0006ec0001117983 */ /* 0x000ea40000300800 */
[----:B------:R-:W2:Y:S02]  /*88810*/  LDL.LU R18, [R1+0x704] ;  /* 0x0007040001127983 */ /* 0x000ea40000300800 */
[----:B------:R-:W-:Y:S01]  /*88820*/  @!P0 FMUL R5, R5, 16777216 ;  /* 0x4b80000005058820 */ /* 0x000fe20000400000 */
[----:B------:R-:W2:Y:S01]  /*88830*/  LDL.LU R24, [R1+0x70c] ;  /* 0x00070c0001187983 */ /* 0x000ea20000300800 */
[----:B------:R-:W2:Y:S02]  /*88840*/  LDL.LU R20, [R1+0x720] ;  /* 0x0007200001147983 */ /* 0x000ea40000300800 */
[----:B------:R-:W-:-:S02]  /*88850*/  @!P0 FMUL R0, R0, 16777216 ;  /* 0x4b80000000008820 */ /* 0x000fc40000400000 */
[----:B------:R-:W2:Y:S01]  /*88860*/  LDL.LU R21, [R1+0x724] ;  /* 0x0007240001157983 */ /* 0x000ea20000300800 */
[----:B0-----:R-:W2:Y:S01]  /*88870*/  LDL.LU R29, [R1+0x728] ;  /* 0x00072800011d7983 */ /* 0x001ea20000300800 */
[----:B------:R0:W-:Y:S03]  /*88880*/  STL [R1+0x660], R5 ;  /* 0x0006600501007387 */ /* 0x0001e60000100800 */
[----:B0-----:R-:W2:Y:S01]  /*88890*/  LDL.LU R5, [R1+0x4c] ;  /* 0x00004c0001057983 */ /* 0x001ea20000300800 */
[----:B------:R0:W-:Y:S03]  /*888a0*/  @!P0 STL [R1+0x664], R0 ;  /* 0x0006640001008387 */ /* 0x0001e60000100800 */
        /* <DEDUP_REMOVED lines=11> */
[----:B------:R-:W-:Y:S02]  /*88960*/  @P1 FMUL R8, R8, 0.25 ;  /* 0x3e80000008081820 */ /* 0x000fe40000400000 */
[----:B------:R-:W-:Y:S01]  /*88970*/  @P1 FMUL R11, R11, 0.25 ;  /* 0x3e8000000b0b1820 */ /* 0x000fe20000400000 */
[----:B------:R-:W-:Y:S01]  /*88980*/  FSETP.GT.AND P1, PT, |R28|, 8.50705917302346158658e+37, PT ;  /* 0x7e8000001c00780b */ /* 0x000fe20003f24200 */
[----:B------:R-:W-:-:S02]  /*88990*/  @!P0 FMUL R16, R16, 16777216 ;  /* 0x4b80000010108820 */ /* 0x000fc40000400000 */
[----:B------:R-:W-:Y:S02]  /*889a0*/  @!P0 FMUL R22, R22, 16777216 ;  /* 0x4b80000016168820 */ /* 0x000fe40000400000 */
        /* <DEDUP_REMOVED lines=8> */
[----:B------:R-:W-:Y:S02]  /*88a30*/  @P1 FMUL R4, R4, 0.25 ;  /* 0x3e80000004041820 */ /* 0x000fe40000400000 */
[----:B---3--:R-:W-:Y:S02]  /*88a40*/  @P1 FMUL R13, R13, 0.25 ;  /* 0x3e8000000d0d1820 */ /* 0x008fe40000400000 */
[----:B------:R-:W-:-:S02]  /*88a50*/  @P1 FMUL R10, R10, 0.25 ;  /* 0x3e8000000a0a1820 */ /* 0x000fc40000400000 */
[----:B----4-:R-:W-:Y:S02]  /*88a60*/  @P1 FMUL R27, R27, 0.25 ;  /* 0x3e8000001b1b1820 */ /* 0x010fe40000400000 */
        /* <DEDUP_REMOVED lines=13> */
[----:B------:R-:W-:-:S02]  /*88b40*/  @!P0 FMUL R14, R14, 16777216 ;  /* 0x4b8000000e0e8820 */ /* 0x000fc40000400000 */
[----:B------:R0:W-:Y:S02]  /*88b50*/  STL [R1+0x708], R11 ;  /* 0x0007080b01007387 */ /* 0x0001e40000100800 */
[----:B------:R1:W-:Y:S02]  /*88b60*/  STL [R1+0x1598], R4 ;  /* 0x0015980401007387 */ /* 0x0003e40000100800 */
[----:B------:R-:W-:Y:S01]  /*88b70*/  @!P0 FMUL R13, R13, 16777216 ;  /* 0x4b8000000d0d8820 */ /* 0x000fe20000400000 */
[----:B------:R2:W-:Y:S01]  /*88b80*/  @P1 STL [R1+0x6a8], R10 ;  /* 0x0006a80a01001387 */ /* 0x0005e20000100800 */
[----:B------:R-:W-:Y:S02]  /*88b90*/  @!P0 FMUL R27, R27, 16777216 ;  /* 0x4b8000001b1b8820 */ /* 0x000fe40000400000 */
[----:B------:R-:W-:Y:S01]  /*88ba0*/  @!P0 FMUL R9, R9, 16777216 ;  /* 0x4b80000009098820 */ /* 0x000fe20000400000 */
[----:B0-----:R-:W3:Y:S01]  /*88bb0*/  LDL.LU R11, [R1+0x72c] ;  /* 0x00072c00010b7983 */ /* 0x001ee20000300800 */
[----:B-1----:R-:W-:Y:S01]  /*88bc0*/  MOV R4, R10 ;  /* 0x0000000a00047202 */ /* 0x002fe20000000f00 */
[----:B------:R0:W-:Y:S02]  /*88bd0*/  STL [R1+0x668], R14 ;  /* 0x0006680e01007387 */ /* 0x0001e40000100800 */
[----:B--2---:R-:W2:Y:S01]  /*88be0*/  LDL.LU R10, [R1+0x740] ;  /* 0x00074000010a7983 */ /* 0x004ea20000300800 */
[----:B------:R1:W-:Y:S01]  /*88bf0*/  STL [R1+0x680], R13 ;  /* 0x0006800d01007387 */ /* 0x0003e20000100800 */
[----:B------:R-:W-:-:S03]  /*88c00*/  IMAD.MOV.U32 R8, RZ, RZ, R15 ;  /* 0x000000ffff087224 */ /* 0x000fc600078e000f */
[----:B0-----:R-:W4:Y:S01]  /*88c10*/  LDL.LU R14, [R1+0x744] ;  /* 0x00074400010e7983 */ /* 0x001f220000300800 */
[----:B------:R0:W-:Y:S02]  /*88c20*/  STL [R1+0x694], R27 ;  /* 0x0006941b01007387 */ /* 0x0001e40000100800 */
[----:B-1----:R-:W4:Y:S02]  /*88c30*/  LDL.LU R13, [R1+0x748] ;  /* 0x00074800010d7983 */ /* 0x002f240000300800 */
[----:B------:R-:W-:Y:S01]  /*88c40*/  @!P0 FMUL R3, R3, 16777216 ;  /* 0x4b80000003038820 */ /* 0x000fe20000400000 */
[----:B0-----:R-:W4:Y:S01]  /*88c50*/  LDL.LU R27, [R1+0x74c] ;  /* 0x00074c00011b7983 */ /* 0x001f220000300800 */
[----:B------:R-:W4:Y:S02]  /*88c60*/  LDL.LU R0, [R1+0x768] ;  /* 0x0007680001007983 */ /* 0x000f240000300800 */
[----:B------:R-:W4:Y:S02]  /*88c70*/  LDL.LU R15, [R1+0x780] ;  /* 0x00078000010f7983 */ /* 0x000f240000300800 */
[----:B------:R-:W-:Y:S01]  /*88c80*/  STL [R1+0x69c], R9 ;  /* 0x00069c0901007387 */ /* 0x000fe20000100800 */
[----:B------:R-:W4:Y:S01]  /*88c90*/  LDL.LU R16, [R1+0x788] ;  /* 0x0007880001107983 */ /* 0x000f220000300800 */
[----:B------:R-:W4:Y:S02]  /*88ca0*/  LDL.LU R22, [R1+0x790] ;  /* 0x0007900001167983 */ /* 0x000f240000300800 */
[----:B------:R-:W4:Y:S02]  /*88cb0*/  LDL.LU R25, [R1+0x79c] ;  /* 0x00079c0001197983 */ /* 0x000f240000300800 */
[----:B------:R-:W4:Y:S01]  /*88cc0*/  LDL.LU R23, [R1+0x7b4] ;  /* 0x0007b40001177983 */ /* 0x000f220000300800 */
[----:B------:R-:W4:Y:S01]  /*88cd0*/  LDL.LU R12, [R1+0x7c0] ;  /* 0x0007c000010c7983 */ /* 0x000f220000300800 */
[----:B------:R-:W4:Y:S02]  /*88ce0*/  LDL.LU R7, [R1+0x7c8] ;  /* 0x0007c80001077983 */ /* 0x000f240000300800 */
[----:B------:R-:W-:-:S02]  /*88cf0*/  @!P0 FMUL R4, R4, 16777216 ;  /* 0x4b80000004048820 */ /* 0x000fc40000400000 */
[----:B------:R-:W4:Y:S01]  /*88d00*/  LDL.LU R6, [R1+0x7e0] ;  /* 0x0007e00001067983 */ /* 0x000f220000300800 */
[----:B------:R0:W-:Y:S04]  /*88d10*/  STL [R1+0x6a4], R3 ;  /* 0x0006a40301007387 */ /* 0x0001e80000100800 */
[----:B0-----:R-:W4:Y:S01]  /*88d20*/  LDL.LU R3, [R1+0x7e8] ;  /* 0x0007e80001037983 */ /* 0x001f220000300800 */
[----:B------:R-:W4:Y:S02]  /*88d30*/  LDL.LU R9, [R1+0x50] ;  /* 0x0000500001097983 */ /* 0x000f240000300800 */
[----:B------:R0:W-:Y:S02]  /*88d40*/  @!P0 STL [R1+0x6a8], R4 ;  /* 0x0006a80401008387 */ /* 0x0001e40000100800 */
[----:B0-----:R-:W4:Y:S01]  /*88d50*/  LDL.LU R4, [R1+0x1598] ;  /* 0x0015980001047983 */ /* 0x001f220000300800 */
[----:B------:R-:W-:-:S02]  /*88d60*/  @P1 FMUL R2, R2, 0.25 ;  /* 0x3e80000002021820 */ /* 0x000fc40000400000 */
[----:B------:R-:W-:Y:S02]  /*88d70*/  @P1 FMUL R26, R26, 0.25 ;  /* 0x3e8000001a1a1820 */ /* 0x000fe40000400000 */
[----:B------:R-:W-:Y:S02]  /*88d80*/  @P1 FMUL R19, R19, 0.25 ;  /* 0x3e80000013131820 */ /* 0x000fe40000400000 */
[----:B------:R-:W-:Y:S02]  /*88d90*/  @P1 FMUL R17, R17, 0.25 ;  /* 0x3e80000011111820 */ /* 0x000fe40000400000 */
[----:B------:R-:W-:Y:S02]  /*88da0*/  @P1 FMUL R18, R18, 0.25 ;  /* 0x3e80000012121820 */ /* 0x000fe40000400000 */
[----:B------:R-:W-:Y:S02]  /*88db0*/  @P1 FMUL R24, R24, 0.25 ;  /* 0x3e80000018181820 */ /* 0x000fe40000400000 */
[----:B------:R-:W-:-:S02]  /*88dc0*/  @P1 FMUL R20, R20, 0.25 ;  /* 0x3e80000014141820 */ /* 0x000fc40000400000 */
[----:B------:R-:W-:Y:S02]  /*88dd0*/  @P1 FMUL R21, R21, 0.25 ;  /* 0x3e80000015151820 */ /* 0x000fe40000400000 */
[----:B------:R-:W-:Y:S02]  /*88de0*/  @P1 FMUL R28, R28, 0.25 ;  /* 0x3e8000001c1c1820 */ /* 0x000fe40000400000 */
[----:B------:R-:W-:Y:S01]  /*88df0*/  @P1 FMUL R29, R29, 0.25 ;  /* 0x3e8000001d1d1820 */ /* 0x000fe20000400000 */
[----:B------:R-:W-:Y:S01]  /*88e00*/  FSETP.GT.AND P1, PT, |R5|, 8.50705917302346158658e+37, PT ;  /* 0x7e8000000500780b */ /* 0x000fe20003f24200 */
        /* <DEDUP_REMOVED lines=10> */
[----:B------:R-:W-:Y:S02]  /*88eb0*/  @P1 FMUL R8, R8, 0.25 ;  /* 0x3e80000008081820 */ /* 0x000fe40000400000 */
[----:B---3--:R-:W-:Y:S02]  /*88ec0*/  @P1 FMUL R11, R11, 0.25 ;  /* 0x3e8000000b0b1820 */ /* 0x008fe40000400000 */
[----:B--2---:R-:W-:Y:S02]  /*88ed0*/  @P1 FMUL R10, R10, 0.25 ;  /* 0x3e8000000a0a1820 */ /* 0x004fe40000400000 */
[----:B----4-:R-:W-:Y:S02]  /*88ee0*/  @P1 FMUL R14, R14, 0.25 ;  /* 0x3e8000000e0e1820 */ /* 0x010fe40000400000 */
[----:B------:R-:W-:-:S02]  /*88ef0*/  @P1 FMUL R13, R13, 0.25 ;  /* 0x3e8000000d0d1820 */ /* 0x000fc40000400000 */
[----:B------:R-:W-:Y:S02]  /*88f00*/  @P1 FMUL R27, R27, 0.25 ;  /* 0x3e8000001b1b1820 */ /* 0x000fe40000400000 */
[----:B------:R-:W-:Y:S02]  /*88f10*/  @P1 FMUL R0, R0, 0.25 ;  /* 0x3e80000000001820 */ /* 0x000fe40000400000 */
[----:B------:R-:W-:Y:S01]  /*88f20*/  @!P0 FMUL R4, R4, 16777216 ;  /* 0x4b80000004048820 */ /* 0x000fe20000400000 */
        /* <DEDUP_REMOVED lines=11> */
[----:B------:R-:W-:Y:S02]  /*88fe0*/  STL [R1+0x48], R28 ;  /* 0x0000481c01007387 */ /* 0x000fe40000100800 */
[----:B------:R-:W-:Y:S01]  /*88ff0*/  @!P0 FMUL R10, R10, 16777216 ;  /* 0x4b8000000a0a8820 */ /* 0x000fe20000400000 */
[----:B------:R-:W-:Y:S01]  /*89000*/  STL [R1+0x728], R29 ;  /* 0x0007281d01007387 */ /* 0x000fe20000100800 */
[----:B------:R-:W-:Y:S02]  /*89010*/  @!P0 FMUL R27, R27, 16777216 ;  /* 0x4b8000001b1b8820 */ /* 0x000fe40000400000 */
[----:B------:R-:W-:Y:S02]  /*89020*/  STL [R1+0x1594], R0 ;  /* 0x0015940001007387 */ /* 0x000fe40000100800 */
[----:B------:R-:W-:Y:S01]  /*89030*/  @!P0 FMUL R14, R14, 16777216 ;  /* 0x4b8000000e0e8820 */ /* 0x000fe20000400000 */
[----:B------:R-:W-:Y:S01]  /*89040*/  @P1 STL [R1+0x760], R8 ;  /* 0x0007600801001387 */ /* 0x000fe20000100800 */
[----:B------:R-:W-:-:S02]  /*89050*/  @!P0 FMUL R13, R13, 16777216 ;  /* 0x4b8000000d0d8820 */ /* 0x000fc40000400000 */
[----:B------:R-:W-:Y:S02]  /*89060*/  STL [R1+0x72c], R11 ;  /* 0x00072c0b01007387 */ /* 0x000fe40000100800 */
[----:B------:R-:W-:Y:S01]  /*89070*/  STL [R1+0x740], R10 ;  /* 0x0007400a01007387 */ /* 0x000fe20000100800 */
[----:B------:R0:W-:Y:S01]  /*89080*/  STL [R1+0x74c], R27 ;  /* 0x00074c1b01007387 */ /* 0x0001e20000100800 */
[----:B------:R1:W-:Y:S03]  /*89090*/  STL [R1+0x744], R14 ;  /* 0x0007440e01007387 */ /* 0x0003e60000100800 */
[----:B0-----:R-:W2:Y:S01]  /*890a0*/  LDL.LU R27, [R1+0x764] ;  /* 0x00076400011b7983 */ /* 0x001ea20000300800 */
[----:B------:R0:W-:Y:S02]  /*890b0*/  STL [R1+0x748], R13 ;  /* 0x0007480d01007387 */ /* 0x0001e40000100800 */
[----:B------:R-:W3:Y:S02]  /*890c0*/  LDL.LU R28, [R1+0x76c] ;  /* 0x00076c00011c7983 */ /* 0x000ee40000300800 */
[----:B------:R-:W4:Y:S01]  /*890d0*/  LDL.LU R4, [R1+0x784] ;  /* 0x0007840001047983 */ /* 0x000f220000300800 */
[----:B------:R-:W2:Y:S01]  /*890e0*/  LDL.LU R29, [R1+0x78c] ;  /* 0x00078c00011d7983 */ /* 0x000ea20000300800 */
[----:B-1----:R-:W2:Y:S02]  /*890f0*/  LDL.LU R14, [R1+0x794] ;  /* 0x00079400010e7983 */ /* 0x002ea40000300800 */
[----:B------:R-:W2:Y:S02]  /*89100*/  LDL.LU R2, [R1+0x798] ;  /* 0x0007980001027983 */ /* 0x000ea40000300800 */
[----:B------:R-:W2:Y:S01]  /*89110*/  LDL.LU R26, [R1+0x7b0] ;  /* 0x0007b000011a7983 */ /* 0x000ea20000300800 */
[----:B------:R-:W-:Y:S01]  /*89120*/  MOV R0, R8 ;  /* 0x0000000800007202 */ /* 0x000fe20000000f00 */
[----:B------:R-:W2:Y:S01]  /*89130*/  LDL.LU R19, [R1+0x7b8] ;  /* 0x0007b80001137983 */ /* 0x000ea20000300800 */
[----:B------:R-:W2:Y:S02]  /*89140*/  LDL.LU R17, [R1+0x7bc] ;  /* 0x0007bc0001117983 */ /* 0x000ea40000300800 */
[----:B------:R-:W2:Y:S02]  /*89150*/  LDL.LU R18, [R1+0x7c4] ;  /* 0x0007c40001127983 */ /* 0x000ea40000300800 */
[----:B------:R-:W2:Y:S01]  /*89160*/  LDL.LU R24, [R1+0x7cc] ;  /* 0x0007cc0001187983 */ /* 0x000ea20000300800 */
[----:B------:R-:W2:Y:S01]  /*89170*/  LDL.LU R20, [R1+0x7e4] ;  /* 0x0007e40001147983 */ /* 0x000ea20000300800 */
[----:B------:R-:W2:Y:S02]  /*89180*/  LDL.LU R21, [R1+0x7ec] ;  /* 0x0007ec0001157983 */ /* 0x000ea40000300800 */
[----:B------:R-:W-:-:S02]  /*89190*/  @!P0 FMUL R0, R0, 16777216 ;  /* 0x4b80000000008820 */ /* 0x000fc40000400000 */
[----:B------:R-:W2:Y:S01]  /*891a0*/  LDL.LU R8, [R1+0x7f0] ;  /* 0x0007f00001087983 */ /* 0x000ea20000300800 */
[----:B------:R-:W2:Y:S01]  /*891b0*/  LDL.LU R11, [R1+0x7f4] ;  /* 0x0007f400010b7983 */ /* 0x000ea20000300800 */
[----:B------:R-:W2:Y:S02]  /*891c0*/  LDL.LU R10, [R1+0x7f8] ;  /* 0x0007f800010a7983 */ /* 0x000ea40000300800 */
[----:B0-----:R-:W2:Y:S02]  /*891d0*/  LDL.LU R13, [R1+0x58] ;  /* 0x00005800010d7983 */ /* 0x001ea40000300800 */
[----:B------:R0:W-:Y:S02]  /*891e0*/  @!P0 STL [R1+0x760], R0 ;  /* 0x0007600001008387 */ /* 0x0001e40000100800 */
[----:B0-----:R-:W2:Y:S01]  /*891f0*/  LDL.LU R0, [R1+0x1594] ;  /* 0x0015940001007983 */ /* 0x001ea20000300800 */
[----:B------:R-:W-:-:S04]  /*89200*/  @P1 FMUL R15, R15, 0.25 ;  /* 0x3e8000000f0f1820 */ /* 0x000fc80000400000 */
[----:B------:R-:W-:Y:S02]  /*89210*/  @!P0 FMUL R15, R15, 16777216 ;  /* 0x4b8000000f0f8820 */ /* 0x000fe40000400000 */
[----:B------:R-:W-:Y:S02]  /*89220*/  @P1 FMUL R16, R16, 0.25 ;  /* 0x3e80000010101820 */ /* 0x000fe40000400000 */
        /* <DEDUP_REMOVED lines=8> */
[----:B--2---:R-:W-:-:S05]  /*892b0*/  @!P0 FMUL R0, R0, 16777216 ;  /* 0x4b80000000008820 */ /* 0x004fca0000400000 */
[----:B------:R0:W-:Y:S04]  /*892c0*/  STL [R1+0x768], R0 ;  /* 0x0007680001007387 */ /* 0x0001e80000100800 */
[----:B0-----:R-:W2:Y:S01]  /*892d0*/  LDL.LU R0, [R1+0x1590] ;  /* 0x0015900001007983 */ /* 0x001ea20000300800 */
[----:B------:R0:W-:Y:S03]  /*892e0*/  STL [R1+0x780], R15 ;  /* 0x0007800f01007387 */ /* 0x0001e60000100800 */
[----:B0-----:R-:W2:Y:S01]  /*892f0*/  LDL.LU R15, [R1+0x158c] ;  /* 0x00158c00010f7983 */ /* 0x001ea20000300800 */
        /* <DEDUP_REMOVED lines=9> */
[----:B------:R-:W-:Y:S01]  /*89390*/  @!P0 FMUL R3, R3, 16777216 ;  /* 0x4b80000003038820 */ /* 0x000fe20000400000 */
[----:B------:R-:W-:Y:S01]  /*893a0*/  FSETP.GEU.AND P0, PT, |R9|, 1.175494350822287508e-38, PT ;  /* 0x008000000900780b */ /* 0x000fe20003f0e200 */
[----:B------:R-:W-:Y:S01]  /*893b0*/  STL [R1+0x788], R16 ;  /* 0x0007881001007387 */ /* 0x000fe20000100800 */
[----:B------:R-:W-:Y:S02]  /*893c0*/  STL [R1+0x790], R22 ;  /* 0x0007901601007387 */ /* 0x000fe40000100800 */
[----:B------:R-:W-:Y:S02]  /*893d0*/  STL [R1+0x79c], R25 ;  /* 0x00079c1901007387 */ /* 0x000fe40000100800 */
[----:B------:R-:W-:Y:S02]  /*893e0*/  STL [R1+0x7b4], R23 ;  /* 0x0007b41701007387 */ /* 0x000fe40000100800 */
[----:B------:R-:W-:Y:S01]  /*893f0*/  @P1 FMUL R27, R27, 0.25 ;  /* 0x3e8000001b1b1820 */ /* 0x000fe20000400000 */
[----:B------:R0:W-:Y:S01]  /*89400*/  STL [R1+0x7c0], R12 ;  /* 0x0007c00c01007387 */ /* 0x0001e20000100800 */
[----:B------:R-:W-:Y:S02]  /*89410*/  STL [R1+0x7c8], R7 ;  /* 0x0007c80701007387 */ /* 0x000fe40000100800 */
[----:B------:R-:W-:Y:S02]  /*89420*/  STL [R1+0x7e8], R3 ;  /* 0x0007e80301007387 */ /* 0x000fe40000100800 */
[----:B------:R-:W-:Y:S01]  /*89430*/  STL [R1+0x7e0], R6 ;  /* 0x0007e00601007387 */ /* 0x000fe20000100800 */
[----:B------:R1:W-:Y:S01]  /*89440*/  STL [R1+0x4c], R5 ;  /* 0x00004c0501007387 */ /* 0x0003e20000100800 */
[----:B------:R-:W-:-:S02]  /*89450*/  @!P0 FMUL R27, R27, 16777216 ;  /* 0x4b8000001b1b8820 */ /* 0x000fc40000400000 */
[----:B---3--:R-:W-:Y:S01]  /*89460*/  @P1 FMUL R28, R28, 0.25 ;  /* 0x3e8000001c1c1820 */ /* 0x008fe20000400000 */
[----:B0-----:R-:W3:Y:S01]  /*89470*/  LDL.LU R12, [R1+0x7fc] ;  /* 0x0007fc00010c7983 */ /* 0x001ee20000300800 */
[----:B------:R-:W3:Y:S02]  /*89480*/  LDL.LU R16, [R1+0x810] ;  /* 0x0008100001107983 */ /* 0x000ee40000300800 */
[----:B----4-:R-:W-:Y:S01]  /*89490*/  @P1 FMUL R4, R4, 0.25 ;  /* 0x3e80000004041820 */ /* 0x010fe20000400000 */
[----:B-1----:R-:W4:Y:S01]  /*894a0*/  LDL.LU R5, [R1+0x814] ;  /* 0x0008140001057983 */ /* 0x002f220000300800 */
[----:B------:R0:W-:Y:S02]  /*894b0*/  STL [R1+0x764], R27 ;  /* 0x0007641b01007387 */ /* 0x0001e40000100800 */
[----:B------:R-:W-:Y:S02]  /*894c0*/  @P1 FMUL R29, R29, 0.25 ;  /* 0x3e8000001d1d1820 */ /* 0x000fe40000400000 */
[----:B------:R-:W-:-:S02]  /*894d0*/  @!P0 FMUL R28, R28, 16777216 ;  /* 0x4b8000001c1c8820 */ /* 0x000fc40000400000 */
[----:B------:R-:W-:Y:S02]  /*894e0*/  @P1 FMUL R14, R14, 0.25 ;  /* 0x3e8000000e0e1820 */ /* 0x000fe40000400000 */
[----:B------:R-:W-:Y:S02]  /*894f0*/  @!P0 FMUL R4, R4, 16777216 ;  /* 0x4b80000004048820 */ /* 0x000fe40000400000 */
[----:B------:R-:W-:Y:S02]  /*89500*/  @P1 FMUL R2, R2, 0.25 ;  /* 0x3e80000002021820 */ /* 0x000fe40000400000 */
[----:B------:R-:W-:Y:S02]  /*89510*/  @!P0 FMUL R29, R29, 16777216 ;  /* 0x4b8000001d1d8820 */ /* 0x000fe40000400000 */
        /* <DEDUP_REMOVED lines=22> */
[----:B------:R-:W-:Y:S02]  /*89680*/  @!P0 FMUL R9, R9, 16777216 ;  /* 0x4b80000009098820 */ /* 0x000fe40000400000 */
[----:B------:R-:W-:Y:S01]  /*89690*/  @!P0 FMUL R10, R10, 16777216 ;  /* 0x4b8000000a0a8820 */ /* 0x000fe20000400000 */
[----:B--2---:R-:W-:Y:S02]  /*896a0*/  MOV R3, R15 ;  /* 0x0000000f00037202 */ /* 0x004fe40000000f00 */
[----:B------:R-:W2:Y:S01]  /*896b0*/  LDL.LU R15, [R1+0x818] ;  /* 0x00081800010f7983 */ /* 0x000ea20000300800 */
[----:B0-----:R-:W2:Y:S02]  /*896c0*/  LDL.LU R27, [R1+0x81c] ;  /* 0x00081c00011b7983 */ /* 0x001ea40000300800 */
[----:B------:R-:W2:Y:S02]  /*896d0*/  LDL.LU R7, [R1+0x820] ;  /* 0x0008200001077983 */ /* 0x000ea40000300800 */
[----:B------:R-:W2:Y:S01]  /*896e0*/  LDL.LU R22, [R1+0x828] ;  /* 0x0008280001167983 */ /* 0x000ea20000300800 */
[----:B------:R-:W2:Y:S01]  /*896f0*/  LDL.LU R25, [R1+0x840] ;  /* 0x0008400001197983 */ /* 0x000ea20000300800 */
[----:B------:R-:W2:Y:S02]  /*89700*/  LDL.LU R23, [R1+0x848] ;  /* 0x0008480001177983 */ /* 0x000ea40000300800 */
[----:B------:R-:W2:Y:S02]  /*89710*/  LDL.LU R6, [R1+0x860] ;  /* 0x0008600001067983 */ /* 0x000ea40000300800 */
[----:B------:R0:W-:Y:S02]  /*89720*/  STL [R1+0x76c], R28 ;  /* 0x00076c1c01007387 */ /* 0x0001e40000100800 */
[----:B0-----:R-:W2:Y:S01]  /*89730*/  LDL.LU R28, [R1+0x874] ;  /* 0x00087400011c7983 */ /* 0x001ea20000300800 */
[----:B------:R0:W-:Y:S03]  /*89740*/  STL [R1+0x784], R4 ;  /* 0x0007840401007387 */ /* 0x0001e60000100800 */
        /* <DEDUP_REMOVED lines=29> */
[----:B------:R-:W-:-:S02]  /*89920*/  FSETP.GT.AND P1, PT, |R13|, 8.50705917302346158658e+37, PT ;  /* 0x7e8000000d00780b */ /* 0x000fc40003f24200 */
[----:B------:R-:W-:-:S11]  /*89930*/  FSETP.GEU.AND P0, PT, |R13|, 1.175494350822287508e-38, PT ;  /* 0x008000000d00780b */ /* 0x000fd60003f0e200 */
[----:B---3--:R-:W-:Y:S02]  /*89940*/  @P1 FMUL R12, R12, 0.25 ;  /* 0x3e8000000c0c1820 */ /* 0x008fe40000400000 */
[----:B------:R-:W-:Y:S02]  /*89950*/  @P1 FMUL R16, R16, 0.25 ;  /* 0x3e80000010101820 */ /* 0x000fe40000400000 */
[----:B----4-:R-:W-:Y:S02]  /*89960*/  @P1 FMUL R5, R5, 0.25 ;  /* 0x3e80000005051820 */ /* 0x010fe40000400000 */
[----:B------:R-:W-:Y:S02]  /*89970*/  @!P0 FMUL R12, R12, 16777216 ;  /* 0x4b8000000c0c8820 */ /* 0x000fe40000400000 */
[----:B------:R-:W-:Y:S02]  /*89980*/  @!P0 FMUL R16, R16, 16777216 ;  /* 0x4b80000010108820 */ /* 0x000fe40000400000 */
[----:B------:R-:W-:Y:S01]  /*89990*/  @!P0 FMUL R5, R5, 16777216 ;  /* 0x4b80000005058820 */ /* 0x000fe20000400000 */
[----:B------:R0:W-:Y:S04]  /*899a0*/  STL [R1+0x7fc], R12 ;  /* 0x0007fc0c01007387 */ /* 0x0001e80000100800 */
[----:B0-----:R-:W3:Y:S01]  /*899b0*/  LDL.LU R12, [R1+0x1554] ;  /* 0x00155400010c7983 */ /* 0x001ee20000300800 */
[----:B------:R0:W-:Y:S03]  /*899c0*/  STL [R1+0x810], R16 ;  /* 0x0008101001007387 */ /* 0x0001e60000100800 */
[----:B0-----:R-:W4:Y:S01]  /*899d0*/  LDL.LU R16, [R1+0x864] ;  /* 0x0008640001107983 */ /* 0x001f220000300800 */
[----:B------:R0:W-:Y:S03]  /*899e0*/  STL [R1+0x814], R5 ;  /* 0x0008140501007387 */ /* 0x0001e60000100800 */
[----:B0-----:R-:W3:Y:S01]  /*899f0*/  LDL.LU R5, [R1+0x868] ;  /* 0x0008680001057983 */ /* 0x001ee20000300800 */
[----:B------:R-:W-:-:S04]  /*89a00*/  @P1 FMUL R13, R13, 0.25 ;  /* 0x3e8000000d0d1820 */ /* 0x000fc80000400000 */
[----:B------:R-:W-:Y:S02]  /*89a10*/  @!P0 FMUL R13, R13, 16777216 ;  /* 0x4b8000000d0d8820 */ /* 0x000fe40000400000 */
[----:B--2---:R-:W-:Y:S02]  /*89a20*/  @P1 FMUL R15, R15, 0.25 ;  /* 0x3e8000000f0f1820 */ /* 0x004fe40000400000 */
[----:B------:R-:W-:Y:S02]  /*89a30*/  @P1 FMUL R27, R27, 0.25 ;  /* 0x3e8000001b1b1820 */ /* 0x000fe40000400000 */
[----:B------:R-:W-:Y:S02]  /*89a40*/  @P1 FMUL R7, R7, 0.25 ;  /* 0x3e80000007071820 */ /* 0x000fe40000400000 */
[----:B------:R-:W-:Y:S02]  /*89a50*/  @!P0 FMUL R15, R15, 16777216 ;  /* 0x4b8000000f0f8820 */ /* 0x000fe40000400000 */
[----:B------:R-:W-:-:S02]  /*89a60*/  @P1 FMUL R22, R22, 0.25 ;  /* 0x3e80000016161820 */ /* 0x000fc40000400000 */
[----:B------:R-:W-:Y:S02]  /*89a70*/  @!P0 FMUL R27, R27, 16777216 ;  /* 0x4b8000001b1b8820 */ /* 0x000fe40000400000 */
[----:B------:R-:W-:Y:S02]  /*89a80*/  @P1 FMUL R25, R25, 0.25 ;  /* 0x3e80000019191820 */ /* 0x000fe40000400000 */
[----:B------:R-:W-:Y:S01]  /*89a90*/  @!P0 FMUL R7, R7, 16777216 ;  /* 0x4b80000007078820 */ /* 0x000fe20000400000 */
[----:B------:R0:W-:Y:S01]  /*89aa0*/  STL [R1+0x818], R15 ;  /* 0x0008180f01007387 */ /* 0x0001e20000100800 */
[----:B------:R-:W-:Y:S02]  /*89ab0*/  @P1 FMUL R23, R23, 0.25 ;  /* 0x3e80000017171820 */ /* 0x000fe40000400000 */
[----:B------:R-:W-:Y:S02]  /*89ac0*/  @!P0 FMUL R22, R22, 16777216 ;  /* 0x4b80000016168820 */ /* 0x000fe40000400000 */
[----:B------:R-:W-:-:S02]  /*89ad0*/  @P1 FMUL R6, R6, 0.25 ;  /* 0x3e80000006061820 */ /* 0x000fc40000400000 */
[----:B------:R-:W-:Y:S02]  /*89ae0*/  @!P0 FMUL R25, R25, 16777216 ;  /* 0x4b80000019198820 */ /* 0x000fe40000400000 */
[----:B------:R-:W-:Y:S01]  /*89af0*/  @!P0 FMUL R23, R23, 16777216 ;  /* 0x4b80000017178820 */ /* 0x000fe20000400000 */
[----:B0-----:R-:W3:Y:S01]  /*89b00*/  LDL.LU R15, [R1+0x878] ;  /* 0x00087800010f7983 */ /* 0x001ee20000300800 */
[----:B------:R0:W-:Y:S02]  /*89b10*/  STL [R1+0x81c], R27 ;  /* 0x00081c1b01007387 */ /* 0x0001e40000100800 */
[----:B------:R-:W-:Y:S02]  /*89b20*/  @P1 FMUL R28, R28, 0.25 ;  /* 0x3e8000001c1c1820 */ /* 0x000fe40000400000 */
[----:B------:R-:W-:Y:S01]  /*89b30*/  @!P0 FMUL R6, R6, 16777216 ;  /* 0x4b80000006068820 */ /* 0x000fe20000400000 */
[----:B0-----:R-:W3:Y:S01]  /*89b40*/  LDL.LU R27, [R1+0x68] ;  /* 0x00006800011b7983 */ /* 0x001ee20000300800 */
[----:B------:R0:W-:Y:S02]  /*89b50*/  STL [R1+0x820], R7 ;  /* 0x0008200701007387 */ /* 0x0001e40000100800 */
[----:B------:R-:W-:Y:S01]  /*89b60*/  @!P0 FMUL R28, R28, 16777216 ;  /* 0x4b8000001c1c8820 */ /* 0x000fe20000400000 */
[----:B0-----:R-:W3:Y:S01]  /*89b70*/  LDL.LU R7, [R1+0x1550] ;  /* 0x0015500001077983 */ /* 0x001ee20000300800 */
[----:B------:R0:W-:Y:S03]  /*89b80*/  STL [R1+0x828], R22 ;  /* 0x0008281601007387 */ /* 0x0001e60000100800 */
[----:B0-----:R-:W3:Y:S01]  /*89b90*/  LDL.LU R22, [R1+0x89c] ;  /* 0x00089c0001167983 */ /* 0x001ee20000300800 */
[----:B------:R0:W-:Y:S03]  /*89ba0*/  STL [R1+0x840], R25 ;  /* 0x0008401901007387 */ /* 0x0001e60000100800 */
[----:B0-----:R-:W3:Y:S01]  /*89bb0*/  LDL.LU R25, [R1+0xb34] ;  /* 0x000b340001197983 */ /* 0x001ee20000300800 */
[----:B------:R0:W-:Y:S03]  /*89bc0*/  STL [R1+0x848], R23 ;  /* 0x0008481701007387 */ /* 0x0001e60000100800 */
[----:B0-----:R-:W3:Y:S01]  /*89bd0*/  LDL.LU R23, [R1+0xb38] ;  /* 0x000b380001177983 */ /* 0x001ee20000300800 */
[----:B------:R0:W-:Y:S03]  /*89be0*/  STL [R1+0x860], R6 ;  /* 0x0008600601007387 */ /* 0x0001e60000100800 */
[----:B0-----:R-:W3:Y:S01]  /*89bf0*/  LDL.LU R6, [R1+0x154c] ;  /* 0x00154c0001067983 */ /* 0x001ee20000300800 */
[----:B------:R-:W-:-:S04]  /*89c00*/  @P1 FMUL R29, R29, 0.25 ;  /* 0x3e8000001d1d1820 */ /* 0x000fc80000400000 */
[----:B------:R-:W-:Y:S02]  /*89c10*/  @!P0 FMUL R29, R29, 16777216 ;  /* 0x4b8000001d1d8820 */ /* 0x000fe40000400000 */
[----:B------:R-:W-:-:S04]  /*89c20*/  @P1 FMUL R8, R8, 0.25 ;  /* 0x3e80000008081820 */ /* 0x000fc80000400000 */
[----:B------:R-:W-:Y:S02]  /*89c30*/  @!P0 FMUL R8, R8, 16777216 ;  /* 0x4b80000008088820 */ /* 0x000fe40000400000 */
[----:B------:R-:W-:-:S04]  /*89c40*/  @P1 FMUL R11, R11, 0.25 ;  /* 0x3e8000000b0b1820 */ /* 0x000fc80000400000 */
[----:B------:R-:W-:Y:S02]  /*89c50*/  @!P0 FMUL R11, R11, 16777216 ;  /* 0x4b8000000b0b8820 */ /* 0x000fe40000400000 */
[----:B------:R-:W-:Y:S02]  /*89c60*/  @P1 FMUL R9, R9, 0.25 ;  /* 0x3e80000009091820 */ /* 0x000fe40000400000 */
[----:B------:R-:W-:-:S04]  /*89c70*/  @P1 FMUL R10, R10, 0.25 ;  /* 0x3e8000000a0a1820 */ /* 0x000fc80000400000 */
[----:B------:R-:W-:Y:S02]  /*89c80*/  @!P0 FMUL R10, R10, 16777216 ;  /* 0x4b8000000a0a8820 */ /* 0x000fe40000400000 */
[----:B------:R-:W-:-:S03]  /*89c90*/  @!P0 FMUL R9, R9, 16777216 ;  /* 0x4b80000009098820 */ /* 0x000fc60000400000 */
[----:B------:R0:W-:Y:S04]  /*89ca0*/  STL [R1+0x1500], R10 ;  /* 0x0015000a01007387 */ /* 0x0001e80000100800 */
        /* <DEDUP_REMOVED lines=15> */
[----:B----4-:R-:W-:Y:S02]  /*89da0*/  @P1 FMUL R16, R16, 0.25 ;  /* 0x3e80000010101820 */ /* 0x010fe40000400000 */
[----:B---3--:R-:W-:Y:S02]  /*89db0*/  @P1 FMUL R5, R5, 0.25 ;  /* 0x3e80000005051820 */ /* 0x008fe40000400000 */
[----:B------:R-:W-:Y:S02]  /*89dc0*/  @!P0 FMUL R16, R16, 16777216 ;  /* 0x4b80000010108820 */ /* 0x000fe40000400000 */
[----:B------:R-:W-:Y:S02]  /*89dd0*/  @!P0 FMUL R5, R5, 16777216 ;  /* 0x4b80000005058820 */ /* 0x000fe40000400000 */
[----:B------:R-:W-:Y:S02]  /*89de0*/  @P1 FMUL R12, R12, 0.25 ;  /* 0x3e8000000c0c1820 */ /* 0x000fe40000400000 */
[----:B------:R-:W-:-:S02]  /*89df0*/  @P1 FMUL R14, R14, 0.25 ;  /* 0x3e8000000e0e1820 */ /* 0x000fc40000400000 */
[----:B------:R-:W-:Y:S02]  /*89e00*/  @!P0 FMUL R12, R12, 16777216 ;  /* 0x4b8000000c0c8820 */ /* 0x000fe40000400000 */
[----:B------:R-:W-:-:S04]  /*89e10*/  @P1 FMUL R15, R15, 0.25 ;  /* 0x3e8000000f0f1820 */ /* 0x000fc80000400000 */
[----:B------:R-:W-:Y:S02]  /*89e20*/  @!P0 FMUL R15, R15, 16777216 ;  /* 0x4b8000000f0f8820 */ /* 0x000fe40000400000 */
        /* <DEDUP_REMOVED lines=8> */
[----:B------:R-:W-:Y:S02]  /*89eb0*/  @P1 FMUL R23, R23, 0.25 ;  /* 0x3e80000017171820 */ /* 0x000fe40000400000 */
[----:B------:R-:W-:Y:S02]  /*89ec0*/  @!P0 FMUL R25, R25, 16777216 ;  /* 0x4b80000019198820 */ /* 0x000fe40000400000 */
[----:B------:R-:W-:Y:S02]  /*89ed0*/  @!P0 FMUL R23, R23, 16777216 ;  /* 0x4b80000017178820 */ /* 0x000fe40000400000 */
[----:B--2---:R-:W-:-:S04]  /*89ee0*/  @P1 FMUL R10, R10, 0.25 ;  /* 0x3e8000000a0a1820 */ /* 0x004fc80000400000 */
[----:B------:R-:W-:Y:S02]  /*89ef0*/  @!P0 FMUL R10, R10, 16777216 ;  /* 0x4b8000000a0a8820 */ /* 0x000fe40000400000 */
[----:B------:R-:W-:-:S04]  /*89f00*/  @P1 FMUL R9, R9, 0.25 ;  /* 0x3e80000009091820 */ /* 0x000fc80000400000 */
[----:B------:R-:W-:Y:S02]  /*89f10*/  @!P0 FMUL R9, R9, 16777216 ;  /* 0x4b80000009098820 */ /* 0x000fe40000400000 */
[----:B------:R-:W-:-:S04]  /*89f20*/  @P1 FMUL R11, R11, 0.25 ;  /* 0x3e8000000b0b1820 */ /* 0x000fc80000400000 */
[----:B------:R-:W-:Y:S02]  /*89f30*/  @!P0 FMUL R11, R11, 16777216 ;  /* 0x4b8000000b0b8820 */ /* 0x000fe40000400000 */
[----:B------:R-:W-:-:S04]  /*89f40*/  @P1 FMUL R8, R8, 0.25 ;  /* 0x3e80000008081820 */ /* 0x000fc80000400000 */
[----:B------:R-:W-:Y:S02]  /*89f50*/  @!P0 FMUL R8, R8, 16777216 ;  /* 0x4b80000008088820 */ /* 0x000fe40000400000 */
[----:B------:R-:W-:-:S04]  /*89f60*/  @P1 FMUL R13, R13, 0.25 ;  /* 0x3e8000000d0d1820 */ /* 0x000fc80000400000 */
[----:B------:R-:W-:-:S05]  /*89f70*/  @!P0 FMUL R13, R13, 16777216 ;  /* 0x4b8000000d0d8820 */ /* 0x000fca0000400000 */
[----:B------:R0:W-:Y:S01]  /*89f80*/  STL [R1+0x824], R13 ;  /* 0x0008240d01007387 */ /* 0x0001e20000100800 */
[----:B------:R1:W-:Y:S02]  /*89f90*/  STL [R1+0x82c], R8 ;  /* 0x00082c0801007387 */ /* 0x0003e40000100800 */
[----:B------:R2:W-:Y:S02]  /*89fa0*/  STL [R1+0x844], R11 ;  /* 0x0008440b01007387 */ /* 0x0005e40000100800 */
[----:B------:R-:W-:Y:S02]  /*89fb0*/  @P1 FMUL R29, R29, 0.25 ;  /* 0x3e8000001d1d1820 */ /* 0x000fe40000400000 */
[----:B------:R-:W-:Y:S01]  /*89fc0*/  @P1 FMUL R28, R28, 0.25 ;  /* 0x3e8000001c1c1820 */ /* 0x000fe20000400000 */
[----:B0-----:R-:W3:Y:S01]  /*89fd0*/  LDL.LU R13, [R1+0xd10] ;  /* 0x000d1000010d7983 */ /* 0x001ee20000300800 */
[----:B------:R0:W-:Y:S02]  /*89fe0*/  STL [R1+0x84c], R9 ;  /* 0x00084c0901007387 */ /* 0x0001e40000100800 */
[----:B-1----:R-:W4:Y:S02]  /*89ff0*/  LDL.LU R8, [R1+0xd14] ;  /* 0x000d140001087983 */ /* 0x002f240000300800 */
[----:B--2---:R-:W2:Y:S01]  /*8a000*/  LDL.LU R11, [R1+0xd18] ;  /* 0x000d1800010b7983 */ /* 0x004ea20000300800 */
[----:B------:R1:W-:Y:S01]  /*8a010*/  STL [R1+0x864], R16 ;  /* 0x0008641001007387 */ /* 0x0003e20000100800 */
[----:B------:R-:W-:-:S02]  /*8a020*/  @!P0 FMUL R29, R29, 16777216 ;  /* 0x4b8000001d1d8820 */ /* 0x000fc40000400000 */
[----:B------:R-:W-:Y:S01]  /*8a030*/  @!P0 FMUL R28, R28, 16777216 ;  /* 0x4b8000001c1c8820 */ /* 0x000fe20000400000 */
[----:B0-----:R-:W2:Y:S01]  /*8a040*/  LDL.LU R9, [R1+0xd1c] ;  /* 0x000d1c0001097983 */ /* 0x001ea20000300800 */
[----:B-1----:R-:W2:Y:S03]  /*8a050*/  LDL.LU R16, [R1+0xe24] ;  /* 0x000e240001107983 */ /* 0x002ea60000300800 */
        /* <DEDUP_REMOVED lines=12> */
[----:B------:R-:W-:Y:S02]  /*8a120*/  STL [R1+0x14f4], R7 ;  /* 0x0014f40701007387 */ /* 0x000fe40000100800 */
[----:B------:R0:W-:Y:S02]  /*8a130*/  STL [R1+0x89c], R22 ;  /* 0x00089c1601007387 */ /* 0x0001e40000100800 */
[----:B0-----:R-:W2:Y:S01]  /*8a140*/  LDL.LU R22, [R1+0x1540] ;  /* 0x0015400001167983 */ /* 0x001ea20000300800 */
[----:B------:R-:W-:Y:S02]  /*8a150*/  STL [R1+0x14f8], R12 ;  /* 0x0014f80c01007387 */ /* 0x000fe40000100800 */
[----:B------:R0:W-:Y:S02]  /*8a160*/  STL [R1+0xb34], R25 ;  /* 0x000b341901007387 */ /* 0x0001e40000100800 */
[----:B0-----:R-:W2:Y:S01]  /*8a170*/  LDL.LU R25, [R1+0x153c] ;  /* 0x00153c0001197983 */ /* 0x001ea20000300800 */
[----:B------:R-:W-:Y:S02]  /*8a180*/  STL [R1+0x1524], R14 ;  /* 0x0015240e01007387 */ /* 0x000fe40000100800 */
[----:B------:R0:W-:Y:S02]  /*8a190*/  STL [R1+0xb38], R23 ;  /* 0x000b381701007387 */ /* 0x0001e40000100800 */
[----:B0-----:R-:W2:Y:S01]  /*8a1a0*/  LDL.LU R23, [R1+0x1538] ;  /* 0x0015380001177983 */ /* 0x001ea20000300800 */
[----:B------:R-:W-:-:S02]  /*8a1b0*/  FSETP.GT.AND P1, PT, |R27|, 8.50705917302346158658e+37, PT ;  /* 0x7e8000001b00780b */ /* 0x000fc40003f24200 */
[----:B------:R-:W-:-:S11]  /*8a1c0*/  FSETP.GEU.AND P0, PT, |R27|, 1.175494350822287508e-38, PT ;  /* 0x008000001b00780b */ /* 0x000fd60003f0e200 */
[----:B---3--:R-:W-:Y:S02]  /*8a1d0*/  @P1 FMUL R13, R13, 0.25 ;  /* 0x3e8000000d0d1820 */ /* 0x008fe40000400000 */
[----:B----4-:R-:W-:Y:S02]  /*8a1e0*/  @P1 FMUL R8, R8, 0.25 ;  /* 0x3e80000008081820 */ /* 0x010fe40000400000 */
[----:B------:R-:W-:Y:S02]  /*8a1f0*/  @!P0 FMUL R13, R13, 16777216 ;  /* 0x4b8000000d0d8820 */ /* 0x000fe40000400000 */
[----:B------:R-:W-:Y:S02]  /*8a200*/  @!P0 FMUL R8, R8, 16777216 ;  /* 0x4b80000008088820 */ /* 0x000fe40000400000 */
[----:B--2---:R-:W-:Y:S02]  /*8a210*/  @P1 FMUL R11, R11, 0.25 ;  /* 0x3e8000000b0b1820 */ /* 0x004fe40000400000 */
[----:B------:R-:W-:-:S02]  /*8a220*/  @P1 FMUL R9, R9, 0.25 ;  /* 0x3e80000009091820 */ /* 0x000fc40000400000 */
[----:B------:R-:W-:Y:S02]  /*8a230*/  @P1 FMUL R16, R16, 0.25 ;  /* 0x3e80000010101820 */ /* 0x000fe40000400000 */
[----:B------:R-:W-:Y:S02]  /*8a240*/  @!P0 FMUL R11, R11, 16777216 ;  /* 0x4b8000000b0b8820 */ /* 0x000fe40000400000 */
[----:B------:R-:W-:Y:S02]  /*8a250*/  @!P0 FMUL R9, R9, 16777216 ;  /* 0x4b80000009098820 */ /* 0x000fe40000400000 */
        /* <DEDUP_REMOVED lines=11> */
[----:B------:R-:W2:Y:S02]  /*8a310*/  LDL.LU R14, [R1+0xe6c] ;  /* 0x000e6c00010e7983 */ /* 0x000ea40000300800 */
[----:B------:R3:W-:Y:S01]  /*8a320*/  STL [R1+0xb6c], R29 ;  /* 0x000b6c1d01007387 */ /* 0x0007e20000100800 */
[----:B------:R-:W4:Y:S01]  /*8a330*/  LDL.LU R12, [R1+0xe74] ;  /* 0x000e7400010c7983 */ /* 0x000f220000300800 */
[----:B------:R3:W-:Y:S02]  /*8a340*/  STL [R1+0xd10], R13 ;  /* 0x000d100d01007387 */ /* 0x0007e40000100800 */
[----:B------:R-:W4:Y:S02]  /*8a350*/  LDL.LU R7, [R1+0xe7c] ;  /* 0x000e7c0001077983 */ /* 0x000f240000300800 */
[----:B------:R3:W-:Y:S01]  /*8a360*/  STL [R1+0xd14], R8 ;  /* 0x000d140801007387 */ /* 0x0007e20000100800 */
[----:B0-----:R-:W4:Y:S01]  /*8a370*/  LDL.LU R6, [R1+0xe88] ;  /* 0x000e880001067983 */ /* 0x001f220000300800 */
[----:B-1----:R-:W4:Y:S02]  /*8a380*/  LDL.LU R28, [R1+0xf28] ;  /* 0x000f2800011c7983 */ /* 0x002f240000300800 */
[----:B---3--:R-:W3:Y:S01]  /*8a390*/  LDL.LU R29, [R1+0xf2c] ;  /* 0x000f2c00011d7983 */ /* 0x008ee20000300800 */
[----:B------:R-:W3:Y:S01]  /*8a3a0*/  LDL.LU R13, [R1+0xf30] ;  /* 0x000f3000010d7983 */ /* 0x000ee20000300800 */
[----:B------:R-:W3:Y:S02]  /*8a3b0*/  LDL.LU R8, [R1+0xe84] ;  /* 0x000e840001087983 */ /* 0x000ee40000300800 */
[----:B------:R0:W-:Y:S02]  /*8a3c0*/  STL [R1+0xd18], R11 ;  /* 0x000d180b01007387 */ /* 0x0001e40000100800 */
[----:B------:R-:W-:Y:S01]  /*8a3d0*/  @P1 FMUL R23, R23, 0.25 ;  /* 0x3e80000017171820 */ /* 0x000fe20000400000 */
        /* <DEDUP_REMOVED lines=10> */
[----:B------:R-:W-:-:S02]  /*8a480*/  @P1 FMUL R25, R25, 0.25 ;  /* 0x3e80000019191820 */ /* 0x000fc40000400000 */
[----:B------:R-:W-:Y:S02]  /*8a490*/  @P1 FMUL R22, R22, 0.25 ;  /* 0x3e80000016161820 */ /* 0x000fe40000400000 */
        /* <DEDUP_REMOVED lines=12> */
[----:B------:R-:W-:Y:S01]  /*8a560*/  @!P0 FMUL R18, R18, 16777216 ;  /* 0x4b80000012128820 */ /* 0x000fe20000400000 */
[----:B------:R-:W-:Y:S01]  /*8a570*/  FSETP.GEU.AND P0, PT, |R15|, 1.175494350822287508e-38, PT ;  /* 0x008000000f00780b */ /* 0x000fe20003f0e200 */
[----:B------:R-:W-:Y:S01]  /*8a580*/  STL [R1+0x14d4], R25 ;  /* 0x0014d41901007387 */ /* 0x000fe20000100800 */
[----:B------:R-:W-:Y:S02]  /*8a590*/  STL [R1+0x14d8], R22 ;  /* 0x0014d81601007387 */ /* 0x000fe40000100800 */
[----:B------:R-:W-:Y:S02]  /*8a5a0*/  STL [R1+0x14dc], R21 ;  /* 0x0014dc1501007387 */ /* 0x000fe40000100800 */
[----:B------:R0:W-:Y:S01]  /*8a5b0*/  STL [R1+0xe80], R10 ;  /* 0x000e800a01007387 */ /* 0x0001e20000100800 */
[----:B------:R-:W-:Y:S01]  /*8a5c0*/  STL [R1+0x14e0], R20 ;  /* 0x0014e01401007387 */ /* 0x000fe20000100800 */
[----:B------:R-:W-:-:S02]  /*8a5d0*/  @P1 FMUL R2, R2, 0.25 ;  /* 0x3e80000002021820 */ /* 0x000fc40000400000 */
[----:B0-----:R-:W-:Y:S01]  /*8a5e0*/  IMAD.MOV.U32 R10, RZ, RZ, R3 ;  /* 0x000000ffff0a7224 */ /* 0x001fe200078e0003 */
[----:B------:R-:W-:Y:S01]  /*8a5f0*/  STL [R1+0x1510], R27 ;  /* 0x0015101b01007387 */ /* 0x000fe20000100800 */
[----:B------:R-:W-:Y:S02]  /*8a600*/  STL [R1+0x14e4], R18 ;  /* 0x0014e41201007387 */ /* 0x000fe40000100800 */
[----:B------:R-:W-:Y:S02]  /*8a610*/  @P1 FMUL R26, R26, 0.25 ;  /* 0x3e8000001a1a1820 */ /* 0x000fe40000400000 */
[----:B------:R-:W-:Y:S02]  /*8a620*/  @!P0 FMUL R2, R2, 16777216 ;  /* 0x4b80000002028820 */ /* 0x000fe40000400000 */
[----:B------:R-:W-:Y:S02]  /*8a630*/  @!P0 FMUL R26, R26, 16777216 ;  /* 0x4b8000001a1a8820 */ /* 0x000fe40000400000 */
[----:B------:R-:W-:-:S02]  /*8a640*/  @P1 FMUL R17, R17, 0.25 ;  /* 0x3e80000011111820 */ /* 0x000fc40000400000 */
[----:B------:R-:W-:Y:S02]  /*8a650*/  @P1 FMUL R19, R19, 0.25 ;  /* 0x3e80000013131820 */ /* 0x000fe40000400000 */
[----:B------:R-:W-:Y:S02]  /*8a660*/  @P1 FMUL R15, R15, 0.25 ;  /* 0x3e8000000f0f1820 */ /* 0x000fe40000400000 */
[----:B------:R-:W-:Y:S02]  /*8a670*/  @P1 FMUL R24, R24, 0.25 ;  /* 0x3e80000018181820 */ /* 0x000fe40000400000 */
[----:B------:R-:W-:Y:S02]  /*8a680*/  @!P0 FMUL R17, R17, 16777216 ;  /* 0x4b80000011118820 */ /* 0x000fe40000400000 */
[----:B------:R-:W-:Y:S02]  /*8a690*/  @!P0 FMUL R19, R19, 16777216 ;  /* 0x4b80000013138820 */ /* 0x000fe40000400000 */
[----:B------:R-:W-:-:S02]  /*8a6a0*/  @!P0 FMUL R15, R15, 16777216 ;  /* 0x4b8000000f0f8820 */ /* 0x000fc40000400000 */
[----:B--2---:R-:W-:Y:S02]  /*8a6b0*/  @P1 FMUL R14, R14, 0.25 ;  /* 0x3e8000000e0e1820 */ /* 0x004fe40000400000 */
[----:B----4-:R-:W-:Y:S02]  /*8a6c0*/  @P1 FMUL R12, R12, 0.25 ;  /* 0x3e8000000c0c1820 */ /* 0x010fe40000400000 */
[----:B------:R-:W-:Y:S02]  /*8a6d0*/  @P1 FMUL R7, R7, 0.25 ;  /* 0x3e80000007071820 */ /* 0x000fe40000400000 */
[----:B------:R-:W-:Y:S02]  /*8a6e0*/  @!P0 FMUL R14, R14, 16777216 ;  /* 0x4b8000000e0e8820 */ /* 0x000fe40000400000 */
[----:B------:R-:W-:Y:S02]  /*8a6f0*/  @!P0 FMUL R12, R12, 16777216 ;  /* 0x4b8000000c0c8820 */ /* 0x000fe40000400000 */
[----:B------:R-:W-:-:S02]  /*8a700*/  @P1 FMUL R6, R6, 0.25 ;  /* 0x3e80000006061820 */ /* 0x000fc40000400000 */
[----:B------:R-:W-:Y:S02]  /*8a710*/  @P1 FMUL R28, R28, 0.25 ;  /* 0x3e8000001c1c1820 */ /* 0x000fe40000400000 */
[----:B---3--:R-:W-:Y:S02]  /*8a720*/  @P1 FMUL R29, R29, 0.25 ;  /* 0x3e8000001d1d1820 */ /* 0x008fe40000400000 */
[----:B------:R-:W-:Y:S02]  /*8a730*/  @!P0 FMUL R7, R7, 16777216 ;  /* 0x4b80000007078820 */ /* 0x000fe40000400000 */
[----:B------:R-:W-:Y:S02]  /*8a740*/  @!P0 FMUL R6, R6, 16777216 ;  /* 0x4b80000006068820 */ /* 0x000fe40000400000 */
[----:B------:R-:W-:Y:S02]  /*8a750*/  @P1 FMUL R13, R13, 0.25 ;  /* 0x3e8000000d0d1820 */ /* 0x000fe40000400000 */
[----:B------:R-:W-:-:S02]  /*8a760*/  @P1 FMUL R8, R8, 0.25 ;  /* 0x3e80000008081820 */ /* 0x000fc40000400000 */
[----:B------:R-:W-:Y:S02]  /*8a770*/  @!P0 FMUL R28, R28, 16777216 ;  /* 0x4b8000001c1c8820 */ /* 0x000fe40000400000 */
[----:B------:R-:W-:Y:S02]  /*8a780*/  @!P0 FMUL R29, R29, 16777216 ;  /* 0x4b8000001d1d8820 */ /* 0x000fe40000400000 */
[----:B------:R-:W-:Y:S02]  /*8a790*/  @!P0 FMUL R13, R13, 16777216 ;  /* 0x4b8000000d0d8820 */ /* 0x000fe40000400000 */
[----:B------:R-:W-:Y:S02]  /*8a7a0*/  @!P0 FMUL R8, R8, 16777216 ;  /* 0x4b80000008088820 */ /* 0x000fe40000400000 */
[----:B------:R-:W-:-:S04]  /*8a7b0*/  @P1 FMUL R11, R11, 0.25 ;  /* 0x3e8000000b0b1820 */ /* 0x000fc80000400000 */
[----:B------:R-:W-:Y:S02]  /*8a7c0*/  @!P0 FMUL R11, R11, 16777216 ;  /* 0x4b8000000b0b8820 */ /* 0x000fe40000400000 */
[----:B------:R-:W-:-:S04]  /*8a7d0*/  @P1 FMUL R9, R9, 0.25 ;  /* 0x3e80000009091820 */ /* 0x000fc80000400000 */
[----:B------:R-:W-:Y:S01]  /*8a7e0*/  @!P0 FMUL R9, R9, 16777216 ;  /* 0x4b80000009098820 */ /* 0x000fe20000400000 */
[----:B------:R-:W-:-:S04]  /*8a7f0*/  IADD3 R3, R5, -0x3f3504f3, RZ ;  /* 0xc0cafb0d05037810 */ /* 0x000fc80007ffe0ff */
[----:B------:R-:W-:-:S05]  /*8a800*/  LOP3.LUT R5, R3, 0xff800000, RZ, 0xc0, !PT ;  /* 0xff80000003057812 */ /* 0x000fca00078ec0ff */
        /* <DEDUP_REMOVED lines=12> */
[----:B------:R0:W-:Y:S01]  /*8a8d0*/  MUFU.RCP R3, R0 ;  /* 0x0000000000037308 */ /* 0x0001e20000001000 */
[----:B------:R1:W-:Y:S04]  /*8a8e0*/  STL [R1+0xf10], R9 ;  /* 0x000f100901007387 */ /* 0x0003e80000100800 */
[----:B0-----:R-:W2:Y:S01]  /*8a8f0*/  LDL.LU R0, [R1+0x152c] ;  /* 0x00152c0001007983 */ /* 0x001ea20000300800 */
[----:B-1----:R-:W-:-:S03]  /*8a900*/  MOV R9, R10 ;  /* 0x0000000a00097202 */ /* 0x002fc60000000f00 */
[----:B------:R-:W3:Y:S01]  /*8a910*/  LDL.LU R10, [R1+0x124] ;  /* 0x00012400010a7983 */ /* 0x000ee20000300800 */
[----:B------:R-:W4:Y:S02]  /*8a920*/  LDL.LU R26, [R1+0x12c] ;  /* 0x00012c00011a7983 */ /* 0x000f240000300800 */
[----:B------:R-:W3:Y:S02]  /*8a930*/  LDL.LU R2, [R1+0x134] ;  /* 0x0001340001027983 */ /* 0x000ee40000300800 */
[----:B------:R-:W3:Y:S01]  /*8a940*/  LDL.LU R18, [R1+0x138] ;  /* 0x0001380001127983 */ /* 0x000ee20000300800 */
[----:B------:R-:W3:Y:S01]  /*8a950*/  LDL.LU R27, [R1+0x13c] ;  /* 0x00013c00011b7983 */ /* 0x000ee20000300800 */
[----:B------:R-:W3:Y:S02]  /*8a960*/  LDL.LU R20, [R1+0x140] ;  /* 0x0001400001147983 */ /* 0x000ee40000300800 */
[----:B------:R-:W3:Y:S02]  /*8a970*/  LDL.LU R29, [R1+0x144] ;  /* 0x00014400011d7983 */ /* 0x000ee40000300800 */
[----:B------:R-:W3:Y:S01]  /*8a980*/  LDL.LU R13, [R1+0x148] ;  /* 0x00014800010d7983 */ /* 0x000ee20000300800 */
[----:B------:R-:W3:Y:S01]  /*8a990*/  LDL.LU R21, [R1+0x14c] ;  /* 0x00014c0001157983 */ /* 0x000ee20000300800 */
[----:B------:R-:W-:-:S02]  /*8a9a0*/  @P1 FMUL R16, R16, 0.25 ;  /* 0x3e80000010101820 */ /* 0x000fc40000400000 */
[----:B------:R-:W3:Y:S01]  /*8a9b0*/  LDL.LU R22, [R1+0x150] ;  /* 0x0001500001167983 */ /* 0x000ee20000300800 */
[----:B------:R-:W-:Y:S01]  /*8a9c0*/  FSETP.NEU.AND P1, PT, R23, RZ, PT ;  /* 0x000000ff1700720b */ /* 0x000fe20003f2d000 */
[----:B------:R-:W3:Y:S01]  /*8a9d0*/  LDL.LU R25, [R1+0x154] ;  /* 0x0001540001197983 */ /* 0x000ee20000300800 */
[----:B------:R-:W3:Y:S02]  /*8a9e0*/  LDL.LU R23, [R1+0x158] ;  /* 0x0001580001177983 */ /* 0x000ee40000300800 */
[----:B------:R-:W3:Y:S02]  /*8a9f0*/  LDL.LU R14, [R1+0xc] ;  /* 0x00000c00010e7983 */ /* 0x000ee40000300800 */
[----:B------:R-:W3:Y:S01]  /*8aa00*/  LDL.LU R12, [R1+0x15c] ;  /* 0x00015c00010c7983 */ /* 0x000ee20000300800 */
[----:B------:R-:W3:Y:S01]  /*8aa10*/  LDL.LU R7, [R1+0x160] ;  /* 0x0001600001077983 */ /* 0x000ee20000300800 */
[----:B------:R-:W3:Y:S02]  /*8aa20*/  LDL.LU R6, [R1+0x168] ;  /* 0x0001680001067983 */ /* 0x000ee40000300800 */
[----:B------:R-:W3:Y:S02]  /*8aa30*/  LDL.LU R8, [R1+0x170] ;  /* 0x0001700001087983 */ /* 0x000ee40000300800 */
[----:B------:R-:W3:Y:S02]  /*8aa40*/  LDL.LU R11, [R1+0x178] ;  /* 0x00017800010b7983 */ /* 0x000ee40000300800 */
[----:B------:R-:W-:Y:S01]  /*8aa50*/  @!P0 FMUL R16, R16, 16777216 ;  /* 0x4b80000010108820 */ /* 0x000fe20000400000 */
[----:B------:R0:W-:Y:S04]  /*8aa60*/  STL [R1+0x14fc], R17 ;  /* 0x0014fc1101007387 */ /* 0x0001e80000100800 */
[----:B0-----:R-:W3:Y:S01]  /*8aa70*/  LDL.LU R17, [R1+0x128] ;  /* 0x0001280001117983 */ /* 0x001ee20000300800 */
[----:B------:R0:W-:Y:S03]  /*8aa80*/  STL [R1+0x1514], R19 ;  /* 0x0015141301007387 */ /* 0x0001e60000100800 */
[----:B0-----:R-:W3:Y:S01]  /*8aa90*/  LDL.LU R19, [R1+0x120] ;  /* 0x0001200001137983 */ /* 0x001ee20000300800 */
[----:B------:R0:W-:Y:S03]  /*8aaa0*/  STL [R1+0x1518], R16 ;  /* 0x0015181001007387 */ /* 0x0001e60000100800 */
[----:B0-----:R-:W4:Y:S01]  /*8aab0*/  LDL.LU R16, [R1+0x11c] ;  /* 0x00011c0001107983 */ /* 0x001f220000300800 */
[----:B------:R0:W-:Y:S03]  /*8aac0*/  STL [R1+0x151c], R15 ;  /* 0x00151c0f01007387 */ /* 0x0001e60000100800 */
[----:B0-----:R-:W4:Y:S01]  /*8aad0*/  LDL.LU R15, [R1+0x118] ;  /* 0x00011800010f7983 */ /* 0x001f220000300800 */
[----:B------:R-:W-:Y:S01]  /*8aae0*/  @!P0 FMUL R24, R24, 16777216 ;  /* 0x4b80000018188820 */ /* 0x000fe20000400000 */
[----:B------:R-:W2:Y:S08]  /*8aaf0*/  I2F R5, R5 ;  /* 0x0000000500057306 */ /* 0x000eb00000201400 */
[----:B------:R-:W3:Y:S01]  /*8ab00*/  MUFU.RCP R4, R4 ;  /* 0x0000000400047308 */ /* 0x000ee20000001000 */
[----:B------:R0:W-:Y:S01]  /*8ab10*/  STL [R1+0x1520], R24 ;  /* 0x0015201801007387 */ /* 0x0001e20000100800 */
[----:B------:R-:W-:-:S03]  /*8ab20*/  FSETP.NEU.AND P0, PT, R9, RZ, PT ;  /* 0x000000ff0900720b */ /* 0x000fc60003f0d000 */
[----:B0-----:R-:W4:Y:S01]  /*8ab30*/  LDL.LU R24, [R1+0x8] ;  /* 0x0000080001187983 */ /* 0x001f220000300800 */
[----:B------:R-:W4:Y:S02]  /*8ab40*/  LDL.LU R28, [R1+0x180] ;  /* 0x00018000011c7983 */ /* 0x000f240000300800 */
[----:B------:R-:W4:Y:S02]  /*8ab50*/  LDL.LU R9, [R1+0x188] ;  /* 0x0001880001097983 */ /* 0x000f240000300800 */
[----:B--2---:R-:W-:-:S05]  /*8ab60*/  FFMA.FTZ R5, R5, 1.1920928955078125e-07, R0 ;  /* 0x3400000005057823 */ /* 0x004fca0000010000 */
[----:B------:R3:W-:Y:S02]  /*8ab70*/  STL [R1+0x808], R5 ;  /* 0x0008080501007387 */ /* 0x0007e40000100800 */
[C---:B---3--:R-:W-:Y:S02]  /*8ab80*/  FMUL R5, R4.reuse, R19 ;  /* 0x0000001304057220 */ /* 0x048fe40000400000 */
[C---:B----4-:R-:W-:Y:S02]  /*8ab90*/  FMUL R16, R4.reuse, R16 ;  /* 0x0000001004107220 */ /* 0x050fe40000400000 */
[----:B------:R-:W-:-:S05]  /*8aba0*/  FMUL R15, R4, R15 ;  /* 0x0000000f040f7220 */ /* 0x000fca0000400000 */
[----:B------:R0:W-:Y:S01]  /*8abb0*/  STL [R1+0x9c8], R15 ;  /* 0x0009c80f01007387 */ /* 0x0001e20000100800 */
[----:B------:R1:W-:Y:S02]  /*8abc0*/  STL [R1+0x9c4], R16 ;  /* 0x0009c41001007387 */ /* 0x0003e40000100800 */
[C---:B0-----:R-:W-:Y:S02]  /*8abd0*/  FMUL R15, R4.reuse, R10 ;  /* 0x0000000a040f7220 */ /* 0x041fe40000400000 */
[----:B------:R-:W2:Y:S01]  /*8abe0*/  LDL.LU R10, [R1+0x190] ;  /* 0x00019000010a7983 */ /* 0x000ea20000300800 */
[----:B------:R0:W-:Y:S02]  /*8abf0*/  STL [R1+0x9c0], R5 ;  /* 0x0009c00501007387 */ /* 0x0001e40000100800 */
[----:B------:R3:W-:Y:S02]  /*8ac00*/  STL [R1+0x9bc], R15 ;  /* 0x0009bc0f01007387 */ /* 0x0007e40000100800 */
[----:B-1----:R-:W-:-:S02]  /*8ac10*/  FMUL R16, R4, R26 ;  /* 0x0000001a04107220 */ /* 0x002fc40000400000 */
[C---:B0-----:R-:W-:Y:S02]  /*8ac20*/  FMUL R5, R4.reuse, R17 ;  /* 0x0000001104057220 */ /* 0x041fe40000400000 */
[----:B---3--:R-:W-:-:S03]  /*8ac30*/  FMUL R15, R4, R2 ;  /* 0x00000002040f7220 */ /* 0x008fc60000400000 */
[----:B------:R0:W-:Y:S01]  /*8ac40*/  STL [R1+0x9b8], R5 ;  /* 0x0009b80501007387 */ /* 0x0001e20000100800 */
[----:B------:R-:W-:Y:S02]  /*8ac50*/  STL [R1+0x9b4], R16 ;  /* 0x0009b41001007387 */ /* 0x000fe40000100800 */
[C---:B------:R-:W-:Y:S02]  /*8ac60*/  FMUL R2, R4.reuse, R27 ;  /* 0x0000001b04027220 */ /* 0x040fe40000400000 */
[----:B------:R1:W-:Y:S02]  /*8ac70*/  STL [R1+0x9b0], R15 ;  /* 0x0009b00f01007387 */ /* 0x0003e40000100800 */
[C---:B0-----:R-:W-:Y:S02]  /*8ac80*/  FMUL R5, R4.reuse, R18 ;  /* 0x0000001204057220 */ /* 0x041fe40000400000 */
[----:B-1----:R-:W-:-:S03]  /*8ac90*/  FMUL R15, R4, R20 ;  /* 0x00000014040f7220 */ /* 0x002fc60000400000 */
[----:B------:R0:W-:Y:S01]  /*8aca0*/  STL [R1+0x9ac], R5 ;  /* 0x0009ac0501007387 */ /* 0x0001e20000100800 */
[----:B------:R1:W-:Y:S02]  /*8acb0*/  STL [R1+0x7d0], R2 ;  /* 0x0007d00201007387 */ /* 0x0003e40000100800 */
[----:B------:R3:W-:Y:S02]  /*8acc0*/  STL [R1+0x7ac], R15 ;  /* 0x0007ac0f01007387 */ /* 0x0007e40000100800 */
[C---:B0-----:R-:W-:Y:S02]  /*8acd0*/  FMUL R5, R4.reuse, R29 ;  /* 0x0000001d04057220 */ /* 0x041fe40000400000 */
[C---:B-1----:R-:W-:Y:S01]  /*8ace0*/  FMUL R2, R4.reuse, R13 ;  /* 0x0000000d04027220 */ /* 0x042fe20000400000 */
[----:B------:R-:W4:Y:S02]  /*8acf0*/  LDL.LU R29, [R1+0x198] ;  /* 0x00019800011d7983 */ /* 0x000f240000300800 */
[----:B------:R0:W-:Y:S02]  /*8ad00*/  STL [R1+0x7a8], R5 ;  /* 0x0007a80501007387 */ /* 0x0001e40000100800 */
[----:B------:R-:W4:Y:S01]  /*8ad10*/  LDL.LU R13, [R1+0x1a0] ;  /* 0x0001a000010d7983 */ /* 0x000f220000300800 */
[----:B------:R1:W-:Y:S01]  /*8ad20*/  STL [R1+0x7a4], R2 ;  /* 0x0007a40201007387 */ /* 0x0003e20000100800 */
[----:B---3--:R-:W-:-:S02]  /*8ad30*/  FMUL R15, R4, R22 ;  /* 0x00000016040f7220 */ /* 0x008fc40000400000 */
[C---:B0-----:R-:W-:Y:S02]  /*8ad40*/  FMUL R5, R4.reuse, R25 ;  /* 0x0000001904057220 */ /* 0x041fe40000400000 */
[----:B-1----:R-:W-:Y:S02]  /*8ad50*/  FMUL R2, R4, R21 ;  /* 0x0000001504027220 */ /* 0x002fe40000400000 */
[----:B------:R-:W-:-:S03]  /*8ad60*/  FMUL R7, R3, R7 ;  /* 0x0000000703077220 */ /* 0x000fc60000400000 */
[----:B------:R0:W-:Y:S01]  /*8ad70*/  STL [R1+0x7a0], R2 ;  /* 0x0007a00201007387 */ /* 0x0001e20000100800 */
[----:B------:R-:W-:Y:S02]  /*8ad80*/  STL [R1+0x77c], R15 ;  /* 0x00077c0f01007387 */ /* 0x000fe40000100800 */
[----:B------:R1:W-:Y:S02]  /*8ad90*/  STL [R1+0x778], R5 ;  /* 0x0007780501007387 */ /* 0x0003e40000100800 */
[----:B0-----:R-:W-:Y:S02]  /*8ada0*/  FMUL R2, R4, R23 ;  /* 0x0000001704027220 */ /* 0x001fe40000400000 */
[----:B-1----:R-:W-:-:S03]  /*8adb0*/  FMUL R5, R3, R12 ;  /* 0x0000000c03057220 */ /* 0x002fc60000400000 */
[----:B------:R-:W-:Y:S02]  /*8adc0*/  STL [R1+0x774], R2 ;  /* 0x0007740201007387 */ /* 0x000fe40000100800 */
[----:B------:R0:W-:Y:S02]  /*8add0*/  STL [R1+0x9a8], R5 ;  /* 0x0009a80501007387 */ /* 0x0001e40000100800 */
[----:B------:R-:W-:Y:S02]  /*8ade0*/  STL [R1+0x9a4], R7 ;  /* 0x0009a40701007387 */ /* 0x000fe40000100800 */
[C---:B0-----:R-:W-:Y:S02]  /*8adf0*/  FMUL R5, R3.reuse, R8 ;  /* 0x0000000803057220 */ /* 0x041fe40000400000 */
[----:B------:R-:W3:Y:S01]  /*8ae00*/  LDL.LU R8, [R1+0x1a8] ;  /* 0x0001a80001087983 */ /* 0x000ee20000300800 */
[----:B------:R-:W-:-:S05]  /*8ae10*/  FMUL R2, R3, R6 ;  /* 0x0000000603027220 */ /* 0x000fca0000400000 */
[----:B------:R0:W-:Y:S01]  /*8ae20*/  STL [R1+0x9a0], R2 ;  /* 0x0009a00201007387 */ /* 0x0001e20000100800 */
[----:B------:R1:W-:Y:S02]  /*8ae30*/  STL [R1+0x99c], R5 ;  /* 0x00099c0501007387 */ /* 0x0003e40000100800 */
[C---:B------:R-:W-:Y:S02]  /*8ae40*/  FMUL R6, R3.reuse, R28 ;  /* 0x0000001c03067220 */ /* 0x040fe40000400000 */
[C---:B0-----:R-:W-:Y:S02]  /*8ae50*/  FMUL R2, R3.reuse, R11 ;  /* 0x0000000b03027220 */ /* 0x041fe40000400000 */
[----:B------:R-:W3:Y:S03]  /*8ae60*/  LDL.LU R11, [R1+0x1b0] ;  /* 0x0001b000010b7983 */ /* 0x000ee60000300800 */
[----:B------:R0:W-:Y:S02]  /*8ae70*/  STL [R1+0x998], R2 ;  /* 0x0009980201007387 */ /* 0x0001e40000100800 */
[----:B-1----:R-:W3:Y:S01]  /*8ae80*/  LDL.LU R5, [R1+0x1b8] ;  /* 0x0001b80001057983 */ /* 0x002ee20000300800 */
[----:B------:R1:W2:Y:S01]  /*8ae90*/  MUFU.RCP R0, R24 ;  /* 0x0000001800007308 */ /* 0x0002a20000001000 */
[----:B------:R-:W-:Y:S01]  /*8aea0*/  STL [R1+0x994], R6 ;  /* 0x0009940601007387 */ /* 0x000fe20000100800 */
[----:B0-----:R-:W-:-:S03]  /*8aeb0*/  FMUL R2, R3, R9 ;  /* 0x0000000903027220 */ /* 0x001fc60000400000 */
[----:B-1----:R-:W3:Y:S04]  /*8aec0*/  LDL.LU R24, [R1+0x1c0] ;  /* 0x0001c00001187983 */ /* 0x002ee80000300800 */
[----:B------:R2:W-:Y:S01]  /*8aed0*/  STL [R1+0x990], R2 ;  /* 0x0009900201007387 */ /* 0x0005e20000100800 */
[----:B------:R-:W3:Y:S02]  /*8aee0*/  LDL.LU R15, [R1+0x1c8] ;  /* 0x0001c800010f7983 */ /* 0x000ee40000300800 */
[----:B------:R-:W3:Y:S02]  /*8aef0*/  LDL.LU R16, [R1+0x1d0] ;  /* 0x0001d00001107983 */ /* 0x000ee40000300800 */
[----:B------:R-:W3:Y:S01]  /*8af00*/  LDL.LU R19, [R1+0x10] ;  /* 0x0000100001137983 */ /* 0x000ee20000300800 */
[----:B------:R-:W3:Y:S01]  /*8af10*/  LDL.LU R9, [R1+0x164] ;  /* 0x0001640001097983 */ /* 0x000ee20000300800 */
[----:B------:R-:W3:Y:S02]  /*8af20*/  LDL.LU R17, [R1+0x16c] ;  /* 0x00016c0001117983 */ /* 0x000ee40000300800 */
[----:B------:R-:W3:Y:S01]  /*8af30*/  LDL.LU R26, [R1+0x174] ;  /* 0x00017400011a7983 */ /* 0x000ee20000300800 */
[----:B------:R0:W1:Y:S01]  /*8af40*/  MUFU.RCP R4, R14 ;  /* 0x0000000e00047308 */ /* 0x0000620000001000 */
[----:B--2---:R-:W-:-:S05]  /*8af50*/  FMUL R2, R3, R10 ;  /* 0x0000000a03027220 */ /* 0x004fca0000400000 */
[----:B------:R2:W-:Y:S04]  /*8af60*/  STL [R1+0x98c], R2 ;  /* 0x00098c0201007387 */ /* 0x0005e80000100800 */
[----:B--2---:R-:W2:Y:S01]  /*8af70*/  LDL.LU R2, [R1+0x17c] ;  /* 0x00017c0001027983 */ /* 0x004ea20000300800 */
[----:B------:R-:W2:Y:S02]  /*8af80*/  LDL.LU R18, [R1+0x184] ;  /* 0x0001840001127983 */ /* 0x000ea40000300800 */
[----:B------:R-:W2:Y:S02]  /*8af90*/  LDL.LU R27, [R1+0x18c] ;  /* 0x00018c00011b7983 */ /* 0x000ea40000300800 */
[----:B------:R-:W2:Y:S01]  /*8afa0*/  LDL.LU R20, [R1+0x194] ;  /* 0x0001940001147983 */ /* 0x000ea20000300800 */
[----:B------:R-:W2:Y:S01]  /*8afb0*/  LDL.LU R28, [R1+0x19c] ;  /* 0x00019c00011c7983 */ /* 0x000ea20000300800 */
[----:B------:R-:W2:Y:S02]  /*8afc0*/  LDL.LU R10, [R1+0x1a4] ;  /* 0x0001a400010a7983 */ /* 0x000ea40000300800 */
[----:B------:R-:W2:Y:S02]  /*8afd0*/  LDL.LU R21, [R1+0x1ac] ;  /* 0x0001ac0001157983 */ /* 0x000ea40000300800 */
[----:B----4-:R-:W-:-:S02]  /*8afe0*/  FMUL R7, R3, R29 ;  /* 0x0000001d03077220 */ /* 0x010fc40000400000 */
[----:B------:R-:W-:-:S03]  /*8aff0*/  FMUL R6, R3, R13 ;  /* 0x0000000d03067220 */ /* 0x000fc60000400000 */
[----:B------:R4:W-:Y:S01]  /*8b000*/  STL [R1+0x770], R7 ;  /* 0x0007700701007387 */ /* 0x0009e20000100800 */
[----:B------:R-:W2:Y:S02]  /*8b010*/  LDL.LU R22, [R1+0x1b4] ;  /* 0x0001b40001167983 */ /* 0x000ea40000300800 */
[----:B------:R1:W-:Y:S02]  /*8b020*/  STL [R1+0x75c], R6 ;  /* 0x00075c0601007387 */ /* 0x0003e40000100800 */
[----:B------:R-:W2:Y:S01]  /*8b030*/  LDL.LU R25, [R1+0x1bc] ;  /* 0x0001bc0001197983 */ /* 0x000ea20000300800 */
[----:B------:R-:W2:Y:S01]  /*8b040*/  LDL.LU R23, [R1+0x1c4] ;  /* 0x0001c40001177983 */ /* 0x000ea20000300800 */
[----:B0-----:R-:W2:Y:S02]  /*8b050*/  LDL.LU R14, [R1+0x1cc] ;  /* 0x0001cc00010e7983 */ /* 0x001ea40000300800 */
[----:B------:R-:W2:Y:S01]  /*8b060*/  LDL.LU R12, [R1+0x1d4] ;  /* 0x0001d400010c7983 */ /* 0x000ea20000300800 */
[----:B----4-:R-:W4:Y:S01]  /*8b070*/  LDL.LU R7, [R1+0x1d8] ;  /* 0x0001d80001077983 */ /* 0x010f220000300800 */
[----:B-1----:R-:W4:Y:S02]  /*8b080*/  LDL.LU R6, [R1+0x14] ;  /* 0x0000140001067983 */ /* 0x002f240000300800 */
[----:B------:R-:W4:Y:S02]  /*8b090*/  LDL.LU R13, [R1+0x1dc] ;  /* 0x0001dc00010d7983 */ /* 0x000f240000300800 */
[----:B---3--:R-:W-:-:S02]  /*8b0a0*/  FMUL R29, R3, R8 ;  /* 0x00000008031d7220 */ /* 0x008fc40000400000 */
[----:B------:R-:W3:Y:S03]  /*8b0b0*/  LDL.LU R8, [R1+0x1e0] ;  /* 0x0001e00001087983 */ /* 0x000ee60000300800 */
[----:B------:R0:W-:Y:S02]  /*8b0c0*/  STL [R1+0x758], R29 ;  /* 0x0007581d01007387 */ /* 0x0001e40000100800 */
[----:B0-----:R-:W3:Y:S01]  /*8b0d0*/  LDL.LU R29, [R1+0x1e8] ;  /* 0x0001e800011d7983 */ /* 0x001ee20000300800 */
[C---:B------:R-:W-:Y:S02]  /*8b0e0*/  FMUL R11, R3.reuse, R11 ;  /* 0x0000000b030b7220 */ /* 0x040fe40000400000 */
[----:B------:R-:W-:-:S03]  /*8b0f0*/  FMUL R5, R3, R5 ;  /* 0x0000000503057220 */ /* 0x000fc60000400000 */
[----:B------:R0:W-:Y:S04]  /*8b100*/  STL [R1+0x754], R11 ;  /* 0x0007540b01007387 */ /* 0x0001e80000100800 */
[----:B0-----:R-:W3:Y:S01]  /*8b110*/  LDL.LU R11, [R1+0x1f0] ;  /* 0x0001f000010b7983 */ /* 0x001ee20000300800 */
[C---:B------:R-:W-:Y:S02]  /*8b120*/  FMUL R24, R3.reuse, R24 ;  /* 0x0000001803187220 */ /* 0x040fe40000400000 */
[C---:B------:R-:W-:Y:S02]  /*8b130*/  FMUL R15, R3.reuse, R15 ;  /* 0x0000000f030f7220 */ /* 0x040fe40000400000 */
[----:B------:R0:W-:Y:S01]  /*8b140*/  STL [R1+0x750], R5 ;  /* 0x0007500501007387 */ /* 0x0001e20000100800 */
[----:B------:R-:W-:Y:S02]  /*8b150*/  STL [R1+0x73c], R24 ;  /* 0x00073c1801007387 */ /* 0x000fe40000100800 */
[----:B------:R1:W-:Y:S02]  /*8b160*/  STL [R1+0x738], R15 ;  /* 0x0007380f01007387 */ /* 0x0003e40000100800 */
[----:B0-----:R-:W-:-:S02]  /*8b170*/  FMUL R5, R3, R16 ;  /* 0x0000001003057220 */ /* 0x001fc40000400000 */
[----:B-1----:R-:W-:-:S03]  /*8b180*/  FMUL R15, R0, R9 ;  /* 0x00000009000f7220 */ /* 0x002fc60000400000 */
[----:B------:R0:W-:Y:S01]  /*8b190*/  STL [R1+0x734], R5 ;  /* 0x0007340501007387 */ /* 0x0001e20000100800 */
[----:B------:R-:W3:Y:S02]  /*8b1a0*/  LDL.LU R9, [R1+0x1f8] ;  /* 0x0001f80001097983 */ /* 0x000ee40000300800 */
[C---:B------:R-:W-:Y:S01]  /*8b1b0*/  FMUL R16, R0.reuse, R26 ;  /* 0x0000001a00107220 */ /* 0x040fe20000400000 */
[----:B------:R2:W-:Y:S01]  /*8b1c0*/  STL [R1+0x988], R15 ;  /* 0x0009880f01007387 */ /* 0x0005e20000100800 */
[----:B0-----:R-:W-:-:S05]  /*8b1d0*/  FMUL R5, R0, R17 ;  /* 0x0000001100057220 */ /* 0x001fca0000400000 */
[----:B------:R0:W-:Y:S01]  /*8b1e0*/  STL [R1+0x984], R5 ;  /* 0x0009840501007387 */ /* 0x0001e20000100800 */
[----:B------:R-:W-:Y:S02]  /*8b1f0*/  STL [R1+0x980], R16 ;  /* 0x0009801001007387 */ /* 0x000fe40000100800 */
[C---:B--2---:R-:W-:Y:S02]  /*8b200*/  FMUL R15, R0.reuse, R2 ;  /* 0x00000002000f7220 */ /* 0x044fe40000400000 */
[C---:B0-----:R-:W-:Y:S02]  /*8b210*/  FMUL R5, R0.reuse, R18 ;  /* 0x0000001200057220 */ /* 0x041fe40000400000 */
[C---:B------:R-:W-:Y:S01]  /*8b220*/  FMUL R2, R0.reuse, R27 ;  /* 0x0000001b00027220 */ /* 0x040fe20000400000 */
[----:B------:R0:W-:Y:S02]  /*8b230*/  STL [R1+0x97c], R15 ;  /* 0x00097c0f01007387 */ /* 0x0001e40000100800 */
[----:B------:R1:W-:Y:S02]  /*8b240*/  STL [R1+0x978], R5 ;  /* 0x0009780501007387 */ /* 0x0003e40000100800 */
[----:B------:R2:W-:Y:S02]  /*8b250*/  STL [R1+0x974], R2 ;  /* 0x0009740201007387 */ /* 0x0005e40000100800 */
[----:B0-----:R-:W-:-:S02]  /*8b260*/  FMUL R15, R0, R20 ;  /* 0x00000014000f7220 */ /* 0x001fc40000400000 */
[C---:B-1----:R-:W-:Y:S02]  /*8b270*/  FMUL R5, R0.reuse, R28 ;  /* 0x0000001c00057220 */ /* 0x042fe40000400000 */
[C---:B--2---:R-:W-:Y:S01]  /*8b280*/  FMUL R2, R0.reuse, R10 ;  /* 0x0000000a00027220 */ /* 0x044fe20000400000 */
[----:B------:R-:W-:Y:S01]  /*8b290*/  STL [R1+0x970], R15 ;  /* 0x0009700f01007387 */ /* 0x000fe20000100800 */
[----:B------:R-:W2:Y:S02]  /*8b2a0*/  LDL.LU R28, [R1+0x200] ;  /* 0x00020000011c7983 */ /* 0x000ea40000300800 */
[----:B------:R-:W-:Y:S02]  /*8b2b0*/  STL [R1+0x96c], R5 ;  /* 0x00096c0501007387 */ /* 0x000fe40000100800 */
[----:B------:R-:W2:Y:S01]  /*8b2c0*/  LDL.LU R10, [R1+0x208] ;  /* 0x00020800010a7983 */ /* 0x000ea20000300800 */
[----:B------:R0:W-:Y:S02]  /*8b2d0*/  STL [R1+0x730], R2 ;  /* 0x0007300201007387 */ /* 0x0001e40000100800 */
[----:B0-----:R-:W-:-:S02]  /*8b2e0*/  FMUL R2, R0, R21 ;  /* 0x0000001500027220 */ /* 0x001fc40000400000 */
[C---:B------:R-:W-:Y:S02]  /*8b2f0*/  FMUL R15, R0.reuse, R22 ;  /* 0x00000016000f7220 */ /* 0x040fe40000400000 */
[C---:B------:R-:W-:Y:S01]  /*8b300*/  FMUL R5, R0.reuse, R25 ;  /* 0x0000001900057220 */ /* 0x040fe20000400000 */
[----:B------:R0:W-:Y:S02]  /*8b310*/  STL [R1+0x71c], R2 ;  /* 0x00071c0201007387 */ /* 0x0001e40000100800 */
[----:B------:R-:W-:Y:S02]  /*8b320*/  STL [R1+0x718], R15 ;  /* 0x0007180f01007387 */ /* 0x000fe40000100800 */
[C---:B------:R-:W-:Y:S02]  /*8b330*/  FMUL R14, R0.reuse, R14 ;  /* 0x0000000e000e7220 */ /* 0x040fe40000400000 */
[----:B------:R1:W-:Y:S02]  /*8b340*/  STL [R1+0x714], R5 ;  /* 0x0007140501007387 */ /* 0x0003e40000100800 */
[----:B0-----:R-:W-:-:S02]  /*8b350*/  FMUL R2, R0, R23 ;  /* 0x0000001700027220 */ /* 0x001fc40000400000 */
[----:B-1----:R-:W-:-:S03]  /*8b360*/  FMUL R5, R0, R12 ;  /* 0x0000000c00057220 */ /* 0x002fc60000400000 */
[----:B------:R4:W-:Y:S01]  /*8b370*/  STL [R1+0x710], R2 ;  /* 0x0007100201007387 */ /* 0x0009e20000100800 */
[----:B------:R-:W-:Y:S02]  /*8b380*/  STL [R1+0x6fc], R14 ;  /* 0x0006fc0e01007387 */ /* 0x000fe40000100800 */
[----:B------:R0:W-:Y:S02]  /*8b390*/  STL [R1+0x6f8], R5 ;  /* 0x0006f80501007387 */ /* 0x0001e40000100800 */
[----:B----4-:R-:W-:Y:S02]  /*8b3a0*/  FMUL R2, R0, R7 ;  /* 0x0000000700027220 */ /* 0x010fe40000400000 */
[----:B0-----:R-:W-:-:S03]  /*8b3b0*/  FMUL R5, R4, R13 ;  /* 0x0000000d04057220 */ /* 0x001fc60000400000 */
[----:B------:R3:W-:Y:S01]  /*8b3c0*/  STL [R1+0x6f4], R2 ;  /* 0x0006f40201007387 */ /* 0x0007e20000100800 */
[----:B------:R-:W4:Y:S02]  /*8b3d0*/  LDL.LU R13, [R1+0x210] ;  /* 0x00021000010d7983 */ /* 0x000f240000300800 */
[----:B------:R0:W-:Y:S02]  /*8b3e0*/  STL [R1+0x968], R5 ;  /* 0x0009680501007387 */ /* 0x0001e40000100800 */
[C---:B---3--:R-:W-:Y:S02]  /*8b3f0*/  FMUL R2, R4.reuse, R8 ;  /* 0x0000000804027220 */ /* 0x048fe40000400000 */
[----:B------:R-:W3:Y:S01]  /*8b400*/  LDL.LU R8, [R1+0x218] ;  /* 0x0002180001087983 */ /* 0x000ee20000300800 */
[----:B------:R1:W-:Y:S02]  /*8b410*/  MUFU.RCP R0, R6 ;  /* 0x0000000600007308 */ /* 0x0003e40000001000 */
[----:B------:R1:W-:Y:S02]  /*8b420*/  STL [R1+0x964], R2 ;  /* 0x0009640201007387 */ /* 0x0003e40000100800 */
[----:B0-----:R-:W3:Y:S02]  /*8b430*/  LDL.LU R5, [R1+0x220] ;  /* 0x0002200001057983 */ /* 0x001ee40000300800 */
[----:B-1----:R-:W-:-:S05]  /*8b440*/  FMUL R6, R4, R29 ;  /* 0x0000001d04067220 */ /* 0x002fca0000400000 */
[----:B------:R-:W-:Y:S01]  /*8b450*/  STL [R1+0x960], R6 ;  /* 0x0009600601007387 */ /* 0x000fe20000100800 */
[----:B------:R-:W3:Y:S01]  /*8b460*/  LDL.LU R24, [R1+0x228] ;  /* 0x0002280001187983 */ /* 0x000ee20000300800 */
[----:B------:R0:W1:Y:S01]  /*8b470*/  MUFU.RCP R3, R19 ;  /* 0x0000001300037308 */ /* 0x0000620000001000 */
[----:B------:R-:W-:-:S05]  /*8b480*/  FMUL R2, R4, R11 ;  /* 0x0000000b04027220 */ /* 0x000fca0000400000 */
[----:B------:R1:W-:Y:S01]  /*8b490*/  STL [R1+0x95c], R2 ;  /* 0x00095c0201007387 */ /* 0x0003e20000100800 */
[----:B------:R-:W3:Y:S02]  /*8b4a0*/  LDL.LU R15, [R1+0x230] ;  /* 0x00023000010f7983 */ /* 0x000ee40000300800 */
[----:B------:R-:W3:Y:S02]  /*8b4b0*/  LDL.LU R16, [R1+0x238] ;  /* 0x0002380001107983 */ /* 0x000ee40000300800 */
[----:B0-----:R-:W3:Y:S01]  /*8b4c0*/  LDL.LU R19, [R1+0x240] ;  /* 0x0002400001137983 */ /* 0x001ee20000300800 */
[----:B------:R-:W3:Y:S01]  /*8b4d0*/  LDL.LU R11, [R1+0x248] ;  /* 0x00024800010b7983 */ /* 0x000ee20000300800 */
[----:B------:R-:W3:Y:S02]  /*8b4e0*/  LDL.LU R17, [R1+0x250] ;  /* 0x0002500001117983 */ /* 0x000ee40000300800 */
[----:B------:R-:W3:Y:S02]  /*8b4f0*/  LDL.LU R26, [R1+0x18] ;  /* 0x00001800011a7983 */ /* 0x000ee40000300800 */
[----:B-1----:R-:W-:-:S05]  /*8b500*/  FMUL R2, R4, R9 ;  /* 0x0000000904027220 */ /* 0x002fca0000400000 */
[----:B------:R0:W-:Y:S04]  /*8b510*/  STL [R1+0x958], R2 ;  /* 0x0009580201007387 */ /* 0x0001e80000100800 */
[----:B0-----:R-:W3:Y:S01]  /*8b520*/  LDL.LU R2, [R1+0x1e4] ;  /* 0x0001e40001027983 */ /* 0x001ee20000300800 */
[----:B------:R-:W3:Y:S02]  /*8b530*/  LDL.LU R18, [R1+0x1ec] ;  /* 0x0001ec0001127983 */ /* 0x000ee40000300800 */
[----:B------:R-:W3:Y:S02]  /*8b540*/  LDL.LU R27, [R1+0x1f4] ;  /* 0x0001f400011b7983 */ /* 0x000ee40000300800 */
[----:B------:R-:W3:Y:S01]  /*8b550*/  LDL.LU R20, [R1+0x1fc] ;  /* 0x0001fc0001147983 */ /* 0x000ee20000300800 */
[----:B------:R-:W3:Y:S01]  /*8b560*/  LDL.LU R29, [R1+0x204] ;  /* 0x00020400011d7983 */ /* 0x000ee20000300800 */
[----:B------:R-:W3:Y:S02]  /*8b570*/  LDL.LU R9, [R1+0x20c] ;  /* 0x00020c0001097983 */ /* 0x000ee40000300800 */
[----:B------:R-:W3:Y:S02]  /*8b580*/  LDL.LU R21, [R1+0x214] ;  /* 0x0002140001157983 */ /* 0x000ee40000300800 */
[----:B--2---:R-:W-:-:S02]  /*8b590*/  FMUL R7, R4, R28 ;  /* 0x0000001c04077220 */ /* 0x004fc40000400000 */
[----:B------:R-:W-:-:S03]  /*8b5a0*/  FMUL R6, R4, R10 ;  /* 0x0000000a04067220 */ /* 0x000fc60000400000 */
[----:B------:R0:W-:Y:S01]  /*8b5b0*/  STL [R1+0x954], R7 ;  /* 0x0009540701007387 */ /* 0x0001e20000100800 */
[----:B------:R-:W2:Y:S02]  /*8b5c0*/  LDL.LU R22, [R1+0x21c] ;  /* 0x00021c0001167983 */ /* 0x000ea40000300800 */
[----:B------:R1:W-:Y:S02]  /*8b5d0*/  STL [R1+0x950], R6 ;  /* 0x0009500601007387 */ /* 0x0003e40000100800 */
[----:B------:R-:W2:Y:S01]  /*8b5e0*/  LDL.LU R25, [R1+0x224] ;  /* 0x0002240001197983 */ /* 0x000ea20000300800 */
[----:B------:R-:W2:Y:S01]  /*8b5f0*/  LDL.LU R23, [R1+0x22c] ;  /* 0x00022c0001177983 */ /* 0x000ea20000300800 */
[----:B------:R-:W2:Y:S02]  /*8b600*/  LDL.LU R14, [R1+0x234] ;  /* 0x00023400010e7983 */ /* 0x000ea40000300800 */
[----:B------:R-:W2:Y:S01]  /*8b610*/  LDL.LU R12, [R1+0x23c] ;  /* 0x00023c00010c7983 */ /* 0x000ea20000300800 */
[----:B0-----:R-:W2:Y:S01]  /*8b620*/  LDL.LU R7, [R1+0x244] ;  /* 0x0002440001077983 */ /* 0x001ea20000300800 */
[----:B-1----:R-:W2:Y:S02]  /*8b630*/  LDL.LU R6, [R1+0x24c] ;  /* 0x00024c0001067983 */ /* 0x002ea40000300800 */
[----:B------:R-:W2:Y:S02]  /*8b640*/  LDL.LU R10, [R1+0x254] ;  /* 0x00025400010a7983 */ /* 0x000ea40000300800 */
[----:B----4-:R-:W-:-:S02]  /*8b650*/  FMUL R28, R4, R13 ;  /* 0x0000000d041c7220 */ /* 0x010fc40000400000 */
[----:B------:R-:W4:Y:S03]  /*8b660*/  LDL.LU R13, [R1+0x258] ;  /* 0x00025800010d7983 */ /* 0x000f260000300800 */
[----:B------:R0:W-:Y:S02]  /*8b670*/  STL [R1+0x94c], R28 ;  /* 0x00094c1c01007387 */ /* 0x0001e40000100800 */
[C---:B---3--:R-:W-:Y:S01]  /*8b680*/  FMUL R8, R4.reuse, R8 ;  /* 0x0000000804087220 */ /* 0x048fe20000400000 */
[----:B0-----:R-:W3:Y:S04]  /*8b690*/  LDL.LU R28, [R1+0x1c] ;  /* 0x00001c00011c7983 */ /* 0x001ee80000300800 */
[----:B------:R0:W-:Y:S04]  /*8b6a0*/  STL [R1+0x6f0], R8 ;  /* 0x0006f00801007387 */ /* 0x0001e80000100800 */
[----:B0-----:R-:W3:Y:S01]  /*8b6b0*/  LDL.LU R8, [R1+0x25c] ;  /* 0x00025c0001087983 */ /* 0x001ee20000300800 */
[----:B------:R-:W-:-:S05]  /*8b6c0*/  FMUL R5, R4, R5 ;  /* 0x0000000504057220 */ /* 0x000fca0000400000 */
[----:B------:R0:W-:Y:S02]  /*8b6d0*/  STL [R1+0x6dc], R5 ;  /* 0x0006dc0501007387 */ /* 0x0001e40000100800 */
[C---:B0-----:R-:W-:Y:S02]  /*8b6e0*/  FMUL R5, R4.reuse, R24 ;  /* 0x0000001804057220 */ /* 0x041fe40000400000 */
[C---:B------:R-:W-:Y:S02]  /*8b6f0*/  FMUL R15, R4.reuse, R15 ;  /* 0x0000000f040f7220 */ /* 0x040fe40000400000 */
[C---:B------:R-:W-:Y:S01]  /*8b700*/  FMUL R16, R4.reuse, R16 ;  /* 0x0000001004107220 */ /* 0x040fe20000400000 */
[----:B------:R0:W-:Y:S02]  /*8b710*/  STL [R1+0x6d8], R5 ;  /* 0x0006d80501007387 */ /* 0x0001e40000100800 */
[----:B------:R1:W-:Y:S02]  /*8b720*/  STL [R1+0x6d4], R15 ;  /* 0x0006d40f01007387 */ /* 0x0003e40000100800 */
[----:B------:R-:W-:Y:S01]  /*8b730*/  STL [R1+0x6d0], R16 ;  /* 0x0006d01001007387 */ /* 0x000fe20000100800 */
[----:B0-----:R-:W-:-:S02]  /*8b740*/  FMUL R5, R4, R19 ;  /* 0x0000001304057220 */ /* 0x001fc40000400000 */
[C---:B-1----:R-:W-:Y:S02]  /*8b750*/  FMUL R15, R4.reuse, R11 ;  /* 0x0000000b040f7220 */ /* 0x042fe40000400000 */
[----:B------:R-:W3:Y:S01]  /*8b760*/  LDL.LU R11, [R1+0x260] ;  /* 0x00026000010b7983 */ /* 0x000ee20000300800 */
[----:B------:R0:W-:Y:S02]  /*8b770*/  STL [R1+0x6bc], R5 ;  /* 0x0006bc0501007387 */ /* 0x0001e40000100800 */
[----:B------:R1:W-:Y:S02]  /*8b780*/  STL [R1+0x6b8], R15 ;  /* 0x0006b80f01007387 */ /* 0x0003e40000100800 */
[----:B0-----:R-:W-:Y:S02]  /*8b790*/  FMUL R5, R4, R17 ;  /* 0x0000001104057220 */ /* 0x001fe40000400000 */
[----:B-1----:R-:W-:-:S03]  /*8b7a0*/  FMUL R15, R3, R2 ;  /* 0x00000002030f7220 */ /* 0x002fc60000400000 */
[----:B------:R0:W-:Y:S01]  /*8b7b0*/  STL [R1+0x6b4], R5 ;  /* 0x0006b40501007387 */ /* 0x0001e20000100800 */
        /* <DEDUP_REMOVED lines=9> */
[----:B------:R-:W3:Y:S02]  /*8b850*/  LDL.LU R29, [R1+0x268] ;  /* 0x00026800011d7983 */ /* 0x000ee40000300800 */
[----:B------:R-:W-:Y:S02]  /*8b860*/  STL [R1+0x938], R5 ;  /* 0x0009380501007387 */ /* 0x000fe40000100800 */
[----:B------:R-:W3:Y:S02]  /*8b870*/  LDL.LU R9, [R1+0x270] ;  /* 0x0002700001097983 */ /* 0x000ee40000300800 */
[C---:B------:R-:W-:Y:S01]  /*8b880*/  FMUL R15, R3.reuse, R21 ;  /* 0x00000015030f7220 */ /* 0x040fe20000400000 */
[----:B------:R2:W-:Y:S04]  /*8b890*/  STL [R1+0x934], R2 ;  /* 0x0009340201007387 */ /* 0x0005e80000100800 */
[----:B------:R0:W-:Y:S01]  /*8b8a0*/  STL [R1+0x930], R15 ;  /* 0x0009300f01007387 */ /* 0x0001e20000100800 */
[----:B--2---:R-:W-:-:S02]  /*8b8b0*/  FMUL R2, R3, R22 ;  /* 0x0000001603027220 */ /* 0x004fc40000400000 */
[C---:B------:R-:W-:Y:S02]  /*8b8c0*/  FMUL R5, R3.reuse, R25 ;  /* 0x0000001903057220 */ /* 0x040fe40000400000 */
[C---:B0-----:R-:W-:Y:S01]  /*8b8d0*/  FMUL R15, R3.reuse, R23 ;  /* 0x00000017030f7220 */ /* 0x041fe20000400000 */
[----:B------:R0:W-:Y:S02]  /*8b8e0*/  STL [R1+0x92c], R2 ;  /* 0x00092c0201007387 */ /* 0x0001e40000100800 */
[----:B------:R1:W-:Y:S02]  /*8b8f0*/  STL [R1+0x6b0], R5 ;  /* 0x0006b00501007387 */ /* 0x0003e40000100800 */
[----:B------:R-:W-:Y:S02]  /*8b900*/  STL [R1+0x68c], R15 ;  /* 0x00068c0f01007387 */ /* 0x000fe40000100800 */
[C---:B------:R-:W-:Y:S02]  /*8b910*/  FMUL R7, R3.reuse, R7 ;  /* 0x0000000703077220 */ /* 0x040fe40000400000 */
[----:B0-----:R-:W-:-:S02]  /*8b920*/  FMUL R2, R3, R14 ;  /* 0x0000000e03027220 */ /* 0x001fc40000400000 */
[----:B-1----:R-:W-:-:S03]  /*8b930*/  FMUL R5, R3, R12 ;  /* 0x0000000c03057220 */ /* 0x002fc60000400000 */
[----:B------:R0:W-:Y:S02]  /*8b940*/  STL [R1+0x688], R2 ;  /* 0x0006880201007387 */ /* 0x0001e40000100800 */
[----:B------:R1:W-:Y:S02]  /*8b950*/  STL [R1+0x684], R5 ;  /* 0x0006840501007387 */ /* 0x0003e40000100800 */
[----:B------:R-:W-:Y:S02]  /*8b960*/  STL [R1+0x67c], R7 ;  /* 0x00067c0701007387 */ /* 0x000fe40000100800 */
[C---:B0-----:R-:W-:Y:S02]  /*8b970*/  FMUL R2, R3.reuse, R6 ;  /* 0x0000000603027220 */ /* 0x041fe40000400000 */
[C---:B-1----:R-:W-:Y:S02]  /*8b980*/  FMUL R5, R3.reuse, R10 ;  /* 0x0000000a03057220 */ /* 0x042fe40000400000 */
[----:B------:R-:W2:Y:S01]  /*8b990*/  LDL.LU R10, [R1+0x278] ;  /* 0x00027800010a7983 */ /* 0x000ea20000300800 */
[----:B------:R4:W-:Y:S02]  /*8b9a0*/  STL [R1+0x678], R2 ;  /* 0x0006780201007387 */ /* 0x0009e40000100800 */
[----:B------:R0:W-:Y:S02]  /*8b9b0*/  STL [R1+0x674], R5 ;  /* 0x0006740501007387 */ /* 0x0001e40000100800 */
[----:B----4-:R-:W-:-:S02]  /*8b9c0*/  FMUL R2, R3, R13 ;  /* 0x0000000d03027220 */ /* 0x010fc40000400000 */
[----:B------:R-:W4:Y:S03]  /*8b9d0*/  LDL.LU R13, [R1+0x280] ;  /* 0x00028000010d7983 */ /* 0x000f260000300800 */
[----:B------:R3:W-:Y:S02]  /*8b9e0*/  STL [R1+0x670], R2 ;  /* 0x0006700201007387 */ /* 0x0007e40000100800 */
[----:B0-----:R-:W4:Y:S02]  /*8b9f0*/  LDL.LU R5, [R1+0x288] ;  /* 0x0002880001057983 */ /* 0x001f240000300800 */
[----:B------:R-:W4:Y:S02]  /*8ba00*/  LDL.LU R24, [R1+0x290] ;  /* 0x0002900001187983 */ /* 0x000f240000300800 */
[----:B---3--:R-:W-:-:S05]  /*8ba10*/  FMUL R2, R0, R8 ;  /* 0x0000000800027220 */ /* 0x008fca0000400000 */
[----:B------:R0:W-:Y:S01]  /*8ba20*/  STL [R1+0x928], R2 ;  /* 0x0009280201007387 */ /* 0x0001e20000100800 */
[----:B------:R-:W3:Y:S02]  /*8ba30*/  LDL.LU R15, [R1+0x298] ;  /* 0x00029800010f7983 */ /* 0x000ee40000300800 */
[----:B------:R-:W3:Y:S02]  /*8ba40*/  LDL.LU R16, [R1+0x2a0] ;  /* 0x0002a00001107983 */ /* 0x000ee40000300800 */
[----:B------:R-:W3:Y:S01]  /*8ba50*/  LDL.LU R19, [R1+0x2a8] ;  /* 0x0002a80001137983 */ /* 0x000ee20000300800 */
[----:B------:R-:W3:Y:S01]  /*8ba60*/  LDL.LU R8, [R1+0x2b0] ;  /* 0x0002b00001087983 */ /* 0x000ee20000300800 */
[----:B------:R1:W0:Y:S01]  /*8ba70*/  MUFU.RCP R4, R26 ;  /* 0x0000001a00047308 */ /* 0x0002220000001000 */
[----:B------:R-:W3:Y:S07]  /*8ba80*/  LDL.LU R17, [R1+0x2b8] ;  /* 0x0002b80001117983 */ /* 0x000eee0000300800 */
[----:B------:R0:W0:Y:S01]  /*8ba90*/  MUFU.RCP R3, R28 ;  /* 0x0000001c00037308 */ /* 0x0000220000001000 */
[----:B-1----:R-:W3:Y:S01]  /*8baa0*/  LDL.LU R26, [R1+0x2c0] ;  /* 0x0002c000011a7983 */ /* 0x002ee20000300800 */
[----:B0-----:R-:W-:-:S05]  /*8bab0*/  FMUL R2, R0, R11 ;  /* 0x0000000b00027220 */ /* 0x001fca0000400000 */
        /* <DEDUP_REMOVED lines=8> */
[----:B------:R-:W-:-:S02]  /*8bb40*/  FMUL R7, R0, R29 ;  /* 0x0000001d00077220 */ /* 0x000fc40000400000 */
[----:B------:R-:W-:-:S03]  /*8bb50*/  FMUL R6, R0, R9 ;  /* 0x0000000900067220 */ /* 0x000fc60000400000 */
[----:B------:R0:W-:Y:S01]  /*8bb60*/  STL [R1+0x920], R7 ;  /* 0x0009200701007387 */ /* 0x0001e20000100800 */
[----:B------:R-:W3:Y:S02]  /*8bb70*/  LDL.LU R22, [R1+0x284] ;  /* 0x0002840001167983 */ /* 0x000ee40000300800 */
[----:B------:R1:W-:Y:S02]  /*8bb80*/  STL [R1+0x91c], R6 ;  /* 0x00091c0601007387 */ /* 0x0003e40000100800 */
[----:B------:R-:W3:Y:S01]  /*8bb90*/  LDL.LU R25, [R1+0x28c] ;  /* 0x00028c0001197983 */ /* 0x000ee20000300800 */
[----:B------:R-:W3:Y:S01]  /*8bba0*/  LDL.LU R23, [R1+0x294] ;  /* 0x0002940001177983 */ /* 0x000ee20000300800 */
[----:B------:R-:W3:Y:S02]  /*8bbb0*/  LDL.LU R14, [R1+0x29c] ;  /* 0x00029c00010e7983 */ /* 0x000ee40000300800 */
[----:B------:R-:W3:Y:S01]  /*8bbc0*/  LDL.LU R12, [R1+0x2a4] ;  /* 0x0002a400010c7983 */ /* 0x000ee20000300800 */
[----:B0-----:R-:W3:Y:S01]  /*8bbd0*/  LDL.LU R7, [R1+0x2ac] ;  /* 0x0002ac0001077983 */ /* 0x001ee20000300800 */
[----:B-1----:R-:W3:Y:S02]  /*8bbe0*/  LDL.LU R6, [R1+0x2b4] ;  /* 0x0002b40001067983 */ /* 0x002ee40000300800 */
[----:B------:R-:W3:Y:S02]  /*8bbf0*/  LDL.LU R9, [R1+0x2bc] ;  /* 0x0002bc0001097983 */ /* 0x000ee40000300800 */
[----:B--2---:R-:W-:-:S02]  /*8bc00*/  FMUL R29, R0, R10 ;  /* 0x0000000a001d7220 */ /* 0x004fc40000400000 */
[----:B------:R-:W2:Y:S03]  /*8bc10*/  LDL.LU R10, [R1+0x2c4] ;  /* 0x0002c400010a7983 */ /* 0x000ea60000300800 */
[----:B------:R0:W-:Y:S02]  /*8bc20*/  STL [R1+0x918], R29 ;  /* 0x0009181d01007387 */ /* 0x0001e40000100800 */
[----:B0-----:R-:W2:Y:S01]  /*8bc30*/  LDL.LU R29, [R1+0x2cc] ;  /* 0x0002cc00011d7983 */ /* 0x001ea20000300800 */
[----:B----4-:R-:W-:-:S05]  /*8bc40*/  FMUL R13, R0, R13 ;  /* 0x0000000d000d7220 */ /* 0x010fca0000400000 */
[----:B------:R0:W-:Y:S01]  /*8bc50*/  STL [R1+0x914], R13 ;  /* 0x0009140d01007387 */ /* 0x0001e20000100800 */
[C---:B------:R-:W-:Y:S02]  /*8bc60*/  FMUL R5, R0.reuse, R5 ;  /* 0x0000000500057220 */ /* 0x040fe40000400000 */
[C---:B------:R-:W-:Y:S01]  /*8bc70*/  FMUL R24, R0.reuse, R24 ;  /* 0x0000001800187220 */ /* 0x040fe20000400000 */
[----:B0-----:R-:W4:Y:S02]  /*8bc80*/  LDL.LU R13, [R1+0x2d4] ;  /* 0x0002d400010d7983 */ /* 0x001f240000300800 */
[----:B------:R3:W-:Y:S02]  /*8bc90*/  STL [R1+0x910], R5 ;  /* 0x0009100501007387 */ /* 0x0007e40000100800 */
[----:B------:R-:W-:Y:S02]  /*8bca0*/  STL [R1+0x90c], R24 ;  /* 0x00090c1801007387 */ /* 0x000fe40000100800 */
[----:B---3--:R-:W-:-:S02]  /*8bcb0*/  FMUL R5, R0, R15 ;  /* 0x0000000f00057220 */ /* 0x008fc40000400000 */
[----:B------:R-:W-:-:S03]  /*8bcc0*/  FMUL R16, R0, R16 ;  /* 0x0000001000107220 */ /* 0x000fc60000400000 */
[----:B------:R0:W-:Y:S02]  /*8bcd0*/  STL [R1+0x5c8], R5 ;  /* 0x0005c80501007387 */ /* 0x0001e40000100800 */
[----:B------:R1:W-:Y:S02]  /*8bce0*/  STL [R1+0x5b8], R16 ;  /* 0x0005b81001007387 */ /* 0x0003e40000100800 */
[C---:B0-----:R-:W-:Y:S02]  /*8bcf0*/  FMUL R5, R0.reuse, R8 ;  /* 0x0000000800057220 */ /* 0x041fe40000400000 */
[----:B------:R-:W3:Y:S01]  /*8bd00*/  LDL.LU R8, [R1+0x2d8] ;  /* 0x0002d80001087983 */ /* 0x000ee20000300800 */
[C---:B------:R-:W-:Y:S02]  /*8bd10*/  FMUL R15, R0.reuse, R19 ;  /* 0x00000013000f7220 */ /* 0x040fe40000400000 */
[----:B-1----:R-:W-:-:S03]  /*8bd20*/  FMUL R16, R0, R17 ;  /* 0x0000001100107220 */ /* 0x002fc60000400000 */
[----:B------:R0:W-:Y:S01]  /*8bd30*/  STL [R1+0x5a4], R15 ;  /* 0x0005a40f01007387 */ /* 0x0001e20000100800 */
[----:B------:R1:W-:Y:S02]  /*8bd40*/  STL [R1+0x2a8], R5 ;  /* 0x0002a80501007387 */ /* 0x0003e40000100800 */
[----:B------:R-:W-:Y:S02]  /*8bd50*/  STL [R1+0x2a0], R16 ;  /* 0x0002a01001007387 */ /* 0x000fe40000100800 */
[----:B0-----:R-:W-:-:S05]  /*8bd60*/  FMUL R15, R0, R26 ;  /* 0x0000001a000f7220 */ /* 0x001fca0000400000 */
[----:B------:R0:W-:Y:S01]  /*8bd70*/  STL [R1+0x298], R15 ;  /* 0x0002980f01007387 */ /* 0x0001e20000100800 */
[C---:B-1----:R-:W-:Y:S02]  /*8bd80*/  FMUL R5, R0.reuse, R2 ;  /* 0x0000000200057220 */ /* 0x042fe40000400000 */
[----:B------:R-:W-:Y:S02]  /*8bd90*/  FMUL R2, R0, R18 ;  /* 0x0000001200027220 */ /* 0x000fe40000400000 */
[C---:B0-----:R-:W-:Y:S01]  /*8bda0*/  FMUL R15, R4.reuse, R20 ;  /* 0x00000014040f7220 */ /* 0x041fe20000400000 */
[----:B------:R0:W-:Y:S02]  /*8bdb0*/  STL [R1+0x290], R5 ;  /* 0x0002900501007387 */ /* 0x0001e40000100800 */
[----:B------:R1:W-:Y:S02]  /*8bdc0*/  STL [R1+0x288], R2 ;  /* 0x0002880201007387 */ /* 0x0003e40000100800 */
[----:B------:R1:W-:Y:S01]  /*8bdd0*/  STL [R1+0x908], R15 ;  /* 0x0009080f01007387 */ /* 0x0003e20000100800 */
[----:B0-----:R-:W-:-:S02]  /*8bde0*/  FMUL R5, R4, R28 ;  /* 0x0000001c04057220 */ /* 0x001fc40000400000 */
[C---:B-1----:R-:W-:Y:S01]  /*8bdf0*/  FMUL R2, R4.reuse, R11 ;  /* 0x0000000b04027220 */ /* 0x042fe20000400000 */
[----:B------:R-:W3:Y:S02]  /*8be00*/  LDL.LU R28, [R1+0x24] ;  /* 0x00002400011c7983 */ /* 0x000ee40000300800 */
[----:B------:R-:W-:Y:S02]  /*8be10*/  STL [R1+0x904], R5 ;  /* 0x0009040501007387 */ /* 0x000fe40000100800 */
[----:B------:R-:W3:Y:S02]  /*8be20*/  LDL.LU R11, [R1+0x2dc] ;  /* 0x0002dc00010b7983 */ /* 0x000ee40000300800 */
[C---:B------:R-:W-:Y:S01]  /*8be30*/  FMUL R15, R4.reuse, R21 ;  /* 0x00000015040f7220 */ /* 0x040fe20000400000 */
[----:B------:R0:W-:Y:S04]  /*8be40*/  STL [R1+0x900], R2 ;  /* 0x0009000201007387 */ /* 0x0001e80000100800 */
[----:B------:R1:W-:Y:S01]  /*8be50*/  STL [R1+0x8fc], R15 ;  /* 0x0008fc0f01007387 */ /* 0x0003e20000100800 */
[----:B0-----:R-:W-:-:S02]  /*8be60*/  FMUL R2, R4, R22 ;  /* 0x0000001604027220 */ /* 0x001fc40000400000 */
[C---:B------:R-:W-:Y:S02]  /*8be70*/  FMUL R5, R4.reuse, R25 ;  /* 0x0000001904057220 */ /* 0x040fe40000400000 */
[C---:B-1----:R-:W-:Y:S01]  /*8be80*/  FMUL R15, R4.reuse, R23 ;  /* 0x00000017040f7220 */ /* 0x042fe20000400000 */
[----:B------:R0:W-:Y:S02]  /*8be90*/  STL [R1+0x8f8], R2 ;  /* 0x0008f80201007387 */ /* 0x0001e40000100800 */
[----:B------:R1:W-:Y:S02]  /*8bea0*/  STL [R1+0x8f4], R5 ;  /* 0x0008f40501007387 */ /* 0x0003e40000100800 */
[----:B------:R-:W-:Y:S01]  /*8beb0*/  STL [R1+0x8f0], R15 ;  /* 0x0008f00f01007387 */ /* 0x000fe20000100800 */
        /* <DEDUP_REMOVED lines=8> */
[----:B------:R-:W3:Y:S01]  /*8bf40*/  LDL.LU R9, [R1+0x2e0] ;  /* 0x0002e00001097983 */ /* 0x000ee20000300800 */
[----:B------:R2:W-:Y:S02]  /*8bf50*/  STL [R1+0x268], R2 ;  /* 0x0002680201007387 */ /* 0x0005e40000100800 */
[----:B------:R0:W-:Y:S01]  /*8bf60*/  STL [R1+0x264], R5 ;  /* 0x0002640501007387 */ /* 0x0001e20000100800 */
[----:B------:R1:W0:Y:S01]  /*8bf70*/  MUFU.RCP R0, R27 ;  /* 0x0000001b00007308 */ /* 0x0002220000001000 */
[----:B--2---:R-:W-:-:S02]  /*8bf80*/  FMUL R2, R4, R10 ;  /* 0x0000000a04027220 */ /* 0x004fc40000400000 */
[----:B------:R-:W2:Y:S03]  /*8bf90*/  LDL.LU R10, [R1+0x2e4] ;  /* 0x0002e400010a7983 */ /* 0x000ea60000300800 */
[----:B------:R4:W-:Y:S02]  /*8bfa0*/  STL [R1+0x258], R2 ;  /* 0x0002580201007387 */ /* 0x0009e40000100800 */
[----:B0-----:R-:W2:Y:S02]  /*8bfb0*/  LDL.LU R5, [R1+0x2e8] ;  /* 0x0002e80001057983 */ /* 0x001ea40000300800 */
[----:B------:R-:W-:-:S05]  /*8bfc0*/  FMUL R6, R4, R29 ;  /* 0x0000001d04067220 */ /* 0x000fca0000400000 */
[----:B------:R-:W-:Y:S01]  /*8bfd0*/  STL [R1+0x20c], R6 ;  /* 0x00020c0601007387 */ /* 0x000fe20000100800 */
[----:B------:R-:W2:Y:S02]  /*8bfe0*/  LDL.LU R24, [R1+0x2f4] ;  /* 0x0002f40001187983 */ /* 0x000ea40000300800 */
[----:B----4-:R-:W-:-:S05]  /*8bff0*/  FMUL R2, R4, R13 ;  /* 0x0000000d04027220 */ /* 0x010fca0000400000 */
[----:B------:R3:W-:Y:S01]  /*8c000*/  STL [R1+0x208], R2 ;  /* 0x0002080201007387 */ /* 0x0007e20000100800 */
[----:B------:R-:W4:Y:S02]  /*8c010*/  LDL.LU R15, [R1+0x2f8] ;  /* 0x0002f800010f7983 */ /* 0x000f240000300800 */
[----:B------:R-:W4:Y:S02]  /*8c020*/  LDL.LU R16, [R1+0x304] ;  /* 0x0003040001107983 */ /* 0x000f240000300800 */
[----:B------:R-:W4:Y:S01]  /*8c030*/  LDL.LU R19, [R1+0x308] ;  /* 0x0003080001137983 */ /* 0x000f220000300800 */
[----:B------:R-:W4:Y:S01]  /*8c040*/  LDL.LU R13, [R1+0x314] ;  /* 0x00031400010d7983 */ /* 0x000f220000300800 */
[----:B------:R-:W4:Y:S02]  /*8c050*/  LDL.LU R17, [R1+0x318] ;  /* 0x0003180001117983 */ /* 0x000f240000300800 */
[----:B------:R-:W4:Y:S02]  /*8c060*/  LDL.LU R26, [R1+0x324] ;  /* 0x00032400011a7983 */ /* 0x000f240000300800 */
[----:B---3--:R-:W-:-:S05]  /*8c070*/  FMUL R2, R4, R8 ;  /* 0x0000000804027220 */ /* 0x008fca0000400000 */
[----:B------:R0:W-:Y:S04]  /*8c080*/  STL [R1+0x204], R2 ;  /* 0x0002040201007387 */ /* 0x0001e80000100800 */
[----:B0-----:R-:W3:Y:S01]  /*8c090*/  LDL.LU R2, [R1+0x328] ;  /* 0x0003280001027983 */ /* 0x001ee20000300800 */
[----:B------:R-:W3:Y:S02]  /*8c0a0*/  LDL.LU R18, [R1+0x334] ;  /* 0x0003340001127983 */ /* 0x000ee40000300800 */
[----:B-1----:R-:W3:Y:S02]  /*8c0b0*/  LDL.LU R27, [R1+0x338] ;  /* 0x00033800011b7983 */ /* 0x002ee40000300800 */
[----:B------:R-:W3:Y:S01]  /*8c0c0*/  LDL.LU R20, [R1+0x340] ;  /* 0x0003400001147983 */ /* 0x000ee20000300800 */
[----:B------:R-:W3:Y:S01]  /*8c0d0*/  LDL.LU R29, [R1+0x348] ;  /* 0x00034800011d7983 */ /* 0x000ee20000300800 */
[----:B------:R-:W3:Y:S02]  /*8c0e0*/  LDL.LU R8, [R1+0x28] ;  /* 0x0000280001087983 */ /* 0x000ee40000300800 */
[----:B------:R-:W3:Y:S02]  /*8c0f0*/  LDL.LU R21, [R1+0x2ec] ;  /* 0x0002ec0001157983 */ /* 0x000ee40000300800 */
[----:B------:R-:W3:Y:S02]  /*8c100*/  LDL.LU R22, [R1+0x2f0] ;  /* 0x0002f00001167983 */ /* 0x000ee40000300800 */
[----:B------:R-:W-:-:S05]  /*8c110*/  FMUL R6, R3, R11 ;  /* 0x0000000b03067220 */ /* 0x000fca0000400000 */
[----:B------:R0:W-:Y:S01]  /*8c120*/  STL [R1+0x8e8], R6 ;  /* 0x0008e80601007387 */ /* 0x0001e20000100800 */
[----:B------:R-:W3:Y:S02]  /*8c130*/  LDL.LU R25, [R1+0x2fc] ;  /* 0x0002fc0001197983 */ /* 0x000ee40000300800 */
[----:B------:R-:W3:Y:S02]  /*8c140*/  LDL.LU R23, [R1+0x300] ;  /* 0x0003000001177983 */ /* 0x000ee40000300800 */
[----:B------:R-:W3:Y:S01]  /*8c150*/  LDL.LU R14, [R1+0x30c] ;  /* 0x00030c00010e7983 */ /* 0x000ee20000300800 */
[----:B------:R-:W3:Y:S01]  /*8c160*/  LDL.LU R12, [R1+0x310] ;  /* 0x00031000010c7983 */ /* 0x000ee20000300800 */
[----:B------:R-:W3:Y:S03]  /*8c170*/  LDL.LU R7, [R1+0x31c] ;  /* 0x00031c0001077983 */ /* 0x000ee60000300800 */
[----:B0-----:R-:W3:Y:S01]  /*8c180*/  LDL.LU R6, [R1+0x320] ;  /* 0x0003200001067983 */ /* 0x001ee20000300800 */
[----:B------:R-:W3:Y:S01]  /*8c190*/  LDL.LU R11, [R1+0x32c] ;  /* 0x00032c00010b7983 */ /* 0x000ee20000300800 */
[----:B------:R0:W1:Y:S02]  /*8c1a0*/  MUFU.RCP R4, R28 ;  /* 0x0000001c00047308 */ /* 0x0000640000001000 */
[----:B0-----:R-:W-:-:S02]  /*8c1b0*/  FMUL R28, R3, R9 ;  /* 0x00000009031c7220 */ /* 0x001fc40000400000 */
[----:B------:R-:W3:Y:S03]  /*8c1c0*/  LDL.LU R9, [R1+0x330] ;  /* 0x0003300001097983 */ /* 0x000ee60000300800 */
[----:B------:R0:W-:Y:S02]  /*8c1d0*/  STL [R1+0x8e4], R28 ;  /* 0x0008e41c01007387 */ /* 0x0001e40000100800 */
[----:B0-----:R-:W3:Y:S01]  /*8c1e0*/  LDL.LU R28, [R1+0x33c] ;  /* 0x00033c00011c7983 */ /* 0x001ee20000300800 */
[----:B--2---:R-:W-:-:S05]  /*8c1f0*/  FMUL R10, R3, R10 ;  /* 0x0000000a030a7220 */ /* 0x004fca0000400000 */
[----:B------:R0:W-:Y:S01]  /*8c200*/  STL [R1+0x8e0], R10 ;  /* 0x0008e00a01007387 */ /* 0x0001e20000100800 */
[----:B------:R-:W-:-:S03]  /*8c210*/  FMUL R5, R3, R5 ;  /* 0x0000000503057220 */ /* 0x000fc60000400000 */
[----:B0-----:R-:W2:Y:S01]  /*8c220*/  LDL.LU R10, [R1+0x344] ;  /* 0x00034400010a7983 */ /* 0x001ea20000300800 */
[C---:B------:R-:W-:Y:S02]  /*8c230*/  FMUL R24, R3.reuse, R24 ;  /* 0x0000001803187220 */ /* 0x040fe40000400000 */
[----:B------:R4:W-:Y:S03]  /*8c240*/  STL [R1+0x8dc], R5 ;  /* 0x0008dc0501007387 */ /* 0x0009e60000100800 */
[----:B------:R-:W-:Y:S01]  /*8c250*/  STL [R1+0x8d8], R24 ;  /* 0x0008d81801007387 */ /* 0x000fe20000100800 */
[C---:B----4-:R-:W-:Y:S02]  /*8c260*/  FMUL R5, R3.reuse, R15 ;  /* 0x0000000f03057220 */ /* 0x050fe40000400000 */
[----:B------:R-:W-:-:S03]  /*8c270*/  FMUL R16, R3, R16 ;  /* 0x0000001003107220 */ /* 0x000fc60000400000 */
[----:B------:R0:W-:Y:S02]  /*8c280*/  STL [R1+0x8d4], R5 ;  /* 0x0008d40501007387 */ /* 0x0001e40000100800 */
[----:B------:R4:W-:Y:S02]  /*8c290*/  STL [R1+0x8d0], R16 ;  /* 0x0008d01001007387 */ /* 0x0009e40000100800 */
[C---:B------:R-:W-:Y:S02]  /*8c2a0*/  FMUL R15, R3.reuse, R19 ;  /* 0x00000013030f7220 */ /* 0x040fe40000400000 */
[C---:B0-----:R-:W-:Y:S02]  /*8c2b0*/  FMUL R5, R3.reuse, R13 ;  /* 0x0000000d03057220 */ /* 0x041fe40000400000 */
[----:B------:R-:W2:Y:S01]  /*8c2c0*/  LDL.LU R13, [R1+0x34c] ;  /* 0x00034c00010d7983 */ /* 0x000ea20000300800 */
[----:B------:R0:W-:Y:S02]  /*8c2d0*/  STL [R1+0x8cc], R15 ;  /* 0x0008cc0f01007387 */ /* 0x0001e40000100800 */
[----:B----4-:R-:W-:-:S02]  /*8c2e0*/  FMUL R16, R3, R17 ;  /* 0x0000001103107220 */ /* 0x010fc40000400000 */
[----:B------:R3:W-:Y:S03]  /*8c2f0*/  STL [R1+0x200], R5 ;  /* 0x0002000501007387 */ /* 0x0007e60000100800 */
[----:B------:R-:W-:Y:S01]  /*8c300*/  STL [R1+0x1fc], R16 ;  /* 0x0001fc1001007387 */ /* 0x000fe20000100800 */
[----:B0-----:R-:W-:-:S05]  /*8c310*/  FMUL R15, R3, R26 ;  /* 0x0000001a030f7220 */ /* 0x001fca0000400000 */
[----:B------:R0:W-:Y:S01]  /*8c320*/  STL [R1+0x1f8], R15 ;  /* 0x0001f80f01007387 */ /* 0x0001e20000100800 */
[C---:B---3--:R-:W-:Y:S02]  /*8c330*/  FMUL R5, R3.reuse, R2 ;  /* 0x0000000203057220 */ /* 0x048fe40000400000 */
[----:B------:R-:W-:-:S03]  /*8c340*/  FMUL R2, R3, R18 ;  /* 0x0000001203027220 */ /* 0x000fc60000400000 */
[----:B------:R3:W-:Y:S01]  /*8c350*/  STL [R1+0x1f4], R5 ;  /* 0x0001f40501007387 */ /* 0x0007e20000100800 */
[C---:B0-----:R-:W-:Y:S02]  /*8c360*/  FMUL R15, R3.reuse, R27 ;  /* 0x0000001b030f7220 */ /* 0x041fe40000400000 */
[----:B------:R0:W-:Y:S03]  /*8c370*/  STL [R1+0x1f0], R2 ;  /* 0x0001f00201007387 */ /* 0x0001e60000100800 */
[----:B------:R4:W-:Y:S01]  /*8c380*/  STL [R1+0x1ec], R15 ;  /* 0x0001ec0f01007387 */ /* 0x0009e20000100800 */
[C---:B---3--:R-:W-:Y:S02]  /*8c390*/  FMUL R5, R3.reuse, R20 ;  /* 0x0000001403057220 */ /* 0x048fe40000400000 */
[----:B0-----:R-:W-:-:S03]  /*8c3a0*/  FMUL R2, R3, R29 ;  /* 0x0000001d03027220 */ /* 0x001fc60000400000 */
[----:B------:R-:W-:Y:S01]  /*8c3b0*/  STL [R1+0x1d8], R5 ;  /* 0x0001d80501007387 */ /* 0x000fe20000100800 */
[----:B------:R-:W3:Y:S01]  /*8c3c0*/  LDL.LU R29, [R1+0x350] ;  /* 0x00035000011d7983 */ /* 0x000ee20000300800 */
[----:B------:R0:W1:Y:S01]  /*8c3d0*/  MUFU.RCP R3, R8 ;  /* 0x0000000800037308 */ /* 0x0000620000001000 */
[----:B------:R4:W-:Y:S01]  /*8c3e0*/  STL [R1+0x1d4], R2 ;  /* 0x0001d40201007387 */ /* 0x0009e20000100800 */
[----:B0-----:R-:W3:Y:S01]  /*8c3f0*/  LDL.LU R8, [R1+0x354] ;  /* 0x0003540001087983 */ /* 0x001ee20000300800 */
[C---:B----4-:R-:W-:Y:S02]  /*8c400*/  FMUL R15, R0.reuse, R21 ;  /* 0x00000015000f7220 */ /* 0x050fe40000400000 */
[C---:B------:R-:W-:Y:S02]  /*8c410*/  FMUL R2, R0.reuse, R22 ;  /* 0x0000001600027220 */ /* 0x040fe40000400000 */
[C---:B------:R-:W-:Y:S01]  /*8c420*/  FMUL R5, R0.reuse, R25 ;  /* 0x0000001900057220 */ /* 0x040fe20000400000 */
[----:B------:R0:W-:Y:S02]  /*8c430*/  STL [R1+0x8c8], R15 ;  /* 0x0008c80f01007387 */ /* 0x0001e40000100800 */
[----:B------:R4:W-:Y:S02]  /*8c440*/  STL [R1+0x8c4], R2 ;  /* 0x0008c40201007387 */ /* 0x0009e40000100800 */
[----:B------:R1:W-:Y:S01]  /*8c450*/  STL [R1+0x8c0], R5 ;  /* 0x0008c00501007387 */ /* 0x0003e20000100800 */
[----:B------:R-:W-:-:S02]  /*8c460*/  FMUL R7, R0, R7 ;  /* 0x0000000700077220 */ /* 0x000fc40000400000 */
[C---:B0-----:R-:W-:Y:S02]  /*8c470*/  FMUL R15, R0.reuse, R23 ;  /* 0x00000017000f7220 */ /* 0x041fe40000400000 */
[C---:B----4-:R-:W-:Y:S02]  /*8c480*/  FMUL R2, R0.reuse, R14 ;  /* 0x0000000e00027220 */ /* 0x050fe40000400000 */
[C---:B-1----:R-:W-:Y:S01]  /*8c490*/  FMUL R5, R0.reuse, R12 ;  /* 0x0000000c00057220 */ /* 0x042fe20000400000 */
[----:B------:R-:W-:Y:S02]  /*8c4a0*/  STL [R1+0x8bc], R15 ;  /* 0x0008bc0f01007387 */ /* 0x000fe40000100800 */
[----:B------:R0:W-:Y:S02]  /*8c4b0*/  STL [R1+0x8b8], R2 ;  /* 0x0008b80201007387 */ /* 0x0001e40000100800 */
[----:B------:R1:W-:Y:S01]  /*8c4c0*/  STL [R1+0x8b4], R5 ;  /* 0x0008b40501007387 */ /* 0x0003e20000100800 */
[----:B------:R-:W-:Y:S02]  /*8c4d0*/  STL [R1+0x8b0], R7 ;  /* 0x0008b00701007387 */ /* 0x000fe40000100800 */
[----:B0-----:R-:W-:-:S02]  /*8c4e0*/  FMUL R2, R0, R6 ;  /* 0x0000000600027220 */ /* 0x001fc40000400000 */
[C---:B-1----:R-:W-:Y:S02]  /*8c4f0*/  FMUL R5, R0.reuse, R11 ;  /* 0x0000000b00057220 */ /* 0x042fe40000400000 */
[----:B------:R-:W4:Y:S01]  /*8c500*/  LDL.LU R11, [R1+0x358] ;  /* 0x00035800010b7983 */ /* 0x000f220000300800 */
[----:B------:R0:W-:Y:S02]  /*8c510*/  STL [R1+0x8ac], R2 ;  /* 0x0008ac0201007387 */ /* 0x0001e40000100800 */
[----:B------:R1:W-:Y:S02]  /*8c520*/  STL [R1+0x1d0], R5 ;  /* 0x0001d00501007387 */ /* 0x0003e40000100800 */
[C---:B0-----:R-:W-:Y:S02]  /*8c530*/  FMUL R2, R0.reuse, R9 ;  /* 0x0000000900027220 */ /* 0x041fe40000400000 */
[----:B------:R-:W4:Y:S03]  /*8c540*/  LDL.LU R9, [R1+0x2c] ;  /* 0x00002c0001097983 */ /* 0x000f260000300800 */
[----:B------:R2:W-:Y:S02]  /*8c550*/  STL [R1+0x1cc], R2 ;  /* 0x0001cc0201007387 */ /* 0x0005e40000100800 */
[----:B-1----:R-:W4:Y:S02]  /*8c560*/  LDL.LU R5, [R1+0x35c] ;  /* 0x00035c0001057983 */ /* 0x002f240000300800 */
[----:B------:R-:W-:-:S05]  /*8c570*/  FMUL R6, R0, R28 ;  /* 0x0000001c00067220 */ /* 0x000fca0000400000 */
[----:B------:R-:W-:Y:S01]  /*8c580*/  STL [R1+0x1c8], R6 ;  /* 0x0001c80601007387 */ /* 0x000fe20000100800 */
[----:B------:R-:W4:Y:S02]  /*8c590*/  LDL.LU R24, [R1+0x360] ;  /* 0x0003600001187983 */ /* 0x000f240000300800 */
[----:B--2---:R-:W-:-:S05]  /*8c5a0*/  FMUL R2, R0, R10 ;  /* 0x0000000a00027220 */ /* 0x004fca0000400000 */
[----:B------:R0:W-:Y:S01]  /*8c5b0*/  STL [R1+0x1c4], R2 ;  /* 0x0001c40201007387 */ /* 0x0001e20000100800 */
[----:B------:R-:W2:Y:S02]  /*8c5c0*/  LDL.LU R15, [R1+0x364] ;  /* 0x00036400010f7983 */ /* 0x000ea40000300800 */
[----:B------:R-:W2:Y:S02]  /*8c5d0*/  LDL.LU R16, [R1+0x368] ;  /* 0x0003680001107983 */ /* 0x000ea40000300800 */
[----:B------:R-:W2:Y:S01]  /*8c5e0*/  LDL.LU R19, [R1+0x36c] ;  /* 0x00036c0001137983 */ /* 0x000ea20000300800 */
[----:B------:R-:W2:Y:S01]  /*8c5f0*/  LDL.LU R10, [R1+0x370] ;  /* 0x00037000010a7983 */ /* 0x000ea20000300800 */
[----:B------:R-:W2:Y:S02]  /*8c600*/  LDL.LU R17, [R1+0x378] ;  /* 0x0003780001117983 */ /* 0x000ea40000300800 */
[----:B------:R-:W2:Y:S02]  /*8c610*/  LDL.LU R26, [R1+0x380] ;  /* 0x00038000011a7983 */ /* 0x000ea40000300800 */
[----:B0-----:R-:W-:-:S05]  /*8c620*/  FMUL R2, R0, R13 ;  /* 0x0000000d00027220 */ /* 0x001fca0000400000 */
[----:B------:R0:W-:Y:S04]  /*8c630*/  STL [R1+0x1c0], R2 ;  /* 0x0001c00201007387 */ /* 0x0001e80000100800 */
[----:B0-----:R-:W2:Y:S01]  /*8c640*/  LDL.LU R2, [R1+0x388] ;  /* 0x0003880001027983 */ /* 0x001ea20000300800 */
[----:B------:R-:W2:Y:S02]  /*8c650*/  LDL.LU R18, [R1+0x390] ;  /* 0x0003900001127983 */ /* 0x000ea40000300800 */
[----:B------:R-:W2:Y:S02]  /*8c660*/  LDL.LU R27, [R1+0x39c] ;  /* 0x00039c00011b7983 */ /* 0x000ea40000300800 */
[----:B------:R-:W2:Y:S01]  /*8c670*/  LDL.LU R20, [R1+0x3a4] ;  /* 0x0003a40001147983 */ /* 0x000ea20000300800 */
[----:B------:R-:W2:Y:S01]  /*8c680*/  LDL.LU R28, [R1+0x3b8] ;  /* 0x0003b800011c7983 */ /* 0x000ea20000300800 */
[----:B------:R-:W2:Y:S02]  /*8c690*/  LDL.LU R13, [R1+0x3c0] ;  /* 0x0003c000010d7983 */ /* 0x000ea40000300800 */
[----:B------:R-:W2:Y:S02]  /*8c6a0*/  LDL.LU R21, [R1+0x3c8] ;  /* 0x0003c80001157983 */ /* 0x000ea40000300800 */
[----:B---3--:R-:W-:-:S05]  /*8c6b0*/  FMUL R7, R0, R29 ;  /* 0x0000001d00077220 */ /* 0x008fca0000400000 */
[----:B------:R0:W-:Y:S01]  /*8c6c0*/  STL [R1+0x1bc], R7 ;  /* 0x0001bc0701007387 */ /* 0x0001e20000100800 */
[----:B------:R-:W3:Y:S02]  /*8c6d0*/  LDL.LU R22, [R1+0x3d0] ;  /* 0x0003d00001167983 */ /* 0x000ee40000300800 */
[----:B------:R-:W-:-:S05]  /*8c6e0*/  FMUL R6, R0, R8 ;  /* 0x0000000800067220 */ /* 0x000fca0000400000 */
[----:B------:R1:W-:Y:S01]  /*8c6f0*/  STL [R1+0x1b8], R6 ;  /* 0x0001b80601007387 */ /* 0x0003e20000100800 */
[----:B------:R-:W3:Y:S02]  /*8c700*/  LDL.LU R25, [R1+0x30] ;  /* 0x0000300001197983 */ /* 0x000ee40000300800 */
[----:B------:R-:W3:Y:S02]  /*8c710*/  LDL.LU R23, [R1+0x374] ;  /* 0x0003740001177983 */ /* 0x000ee40000300800 */
[----:B------:R-:W3:Y:S01]  /*8c720*/  LDL.LU R14, [R1+0x37c] ;  /* 0x00037c00010e7983 */ /* 0x000ee20000300800 */
[----:B------:R-:W3:Y:S01]  /*8c730*/  LDL.LU R12, [R1+0x384] ;  /* 0x00038400010c7983 */ /* 0x000ee20000300800 */
[----:B0-----:R-:W3:Y:S03]  /*8c740*/  LDL.LU R7, [R1+0x38c] ;  /* 0x00038c0001077983 */ /* 0x001ee60000300800 */
[----:B-1----:R-:W3:Y:S01]  /*8c750*/  LDL.LU R6, [R1+0x394] ;  /* 0x0003940001067983 */ /* 0x002ee20000300800 */
[----:B------:R-:W3:Y:S02]  /*8c760*/  LDL.LU R8, [R1+0x398] ;  /* 0x0003980001087983 */ /* 0x000ee40000300800 */
[----:B----4-:R-:W-:-:S02]  /*8c770*/  FMUL R29, R0, R11 ;  /* 0x0000000b001d7220 */ /* 0x010fc40000400000 */
[----:B------:R-:W3:Y:S03]  /*8c780*/  LDL.LU R11, [R1+0x3a0] ;  /* 0x0003a000010b7983 */ /* 0x000ee60000300800 */
[----:B------:R0:W-:Y:S02]  /*8c790*/  STL [R1+0x1b4], R29 ;  /* 0x0001b41d01007387 */ /* 0x0001e40000100800 */
[----:B0-----:R-:W3:Y:S01]  /*8c7a0*/  LDL.LU R29, [R1+0x3b0] ;  /* 0x0003b000011d7983 */ /* 0x001ee20000300800 */
[----:B------:R0:W1:Y:S01]  /*8c7b0*/  MUFU.RCP R0, R9 ;  /* 0x0000000900007308 */ /* 0x0000620000001000 */
[C---:B------:R-:W-:Y:S02]  /*8c7c0*/  FMUL R5, R4.reuse, R5 ;  /* 0x0000000504057220 */ /* 0x040fe40000400000 */
[----:B0-----:R-:W3:Y:S03]  /*8c7d0*/  LDL.LU R9, [R1+0x3b4] ;  /* 0x0003b40001097983 */ /* 0x001ee60000300800 */
[----:B------:R0:W-:Y:S02]  /*8c7e0*/  STL [R1+0x8a8], R5 ;  /* 0x0008a80501007387 */ /* 0x0001e40000100800 */
[----:B0-----:R-:W-:-:S05]  /*8c7f0*/  FMUL R5, R4, R24 ;  /* 0x0000001804057220 */ /* 0x001fca0000400000 */
[----:B------:R0:W-:Y:S01]  /*8c800*/  STL [R1+0x8a4], R5 ;  /* 0x0008a40501007387 */ /* 0x0001e20000100800 */
[C---:B--2---:R-:W-:Y:S02]  /*8c810*/  FMUL R15, R4.reuse, R15 ;  /* 0x0000000f040f7220 */ /* 0x044fe40000400000 */
[C---:B------:R-:W-:Y:S02]  /*8c820*/  FMUL R16, R4.reuse, R16 ;  /* 0x0000001004107220 */ /* 0x040fe40000400000 */
[C---:B0-----:R-:W-:Y:S01]  /*8c830*/  FMUL R5, R4.reuse, R19 ;  /* 0x0000001304057220 */ /* 0x041fe20000400000 */
[----:B------:R0:W-:Y:S02]  /*8c840*/  STL [R1+0x8a0], R15 ;  /* 0x0008a00f01007387 */ /* 0x0001e40000100800 */
[----:B------:R2:W-:Y:S02]  /*8c850*/  STL [R1+0x85c], R16 ;  /* 0x00085c1001007387 */ /* 0x0005e40000100800 */
[----:B0-----:R-:W-:-:S02]  /*8c860*/  FMUL R15, R4, R10 ;  /* 0x0000000a040f7220 */ /* 0x001fc40000400000 */
[----:B------:R-:W4:Y:S01]  /*8c870*/  LDL.LU R10, [R1+0x3bc] ;  /* 0x0003bc00010a7983 */ /* 0x000f220000300800 */
[----:B------:R0:W-:Y:S02]  /*8c880*/  STL [R1+0x858], R5 ;  /* 0x0008580501007387 */ /* 0x0001e40000100800 */
[----:B------:R1:W-:Y:S02]  /*8c890*/  STL [R1+0x854], R15 ;  /* 0x0008540f01007387 */ /* 0x0003e40000100800 */
[C---:B--2---:R-:W-:Y:S02]  /*8c8a0*/  FMUL R16, R4.reuse, R26 ;  /* 0x0000001a04107220 */ /* 0x044fe40000400000 */
[----:B0-----:R-:W-:-:S05]  /*8c8b0*/  FMUL R5, R4, R17 ;  /* 0x0000001104057220 */ /* 0x001fca0000400000 */
[----:B------:R0:W-:Y:S01]  /*8c8c0*/  STL [R1+0x850], R5 ;  /* 0x0008500501007387 */ /* 0x0001e20000100800 */
[----:B------:R-:W-:Y:S02]  /*8c8d0*/  STL [R1+0x83c], R16 ;  /* 0x00083c1001007387 */ /* 0x000fe40000100800 */
[C---:B-1----:R-:W-:Y:S02]  /*8c8e0*/  FMUL R15, R4.reuse, R2 ;  /* 0x00000002040f7220 */ /* 0x042fe40000400000 */
[C---:B0-----:R-:W-:Y:S02]  /*8c8f0*/  FMUL R5, R4.reuse, R18 ;  /* 0x0000001204057220 */ /* 0x041fe40000400000 */
[C---:B------:R-:W-:Y:S01]  /*8c900*/  FMUL R2, R4.reuse, R27 ;  /* 0x0000001b04027220 */ /* 0x040fe20000400000 */
[----:B------:R0:W-:Y:S02]  /*8c910*/  STL [R1+0x1b0], R15 ;  /* 0x0001b00f01007387 */ /* 0x0001e40000100800 */
[----:B------:R1:W-:Y:S02]  /*8c920*/  STL [R1+0x1ac], R5 ;  /* 0x0001ac0501007387 */ /* 0x0003e40000100800 */
[----:B------:R2:W-:Y:S01]  /*8c930*/  STL [R1+0x1a8], R2 ;  /* 0x0001a80201007387 */ /* 0x0005e20000100800 */
[----:B0-----:R-:W-:-:S02]  /*8c940*/  FMUL R15, R4, R20 ;  /* 0x00000014040f7220 */ /* 0x001fc40000400000 */
[----:B-1----:R-:W-:-:S03]  /*8c950*/  FMUL R5, R4, R28 ;  /* 0x0000001c04057220 */ /* 0x002fc60000400000 */
[----:B------:R-:W-:Y:S01]  /*8c960*/  STL [R1+0x1a4], R15 ;  /* 0x0001a40f01007387 */ /* 0x000fe20000100800 */
[----:B------:R-:W4:Y:S02]  /*8c970*/  LDL.LU R28, [R1+0x3c4] ;  /* 0x0003c400011c7983 */ /* 0x000f240000300800 */
[C---:B--2---:R-:W-:Y:S02]  /*8c980*/  FMUL R2, R4.reuse, R13 ;  /* 0x0000000d04027220 */ /* 0x044fe40000400000 */
[----:B------:R0:W-:Y:S01]  /*8c990*/  STL [R1+0x198], R5 ;  /* 0x0001980501007387 */ /* 0x0001e20000100800 */
[----:B------:R-:W2:Y:S02]  /*8c9a0*/  LDL.LU R13, [R1+0x3cc] ;  /* 0x0003cc00010d7983 */ /* 0x000ea40000300800 */
[----:B------:R3:W-:Y:S02]  /*8c9b0*/  STL [R1+0x194], R2 ;  /* 0x0001940201007387 */ /* 0x0007e40000100800 */
[----:B0-----:R-:W-:-:S02]  /*8c9c0*/  FMUL R5, R4, R21 ;  /* 0x0000001504057220 */ /* 0x001fc40000400000 */
[----:B---3--:R-:W-:-:S03]  /*8c9d0*/  FMUL R2, R4, R22 ;  /* 0x0000001604027220 */ /* 0x008fc60000400000 */
[----:B------:R0:W-:Y:S04]  /*8c9e0*/  STL [R1+0x188], R5 ;  /* 0x0001880501007387 */ /* 0x0001e80000100800 */
[----:B------:R1:W-:Y:S01]  /*8c9f0*/  STL [R1+0x17c], R2 ;  /* 0x00017c0201007387 */ /* 0x0003e20000100800 */
[C---:B------:R-:W-:Y:S02]  /*8ca00*/  FMUL R15, R3.reuse, R23 ;  /* 0x00000017030f7220 */ /* 0x040fe40000400000 */
[C---:B------:R-:W-:Y:S02]  /*8ca10*/  FMUL R7, R3.reuse, R7 ;  /* 0x0000000703077220 */ /* 0x040fe40000400000 */
[C---:B0-----:R-:W-:Y:S02]  /*8ca20*/  FMUL R5, R3.reuse, R12 ;  /* 0x0000000c03057220 */ /* 0x041fe40000400000 */
[C---:B-1----:R-:W-:Y:S01]  /*8ca30*/  FMUL R2, R3.reuse, R14 ;  /* 0x0000000e03027220 */ /* 0x042fe20000400000 */
[----:B------:R-:W-:Y:S04]  /*8ca40*/  STL [R1+0x838], R15 ;  /* 0x0008380f01007387 */ /* 0x000fe80000100800 */
[----:B------:R-:W-:Y:S01]  /*8ca50*/  STL [R1+0x834], R2 ;  /* 0x0008340201007387 */ /* 0x000fe20000100800 */
[----:B------:R0:W-:Y:S02]  /*8ca60*/  STL [R1+0x830], R5 ;  /* 0x0008300501007387 */ /* 0x0001e40000100800 */
[----:B------:R-:W-:Y:S02]  /*8ca70*/  STL [R1+0x80c], R7 ;  /* 0x00080c0701007387 */ /* 0x000fe40000100800 */
[----:B0-----:R-:W-:-:S02]  /*8ca80*/  FMUL R5, R3, R8 ;  /* 0x0000000803057220 */ /* 0x001fc40000400000 */
[----:B------:R-:W3:Y:S01]  /*8ca90*/  LDL.LU R8, [R1+0x3d4] ;  /* 0x0003d40001087983 */ /* 0x000ee20000300800 */
[----:B------:R-:W-:-:S05]  /*8caa0*/  FMUL R2, R3, R6 ;  /* 0x0000000603027220 */ /* 0x000fca0000400000 */
[----:B------:R0:W-:Y:S01]  /*8cab0*/  STL [R1+0x804], R2 ;  /* 0x0008040201007387 */ /* 0x0001e20000100800 */
[----:B------:R1:W-:Y:S02]  /*8cac0*/  STL [R1+0x800], R5 ;  /* 0x0008000501007387 */ /* 0x0003e40000100800 */
[C---:B0-----:R-:W-:Y:S02]  /*8cad0*/  FMUL R2, R3.reuse, R11 ;  /* 0x0000000b03027220 */ /* 0x041fe40000400000 */
[----:B------:R-:W3:Y:S03]  /*8cae0*/  LDL.LU R11, [R1+0x3d8] ;  /* 0x0003d800010b7983 */ /* 0x000ee60000300800 */
[----:B------:R0:W-:Y:S02]  /*8caf0*/  STL [R1+0x7dc], R2 ;  /* 0x0007dc0201007387 */ /* 0x0001e40000100800 */
[----:B------:R-:W-:-:S02]  /*8cb00*/  FMUL R6, R3, R29 ;  /* 0x0000001d03067220 */ /* 0x000fc40000400000 */
[----:B-1----:R-:W3:Y:S03]  /*8cb10*/  LDL.LU R5, [R1+0x3dc] ;  /* 0x0003dc0001057983 */ /* 0x002ee60000300800 */
[----:B------:R-:W-:Y:S01]  /*8cb20*/  STL [R1+0x7d8], R6 ;  /* 0x0007d80601007387 */ /* 0x000fe20000100800 */
[----:B------:R-:W3:Y:S02]  /*8cb30*/  LDL.LU R24, [R1+0x3e0] ;  /* 0x0003e00001187983 */ /* 0x000ee40000300800 */
[----:B0-----:R-:W-:-:S05]  /*8cb40*/  FMUL R2, R3, R9 ;  /* 0x0000000903027220 */ /* 0x001fca0000400000 */
        /* <DEDUP_REMOVED lines=8> */
[----:B----4-:R-:W-:-:S05]  /*8cbd0*/  FMUL R2, R3, R10 ;  /* 0x0000000a03027220 */ /* 0x010fca0000400000 */
[----:B------:R4:W-:Y:S04]  /*8cbe0*/  STL [R1+0x19c], R2 ;  /* 0x00019c0201007387 */ /* 0x0009e80000100800 */
[----:B----4-:R-:W4:Y:S01]  /*8cbf0*/  LDL.LU R2, [R1+0x3f8] ;  /* 0x0003f80001027983 */ /* 0x010f220000300800 */
[----:B------:R-:W4:Y:S02]  /*8cc00*/  LDL.LU R18, [R1+0x400] ;  /* 0x0004000001127983 */ /* 0x000f240000300800 */
[----:B------:R-:W4:Y:S02]  /*8cc10*/  LDL.LU R27, [R1+0x408] ;  /* 0x00040800011b7983 */ /* 0x000f240000300800 */
[----:B------:R-:W4:Y:S01]  /*8cc20*/  LDL.LU R20, [R1+0x410] ;  /* 0x0004100001147983 */ /* 0x000f220000300800 */
[----:B------:R-:W4:Y:S01]  /*8cc30*/  LDL.LU R29, [R1+0x418] ;  /* 0x00041800011d7983 */ /* 0x000f220000300800 */
[----:B------:R-:W4:Y:S02]  /*8cc40*/  LDL.LU R10, [R1+0x424] ;  /* 0x00042400010a7983 */ /* 0x000f240000300800 */
[----:B------:R-:W4:Y:S02]  /*8cc50*/  LDL.LU R21, [R1+0x42c] ;  /* 0x00042c0001157983 */ /* 0x000f240000300800 */
[----:B------:R-:W-:-:S02]  /*8cc60*/  FMUL R7, R3, R28 ;  /* 0x0000001c03077220 */ /* 0x000fc40000400000 */
[----:B--2---:R-:W-:-:S03]  /*8cc70*/  FMUL R6, R3, R13 ;  /* 0x0000000d03067220 */ /* 0x004fc60000400000 */
[----:B------:R2:W-:Y:S01]  /*8cc80*/  STL [R1+0x190], R7 ;  /* 0x0001900701007387 */ /* 0x0005e20000100800 */
[----:B------:R-:W4:Y:S02]  /*8cc90*/  LDL.LU R22, [R1+0x4b8] ;  /* 0x0004b80001167983 */ /* 0x000f240000300800 */
[----:B------:R1:W-:Y:S02]  /*8cca0*/  STL [R1+0x18c], R6 ;  /* 0x00018c0601007387 */ /* 0x0003e40000100800 */
[----:B0-----:R-:W4:Y:S01]  /*8ccb0*/  LDL.LU R25, [R1+0x4c0] ;  /* 0x0004c00001197983 */ /* 0x001f220000300800 */
[----:B------:R-:W4:Y:S01]  /*8ccc0*/  LDL.LU R23, [R1+0x4c8] ;  /* 0x0004c80001177983 */ /* 0x000f220000300800 */
[----:B------:R-:W4:Y:S02]  /*8ccd0*/  LDL.LU R14, [R1+0x4d0] ;  /* 0x0004d000010e7983 */ /* 0x000f240000300800 */
[----:B------:R-:W4:Y:S01]  /*8cce0*/  LDL.LU R12, [R1+0x38] ;  /* 0x00003800010c7983 */ /* 0x000f220000300800 */
[----:B--2---:R-:W2:Y:S01]  /*8ccf0*/  LDL.LU R7, [R1+0x3fc] ;  /* 0x0003fc0001077983 */ /* 0x004ea20000300800 */
[----:B-1----:R-:W2:Y:S02]  /*8cd00*/  LDL.LU R6, [R1+0x404] ;  /* 0x0004040001067983 */ /* 0x002ea40000300800 */
[----:B------:R-:W2:Y:S02]  /*8cd10*/  LDL.LU R13, [R1+0x40c] ;  /* 0x00040c00010d7983 */ /* 0x000ea40000300800 */
        /* <DEDUP_REMOVED lines=8> */
[----:B------:R0:W-:Y:S02]  /*8cda0*/  STL [R1+0x178], R5 ;  /* 0x0001780501007387 */ /* 0x0001e40000100800 */
[C---:B------:R-:W-:Y:S02]  /*8cdb0*/  FMUL R16, R0.reuse, R16 ;  /* 0x0000001000107220 */ /* 0x040fe40000400000 */
[----:B0-----:R-:W-:Y:S02]  /*8cdc0*/  FMUL R5, R3, R24 ;  /* 0x0000001803057220 */ /* 0x001fe40000400000 */
[----:B------:R0:W1:Y:S03]  /*8cdd0*/  MUFU.RCP R3, R15 ;  /* 0x0000000f00037308 */ /* 0x0000660000001000 */
[----:B------:R1:W-:Y:S01]  /*8cde0*/  STL [R1+0x174], R5 ;  /* 0x0001740501007387 */ /* 0x0003e20000100800 */
[----:B------:R1:W-:Y:S02]  /*8cdf0*/  STL [R1+0x3dc], R16 ;  /* 0x0003dc1001007387 */ /* 0x0003e40000100800 */
[----:B0-----:R-:W-:-:S02]  /*8ce00*/  FMUL R15, R0, R9 ;  /* 0x00000009000f7220 */ /* 0x001fc40000400000 */
[----:B------:R-:W3:Y:S01]  /*8ce10*/  LDL.LU R9, [R1+0x428] ;  /* 0x0004280001097983 */ /* 0x000ee20000300800 */
[C---:B-1----:R-:W-:Y:S02]  /*8ce20*/  FMUL R5, R0.reuse, R19 ;  /* 0x0000001300057220 */ /* 0x042fe40000400000 */
[----:B------:R-:W-:-:S03]  /*8ce30*/  FMUL R16, R0, R26 ;  /* 0x0000001a00107220 */ /* 0x000fc60000400000 */
[----:B------:R0:W-:Y:S01]  /*8ce40*/  STL [R1+0x3d8], R5 ;  /* 0x0003d80501007387 */ /* 0x0001e20000100800 */
[----:B------:R4:W-:Y:S02]  /*8ce50*/  STL [R1+0x3d4], R15 ;  /* 0x0003d40f01007387 */ /* 0x0009e40000100800 */
[----:B0-----:R-:W-:-:S05]  /*8ce60*/  FMUL R5, R0, R17 ;  /* 0x0000001100057220 */ /* 0x001fca0000400000 */
[----:B------:R0:W-:Y:S01]  /*8ce70*/  STL [R1+0x3d0], R5 ;  /* 0x0003d00501007387 */ /* 0x0001e20000100800 */
[----:B------:R-:W-:Y:S02]  /*8ce80*/  STL [R1+0x3cc], R16 ;  /* 0x0003cc1001007387 */ /* 0x000fe40000100800 */
[C---:B----4-:R-:W-:Y:S02]  /*8ce90*/  FMUL R15, R0.reuse, R2 ;  /* 0x00000002000f7220 */ /* 0x050fe40000400000 */
[C---:B0-----:R-:W-:Y:S02]  /*8cea0*/  FMUL R5, R0.reuse, R18 ;  /* 0x0000001200057220 */ /* 0x041fe40000400000 */
[C---:B------:R-:W-:Y:S01]  /*8ceb0*/  FMUL R2, R0.reuse, R27 ;  /* 0x0000001b00027220 */ /* 0x040fe20000400000 */
[----:B------:R0:W-:Y:S02]  /*8cec0*/  STL [R1+0x3c8], R15 ;  /* 0x0003c80f01007387 */ /* 0x0001e40000100800 */
[----:B------:R1:W-:Y:S02]  /*8ced0*/  STL [R1+0x3c4], R5 ;  /* 0x0003c40501007387 */ /* 0x0003e40000100800 */
[----:B------:R4:W-:Y:S01]  /*8cee0*/  STL [R1+0x3c0], R2 ;  /* 0x0003c00201007387 */ /* 0x0009e20000100800 */
[----:B0-----:R-:W-:-:S02]  /*8cef0*/  FMUL R15, R0, R20 ;  /* 0x00000014000f7220 */ /* 0x001fc40000400000 */
[C---:B-1----:R-:W-:Y:S02]  /*8cf00*/  FMUL R5, R0.reuse, R29 ;  /* 0x0000001d00057220 */ /* 0x042fe40000400000 */
[C---:B----4-:R-:W-:Y:S01]  /*8cf10*/  FMUL R2, R0.reuse, R10 ;  /* 0x0000000a00027220 */ /* 0x050fe20000400000 */
[----:B------:R-:W-:Y:S01]  /*8cf20*/  STL [R1+0x170], R15 ;  /* 0x0001700f01007387 */ /* 0x000fe20000100800 */
[----:B------:R-:W4:Y:S02]  /*8cf30*/  LDL.LU R29, [R1+0x4b0] ;  /* 0x0004b000011d7983 */ /* 0x000f240000300800 */
[----:B------:R0:W-:Y:S02]  /*8cf40*/  STL [R1+0x16c], R5 ;  /* 0x00016c0501007387 */ /* 0x0001e40000100800 */
[----:B------:R-:W4:Y:S01]  /*8cf50*/  LDL.LU R10, [R1+0x4b4] ;  /* 0x0004b400010a7983 */ /* 0x000f220000300800 */
[----:B------:R1:W-:Y:S01]  /*8cf60*/  STL [R1+0x168], R2 ;  /* 0x0001680201007387 */ /* 0x0003e20000100800 */
[----:B0-----:R-:W-:-:S02]  /*8cf70*/  FMUL R5, R0, R21 ;  /* 0x0000001500057220 */ /* 0x001fc40000400000 */
[----:B-1----:R-:W-:-:S03]  /*8cf80*/  FMUL R2, R0, R22 ;  /* 0x0000001600027220 */ /* 0x002fc60000400000 */
[----:B------:R0:W-:Y:S01]  /*8cf90*/  STL [R1+0x164], R5 ;  /* 0x0001640501007387 */ /* 0x0001e20000100800 */
[----:B------:R-:W-:-:S03]  /*8cfa0*/  FMUL R15, R0, R25 ;  /* 0x00000019000f7220 */ /* 0x000fc60000400000 */
[----:B------:R1:W-:Y:S04]  /*8cfb0*/  STL [R1+0x158], R2 ;  /* 0x0001580201007387 */ /* 0x0003e80000100800 */
[----:B------:R-:W-:Y:S01]  /*8cfc0*/  STL [R1+0x154], R15 ;  /* 0x0001540f01007387 */ /* 0x000fe20000100800 */
[C---:B0-----:R-:W-:Y:S02]  /*8cfd0*/  FMUL R5, R0.reuse, R23 ;  /* 0x0000001700057220 */ /* 0x041fe40000400000 */
[----:B-1----:R-:W-:-:S03]  /*8cfe0*/  FMUL R2, R0, R14 ;  /* 0x0000000e00027220 */ /* 0x002fc60000400000 */
[----:B------:R0:W-:Y:S01]  /*8cff0*/  STL [R1+0x148], R5 ;  /* 0x0001480501007387 */ /* 0x0001e20000100800 */
[----:B--2---:R-:W-:-:S03]  /*8d000*/  FMUL R7, R4, R7 ;  /* 0x0000000704077220 */ /* 0x004fc60000400000 */
[----:B------:R1:W-:Y:S04]  /*8d010*/  STL [R1+0x13c], R2 ;  /* 0x00013c0201007387 */ /* 0x0003e80000100800 */
[----:B------:R-:W-:Y:S01]  /*8d020*/  STL [R1+0x3bc], R7 ;  /* 0x0003bc0701007387 */ /* 0x000fe20000100800 */
[----:B0-----:R-:W-:-:S03]  /*8d030*/  FMUL R5, R4, R13 ;  /* 0x0000000d04057220 */ /* 0x001fc60000400000 */
[----:B------:R-:W2:Y:S01]  /*8d040*/  LDL.LU R13, [R1+0x4bc] ;  /* 0x0004bc00010d7983 */ /* 0x000ea20000300800 */
[----:B-1----:R-:W-:-:S05]  /*8d050*/  FMUL R2, R4, R6 ;  /* 0x0000000604027220 */ /* 0x002fca0000400000 */
[----:B------:R3:W-:Y:S01]  /*8d060*/  STL [R1+0x3b8], R2 ;  /* 0x0003b80201007387 */ /* 0x0007e20000100800 */
[----:B------:R0:W-:Y:S02]  /*8d070*/  STL [R1+0x3b4], R5 ;  /* 0x0003b40501007387 */ /* 0x0001e40000100800 */
[C---:B---3--:R-:W-:Y:S02]  /*8d080*/  FMUL R2, R4.reuse, R8 ;  /* 0x0000000804027220 */ /* 0x048fe40000400000 */
[----:B------:R-:W2:Y:S03]  /*8d090*/  LDL.LU R8, [R1+0x4c4] ;  /* 0x0004c40001087983 */ /* 0x000ea60000300800 */
[----:B------:R1:W-:Y:S02]  /*8d0a0*/  STL [R1+0x3b0], R2 ;  /* 0x0003b00201007387 */ /* 0x0003e40000100800 */
[----:B0-----:R-:W2:Y:S02]  /*8d0b0*/  LDL.LU R5, [R1+0x4cc] ;  /* 0x0004cc0001057983 */ /* 0x001ea40000300800 */
[----:B------:R-:W-:-:S05]  /*8d0c0*/  FMUL R6, R4, R28 ;  /* 0x0000001c04067220 */ /* 0x000fca0000400000 */
[----:B------:R-:W-:Y:S01]  /*8d0d0*/  STL [R1+0x3a4], R6 ;  /* 0x0003a40601007387 */ /* 0x000fe20000100800 */
[----:B------:R-:W2:Y:S02]  /*8d0e0*/  LDL.LU R24, [R1+0x4d4] ;  /* 0x0004d40001187983 */ /* 0x000ea40000300800 */
[----:B-1----:R-:W-:-:S05]  /*8d0f0*/  FMUL R2, R4, R11 ;  /* 0x0000000b04027220 */ /* 0x002fca0000400000 */
        /* <DEDUP_REMOVED lines=15> */
[----:B------:R-:W2:Y:S01]  /*8d1f0*/  LDL.LU R21, [R1+0x54c] ;  /* 0x00054c0001157983 */ /* 0x000ea20000300800 */
[----:B------:R0:W1:Y:S01]  /*8d200*/  MUFU.RCP R0, R12 ;  /* 0x0000000c00007308 */ /* 0x0000620000001000 */
[----:B----4-:R-:W-:-:S02]  /*8d210*/  FMUL R7, R4, R29 ;  /* 0x0000001d04077220 */ /* 0x010fc40000400000 */
[----:B------:R-:W-:-:S03]  /*8d220*/  FMUL R6, R4, R10 ;  /* 0x0000000a04067220 */ /* 0x000fc60000400000 */
[----:B------:R4:W-:Y:S01]  /*8d230*/  STL [R1+0x398], R7 ;  /* 0x0003980701007387 */ /* 0x0009e20000100800 */
[----:B------:R-:W3:Y:S02]  /*8d240*/  LDL.LU R22, [R1+0x56c] ;  /* 0x00056c0001167983 */ /* 0x000ee40000300800 */
[----:B------:R1:W-:Y:S02]  /*8d250*/  STL [R1+0x160], R6 ;  /* 0x0001600601007387 */ /* 0x0003e40000100800 */
[----:B------:R-:W3:Y:S01]  /*8d260*/  LDL.LU R25, [R1+0x584] ;  /* 0x0005840001197983 */ /* 0x000ee20000300800 */
[----:B------:R-:W3:Y:S01]  /*8d270*/  LDL.LU R23, [R1+0x58c] ;  /* 0x00058c0001177983 */ /* 0x000ee20000300800 */
[----:B------:R-:W3:Y:S02]  /*8d280*/  LDL.LU R14, [R1+0x598] ;  /* 0x00059800010e7983 */ /* 0x000ee40000300800 */
[----:B0-----:R-:W3:Y:S01]  /*8d290*/  LDL.LU R12, [R1+0x5a0] ;  /* 0x0005a000010c7983 */ /* 0x001ee20000300800 */
[----:B----4-:R-:W4:Y:S01]  /*8d2a0*/  LDL.LU R7, [R1+0x5ac] ;  /* 0x0005ac0001077983 */ /* 0x010f220000300800 */
[----:B-1----:R-:W4:Y:S02]  /*8d2b0*/  LDL.LU R6, [R1+0x5b4] ;  /* 0x0005b40001067983 */ /* 0x002f240000300800 */
[----:B------:R-:W4:Y:S02]  /*8d2c0*/  LDL.LU R10, [R1+0x40] ;  /* 0x00004000010a7983 */ /* 0x000f240000300800 */
[----:B------:R-:W4:Y:S02]  /*8d2d0*/  LDL.LU R29, [R1+0x504] ;  /* 0x00050400011d7983 */ /* 0x000f240000300800 */
[----:B--2---:R-:W-:-:S05]  /*8d2e0*/  FMUL R13, R4, R13 ;  /* 0x0000000d040d7220 */ /* 0x004fca0000400000 */
[----:B------:R0:W-:Y:S04]  /*8d2f0*/  STL [R1+0x15c], R13 ;  /* 0x00015c0d01007387 */ /* 0x0001e80000100800 */
[----:B0-----:R-:W2:Y:S01]  /*8d300*/  LDL.LU R13, [R1+0x510] ;  /* 0x00051000010d7983 */ /* 0x001ea20000300800 */
[----:B------:R-:W-:-:S05]  /*8d310*/  FMUL R8, R4, R8 ;  /* 0x0000000804087220 */ /* 0x000fca0000400000 */
[----:B------:R0:W-:Y:S04]  /*8d320*/  STL [R1+0x150], R8 ;  /* 0x0001500801007387 */ /* 0x0001e80000100800 */
[----:B0-----:R-:W2:Y:S01]  /*8d330*/  LDL.LU R8, [R1+0x538] ;  /* 0x0005380001087983 */ /* 0x001ea20000300800 */
[----:B------:R-:W-:-:S05]  /*8d340*/  FMUL R5, R4, R5 ;  /* 0x0000000504057220 */ /* 0x000fca0000400000 */
[----:B------:R0:W-:Y:S02]  /*8d350*/  STL [R1+0x14c], R5 ;  /* 0x00014c0501007387 */ /* 0x0001e40000100800 */
[C---:B0-----:R-:W-:Y:S02]  /*8d360*/  FMUL R5, R4.reuse, R24 ;  /* 0x0000001804057220 */ /* 0x041fe40000400000 */
[C---:B------:R-:W-:Y:S02]  /*8d370*/  FMUL R24, R4.reuse, R15 ;  /* 0x0000000f04187220 */ /* 0x040fe40000400000 */
[C---:B------:R-:W-:Y:S01]  /*8d380*/  FMUL R15, R4.reuse, R16 ;  /* 0x00000010040f7220 */ /* 0x040fe20000400000 */
[----:B------:R0:W-:Y:S02]  /*8d390*/  STL [R1+0x144], R5 ;  /* 0x0001440501007387 */ /* 0x0001e40000100800 */
[----:B------:R-:W-:Y:S02]  /*8d3a0*/  STL [R1+0x140], R24 ;  /* 0x0001401801007387 */ /* 0x000fe40000100800 */
[----:B------:R-:W-:Y:S02]  /*8d3b0*/  STL [R1+0x138], R15 ;  /* 0x0001380f01007387 */ /* 0x000fe40000100800 */
[----:B0-----:R-:W-:-:S02]  /*8d3c0*/  FMUL R5, R4, R19 ;  /* 0x0000001304057220 */ /* 0x001fc40000400000 */
[----:B------:R0:W1:Y:S01]  /*8d3d0*/  MUFU.RCP R4, R11 ;  /* 0x0000000b00047308 */ /* 0x0000620000001000 */
[C---:B------:R-:W-:Y:S01]  /*8d3e0*/  FMUL R16, R3.reuse, R26 ;  /* 0x0000001a03107220 */ /* 0x040fe20000400000 */
[----:B0-----:R-:W2:Y:S01]  /*8d3f0*/  LDL.LU R11, [R1+0x550] ;  /* 0x00055000010b7983 */ /* 0x001ea20000300800 */
[----:B------:R0:W-:Y:S02]  /*8d400*/  STL [R1+0x134], R5 ;  /* 0x0001340501007387 */ /* 0x0001e40000100800 */
[C---:B0-----:R-:W-:Y:S02]  /*8d410*/  FMUL R5, R3.reuse, R17 ;  /* 0x0000001103057220 */ /* 0x041fe40000400000 */
[----:B------:R-:W-:-:S03]  /*8d420*/  FMUL R15, R3, R2 ;  /* 0x00000002030f7220 */ /* 0x000fc60000400000 */
        /* <DEDUP_REMOVED lines=8> */
[----:B------:R-:W-:Y:S02]  /*8d4b0*/  STL [R1+0x380], R15 ;  /* 0x0003800f01007387 */ /* 0x000fe40000100800 */
[C---:B0-----:R-:W-:Y:S02]  /*8d4c0*/  FMUL R5, R3.reuse, R28 ;  /* 0x0000001c03057220 */ /* 0x041fe40000400000 */
[C---:B-1----:R-:W-:Y:S01]  /*8d4d0*/  FMUL R2, R3.reuse, R9 ;  /* 0x0000000903027220 */ /* 0x042fe20000400000 */
[----:B------:R-:W2:Y:S02]  /*8d4e0*/  LDL.LU R28, [R1+0x574] ;  /* 0x00057400011c7983 */ /* 0x000ea40000300800 */
[----:B------:R0:W-:Y:S02]  /*8d4f0*/  STL [R1+0x37c], R5 ;  /* 0x00037c0501007387 */ /* 0x0001e40000100800 */
[----:B------:R-:W2:Y:S01]  /*8d500*/  LDL.LU R9, [R1+0x57c] ;  /* 0x00057c0001097983 */ /* 0x000ea20000300800 */
[----:B------:R3:W-:Y:S01]  /*8d510*/  STL [R1+0x378], R2 ;  /* 0x0003780201007387 */ /* 0x0007e20000100800 */
[----:B0-----:R-:W-:-:S05]  /*8d520*/  FMUL R5, R3, R21 ;  /* 0x0000001503057220 */ /* 0x001fca0000400000 */
[----:B------:R0:W-:Y:S01]  /*8d530*/  STL [R1+0x12c], R5 ;  /* 0x00012c0501007387 */ /* 0x0001e20000100800 */
[C---:B---3--:R-:W-:Y:S02]  /*8d540*/  FMUL R2, R3.reuse, R22 ;  /* 0x0000001603027220 */ /* 0x048fe40000400000 */
[C---:B------:R-:W-:Y:S02]  /*8d550*/  FMUL R15, R3.reuse, R25 ;  /* 0x00000019030f7220 */ /* 0x040fe40000400000 */
[C---:B0-----:R-:W-:Y:S01]  /*8d560*/  FMUL R5, R3.reuse, R23 ;  /* 0x0000001703057220 */ /* 0x041fe20000400000 */
[----:B------:R0:W-:Y:S02]  /*8d570*/  STL [R1+0x128], R2 ;  /* 0x0001280201007387 */ /* 0x0001e40000100800 */
[----:B------:R-:W-:Y:S02]  /*8d580*/  STL [R1+0x124], R15 ;  /* 0x0001240f01007387 */ /* 0x000fe40000100800 */
[C---:B------:R-:W-:Y:S01]  /*8d590*/  FMUL R12, R3.reuse, R12 ;  /* 0x0000000c030c7220 */ /* 0x040fe20000400000 */
[----:B------:R4:W-:Y:S01]  /*8d5a0*/  STL [R1+0x120], R5 ;  /* 0x0001200501007387 */ /* 0x0009e20000100800 */
[----:B0-----:R-:W-:-:S02]  /*8d5b0*/  FMUL R2, R3, R14 ;  /* 0x0000000e03027220 */ /* 0x001fc40000400000 */
[----:B----4-:R-:W-:-:S03]  /*8d5c0*/  FMUL R5, R3, R7 ;  /* 0x0000000703057220 */ /* 0x010fc60000400000 */
[----:B------:R0:W-:Y:S01]  /*8d5d0*/  STL [R1+0x114], R2 ;  /* 0x0001140201007387 */ /* 0x0001e20000100800 */
[----:B------:R-:W-:Y:S03]  /*8d5e0*/  STL [R1+0x110], R12 ;  /* 0x0001100c01007387 */ /* 0x000fe60000100800 */
[----:B------:R-:W-:Y:S01]  /*8d5f0*/  STL [R1+0x104], R5 ;  /* 0x0001040501007387 */ /* 0x000fe20000100800 */
[----:B0-----:R-:W-:Y:S02]  /*8d600*/  FMUL R2, R3, R6 ;  /* 0x0000000603027220 */ /* 0x001fe40000400000 */
[----:B------:R0:W1:Y:S02]  /*8d610*/  MUFU.RCP R3, R10 ;  /* 0x0000000a00037308 */ /* 0x0000640000001000 */
[----:B0-----:R-:W3:Y:S01]  /*8d620*/  LDL.LU R10, [R1+0x588] ;  /* 0x00058800010a7983 */ /* 0x001ee20000300800 */
[----:B------:R0:W-:Y:S02]  /*8d630*/  STL [R1+0xf8], R2 ;  /* 0x0000f80201007387 */ /* 0x0001e40000100800 */
[----:B0-----:R-:W-:-:S02]  /*8d640*/  FMUL R2, R0, R29 ;  /* 0x0000001d00027220 */ /* 0x001fc40000400000 */
[C---:B--2---:R-:W-:Y:S01]  /*8d650*/  FMUL R6, R0.reuse, R13 ;  /* 0x0000000d00067220 */ /* 0x044fe20000400000 */
[----:B------:R-:W2:Y:S02]  /*8d660*/  LDL.LU R29, [R1+0x590] ;  /* 0x00059000011d7983 */ /* 0x000ea40000300800 */
[----:B------:R0:W-:Y:S02]  /*8d670*/  STL [R1+0x374], R2 ;  /* 0x0003740201007387 */ /* 0x0001e40000100800 */
[----:B------:R-:W4:Y:S01]  /*8d680*/  LDL.LU R5, [R1+0x594] ;  /* 0x0005940001057983 */ /* 0x000f220000300800 */
[----:B------:R-:W-:Y:S01]  /*8d690*/  STL [R1+0x370], R6 ;  /* 0x0003700601007387 */ /* 0x000fe20000100800 */
[----:B------:R-:W4:Y:S02]  /*8d6a0*/  LDL.LU R24, [R1+0x59c] ;  /* 0x00059c0001187983 */ /* 0x000f240000300800 */
[----:B0-----:R-:W-:-:S05]  /*8d6b0*/  FMUL R2, R0, R8 ;  /* 0x0000000800027220 */ /* 0x001fca0000400000 */
[----:B------:R0:W-:Y:S01]  /*8d6c0*/  STL [R1+0x36c], R2 ;  /* 0x00036c0201007387 */ /* 0x0001e20000100800 */
[----:B------:R-:W4:Y:S02]  /*8d6d0*/  LDL.LU R15, [R1+0x5a8] ;  /* 0x0005a800010f7983 */ /* 0x000f240000300800 */
[----:B------:R-:W4:Y:S02]  /*8d6e0*/  LDL.LU R16, [R1+0x5b0] ;  /* 0x0005b00001107983 */ /* 0x000f240000300800 */
[----:B------:R-:W4:Y:S01]  /*8d6f0*/  LDL.LU R19, [R1+0x5bc] ;  /* 0x0005bc0001137983 */ /* 0x000f220000300800 */
[----:B------:R-:W4:Y:S01]  /*8d700*/  LDL.LU R8, [R1+0x5c0] ;  /* 0x0005c00001087983 */ /* 0x000f220000300800 */
[----:B------:R-:W4:Y:S02]  /*8d710*/  LDL.LU R17, [R1+0x5c4] ;  /* 0x0005c40001117983 */ /* 0x000f240000300800 */
[----:B------:R-:W4:Y:S02]  /*8d720*/  LDL.LU R26, [R1+0x5cc] ;  /* 0x0005cc00011a7983 */ /* 0x000f240000300800 */
[----:B0-----:R-:W-:-:S05]  /*8d730*/  FMUL R2, R0, R11 ;  /* 0x0000000b00027220 */ /* 0x001fca0000400000 */
[----:B------:R0:W-:Y:S04]  /*8d740*/  STL [R1+0x368], R2 ;  /* 0x0003680201007387 */ /* 0x0001e80000100800 */
[----:B0-----:R-:W4:Y:S01]  /*8d750*/  LDL.LU R2, [R1+0x44] ;  /* 0x0000440001027983 */ /* 0x001f220000300800 */
[----:B------:R-:W4:Y:S02]  /*8d760*/  LDL.LU R18, [R1+0x5d0] ;  /* 0x0005d00001127983 */ /* 0x000f240000300800 */
[----:B------:R-:W4:Y:S02]  /*8d770*/  LDL.LU R27, [R1+0x5d4] ;  /* 0x0005d400011b7983 */ /* 0x000f240000300800 */
[----:B------:R-:W4:Y:S01]  /*8d780*/  LDL.LU R20, [R1+0x5d8] ;  /* 0x0005d80001147983 */ /* 0x000f220000300800 */
[----:B------:R-:W4:Y:S01]  /*8d790*/  LDL.LU R13, [R1+0x5dc] ;  /* 0x0005dc00010d7983 */ /* 0x000f220000300800 */
[----:B------:R-:W4:Y:S02]  /*8d7a0*/  LDL.LU R11, [R1+0x5e0] ;  /* 0x0005e000010b7983 */ /* 0x000f240000300800 */
[----:B------:R-:W4:Y:S02]  /*8d7b0*/  LDL.LU R21, [R1+0x5e4] ;  /* 0x0005e40001157983 */ /* 0x000f240000300800 */
[----:B------:R-:W-:-:S02]  /*8d7c0*/  FMUL R7, R0, R28 ;  /* 0x0000001c00077220 */ /* 0x000fc40000400000 */
[----:B------:R-:W-:-:S03]  /*8d7d0*/  FMUL R6, R0, R9 ;  /* 0x0000000900067220 */ /* 0x000fc60000400000 */
[----:B------:R0:W-:Y:S01]  /*8d7e0*/  STL [R1+0x364], R7 ;  /* 0x0003640701007387 */ /* 0x0001e20000100800 */
[----:B------:R-:W4:Y:S02]  /*8d7f0*/  LDL.LU R22, [R1+0x5ec] ;  /* 0x0005ec0001167983 */ /* 0x000f240000300800 */
[----:B------:R1:W-:Y:S02]  /*8d800*/  STL [R1+0x360], R6 ;  /* 0x0003600601007387 */ /* 0x0003e40000100800 */
[----:B------:R-:W4:Y:S01]  /*8d810*/  LDL.LU R25, [R1+0x5f4] ;  /* 0x0005f40001197983 */ /* 0x000f220000300800 */
[----:B------:R-:W4:Y:S01]  /*8d820*/  LDL.LU R23, [R1+0x5fc] ;  /* 0x0005fc0001177983 */ /* 0x000f220000300800 */
[----:B------:R-:W4:Y:S02]  /*8d830*/  LDL.LU R14, [R1+0x604] ;  /* 0x00060400010e7983 */ /* 0x000f240000300800 */
[----:B------:R-:W4:Y:S01]  /*8d840*/  LDL.LU R12, [R1+0x610] ;  /* 0x00061000010c7983 */ /* 0x000f220000300800 */
[----:B0-----:R-:W4:Y:S01]  /*8d850*/  LDL.LU R7, [R1+0x618] ;  /* 0x0006180001077983 */ /* 0x001f220000300800 */
[----:B-1----:R-:W4:Y:S02]  /*8d860*/  LDL.LU R6, [R1+0x624] ;  /* 0x0006240001067983 */ /* 0x002f240000300800 */
[----:B------:R-:W4:Y:S02]  /*8d870*/  LDL.LU R9, [R1+0x62c] ;  /* 0x00062c0001097983 */ /* 0x000f240000300800 */
[----:B---3--:R-:W-:-:S02]  /*8d880*/  FMUL R28, R0, R10 ;  /* 0x0000000a001c7220 */ /* 0x008fc40000400000 */
[----:B------:R-:W3:Y:S03]  /*8d890*/  LDL.LU R10, [R1+0x634] ;  /* 0x00063400010a7983 */ /* 0x000ee60000300800 */
[----:B------:R0:W-:Y:S02]  /*8d8a0*/  STL [R1+0x35c], R28 ;  /* 0x00035c1c01007387 */ /* 0x0001e40000100800 */
[----:B0-----:R-:W3:Y:S01]  /*8d8b0*/  LDL.LU R28, [R1+0x63c] ;  /* 0x00063c00011c7983 */ /* 0x001ee20000300800 */
[C---:B--2---:R-:W-:Y:S02]  /*8d8c0*/  FMUL R29, R0.reuse, R29 ;  /* 0x0000001d001d7220 */ /* 0x044fe40000400000 */
[----:B----4-:R-:W-:-:S03]  /*8d8d0*/  FMUL R5, R0, R5 ;  /* 0x0000000500057220 */ /* 0x010fc60000400000 */
[----:B------:R0:W-:Y:S04]  /*8d8e0*/  STL [R1+0x358], R29 ;  /* 0x0003581d01007387 */ /* 0x0001e80000100800 */
[----:B0-----:R-:W2:Y:S01]  /*8d8f0*/  LDL.LU R29, [R1+0x48] ;  /* 0x00004800011d7983 */ /* 0x001ea20000300800 */
[----:B------:R0:W-:Y:S02]  /*8d900*/  STL [R1+0x11c], R5 ;  /* 0x00011c0501007387 */ /* 0x0001e40000100800 */
[C---:B------:R-:W-:Y:S02]  /*8d910*/  FMUL R15, R0.reuse, R15 ;  /* 0x0000000f000f7220 */ /* 0x040fe40000400000 */
[C---:B------:R-:W-:Y:S02]  /*8d920*/  FMUL R16, R0.reuse, R16 ;  /* 0x0000001000107220 */ /* 0x040fe40000400000 */
[----:B0-----:R-:W-:-:S05]  /*8d930*/  FMUL R5, R0, R24 ;  /* 0x0000001800057220 */ /* 0x001fca0000400000 */
[----:B------:R-:W-:Y:S01]  /*8d940*/  STL [R1+0x118], R5 ;  /* 0x0001180501007387 */ /* 0x000fe20000100800 */
[----:B------:R0:W-:Y:S02]  /*8d950*/  STL [R1+0x10c], R15 ;  /* 0x00010c0f01007387 */ /* 0x0001e40000100800 */
[----:B------:R-:W-:Y:S02]  /*8d960*/  STL [R1+0x108], R16 ;  /* 0x0001081001007387 */ /* 0x000fe40000100800 */
[C---:B0-----:R-:W-:Y:S02]  /*8d970*/  FMUL R15, R0.reuse, R8 ;  /* 0x00000008000f7220 */ /* 0x041fe40000400000 */
[----:B------:R-:W4:Y:S01]  /*8d980*/  LDL.LU R8, [R1+0x5e8] ;  /* 0x0005e80001087983 */ /* 0x000f220000300800 */
[----:B------:R-:W-:-:S05]  /*8d990*/  FMUL R5, R0, R19 ;  /* 0x0000001300057220 */ /* 0x000fca0000400000 */
[----:B------:R0:W-:Y:S01]  /*8d9a0*/  STL [R1+0x100], R5 ;  /* 0x0001000501007387 */ /* 0x0001e20000100800 */
[----:B------:R1:W-:Y:S02]  /*8d9b0*/  STL [R1+0xfc], R15 ;  /* 0x0000fc0f01007387 */ /* 0x0003e40000100800 */
[C---:B0-----:R-:W-:Y:S02]  /*8d9c0*/  FMUL R5, R0.reuse, R17 ;  /* 0x0000001100057220 */ /* 0x041fe40000400000 */
[----:B-1----:R-:W-:-:S03]  /*8d9d0*/  FMUL R15, R0, R26 ;  /* 0x0000001a000f7220 */ /* 0x002fc60000400000 */
[----:B------:R0:W-:Y:S02]  /*8d9e0*/  STL [R1+0xf4], R5 ;  /* 0x0000f40501007387 */ /* 0x0001e40000100800 */
[----:B------:R1:W-:Y:S02]  /*8d9f0*/  STL [R1+0xf0], R15 ;  /* 0x0000f00f01007387 */ /* 0x0003e40000100800 */
[C---:B0-----:R-:W-:Y:S01]  /*8da00*/  FMUL R5, R4.reuse, R18 ;  /* 0x0000001204057220 */ /* 0x041fe20000400000 */
[----:B------:R0:W2:Y:S01]  /*8da10*/  MUFU.RCP R0, R2 ;  /* 0x0000000200007308 */ /* 0x0000a20000001000 */
[----:B-1----:R-:W-:-:S03]  /*8da20*/  FMUL R15, R4, R20 ;  /* 0x00000014040f7220 */ /* 0x002fc60000400000 */
[----:B------:R1:W-:Y:S01]  /*8da30*/  STL [R1+0x354], R5 ;  /* 0x0003540501007387 */ /* 0x0003e20000100800 */
[C---:B0-----:R-:W-:Y:S02]  /*8da40*/  FMUL R2, R4.reuse, R27 ;  /* 0x0000001b04027220 */ /* 0x041fe40000400000 */
[----:B-1----:R-:W-:-:S03]  /*8da50*/  FMUL R5, R4, R13 ;  /* 0x0000000d04057220 */ /* 0x002fc60000400000 */
[----:B------:R0:W-:Y:S01]  /*8da60*/  STL [R1+0x350], R2 ;  /* 0x0003500201007387 */ /* 0x0001e20000100800 */
[----:B------:R1:W-:Y:S02]  /*8da70*/  STL [R1+0x34c], R15 ;  /* 0x00034c0f01007387 */ /* 0x0003e40000100800 */
[----:B------:R-:W4:Y:S01]  /*8da80*/  LDL.LU R13, [R1+0x5f0] ;  /* 0x0005f000010d7983 */ /* 0x000f220000300800 */
[----:B------:R1:W-:Y:S01]  /*8da90*/  STL [R1+0x348], R5 ;  /* 0x0003480501007387 */ /* 0x0003e20000100800 */
[----:B0-----:R-:W-:-:S03]  /*8daa0*/  FMUL R2, R4, R11 ;  /* 0x0000000b04027220 */ /* 0x001fc60000400000 */
[----:B------:R-:W4:Y:S01]  /*8dab0*/  LDL.LU R11, [R1+0x5f8] ;  /* 0x0005f800010b7983 */ /* 0x000f220000300800 */
[C---:B-1----:R-:W-:Y:S02]  /*8dac0*/  FMUL R15, R4.reuse, R21 ;  /* 0x00000015040f7220 */ /* 0x042fe40000400000 */
[----:B------:R0:W-:Y:S02]  /*8dad0*/  STL [R1+0x344], R2 ;  /* 0x0003440201007387 */ /* 0x0001e40000100800 */
[C---:B------:R-:W-:Y:S01]  /*8dae0*/  FMUL R5, R4.reuse, R22 ;  /* 0x0000001604057220 */ /* 0x040fe20000400000 */
[----:B------:R1:W-:Y:S01]  /*8daf0*/  STL [R1+0x340], R15 ;  /* 0x0003400f01007387 */ /* 0x0003e20000100800 */
[----:B0-----:R-:W-:-:S03]  /*8db00*/  FMUL R2, R4, R25 ;  /* 0x0000001904027220 */ /* 0x001fc60000400000 */
[----:B------:R0:W-:Y:S01]  /*8db10*/  STL [R1+0x33c], R5 ;  /* 0x00033c0501007387 */ /* 0x0001e20000100800 */
[----:B-1----:R-:W-:-:S03]  /*8db20*/  FMUL R15, R4, R23 ;  /* 0x00000017040f7220 */ /* 0x002fc60000400000 */
[----:B------:R1:W-:Y:S01]  /*8db30*/  STL [R1+0x338], R2 ;  /* 0x0003380201007387 */ /* 0x0003e20000100800 */
[C---:B------:R-:W-:Y:S02]  /*8db40*/  FMUL R7, R4.reuse, R7 ;  /* 0x0000000704077220 */ /* 0x040fe40000400000 */
[C---:B0-----:R-:W-:Y:S01]  /*8db50*/  FMUL R5, R4.reuse, R14 ;  /* 0x0000000e04057220 */ /* 0x041fe20000400000 */
[----:B------:R-:W-:Y:S01]  /*8db60*/  STL [R1+0xec], R15 ;  /* 0x0000ec0f01007387 */ /* 0x000fe20000100800 */
[----:B-1----:R-:W-:-:S03]  /*8db70*/  FMUL R2, R4, R12 ;  /* 0x0000000c04027220 */ /* 0x002fc60000400000 */
[----:B------:R0:W-:Y:S04]  /*8db80*/  STL [R1+0xe8], R5 ;  /* 0x0000e80501007387 */ /* 0x0001e80000100800 */
[----:B------:R1:W-:Y:S01]  /*8db90*/  STL [R1+0xe4], R2 ;  /* 0x0000e40201007387 */ /* 0x0003e20000100800 */
[----:B------:R-:W-:Y:S02]  /*8dba0*/  STL [R1+0xe0], R7 ;  /* 0x0000e00701007387 */ /* 0x000fe40000100800 */
[C---:B0-----:R-:W-:Y:S02]  /*8dbb0*/  FMUL R5, R4.reuse, R6 ;  /* 0x0000000604057220 */ /* 0x041fe40000400000 */
[C---:B-1----:R-:W-:Y:S02]  /*8dbc0*/  FMUL R2, R4.reuse, R9 ;  /* 0x0000000904027220 */ /* 0x042fe40000400000 */
[----:B------:R-:W4:Y:S01]  /*8dbd0*/  LDL.LU R9, [R1+0x600] ;  /* 0x0006000001097983 */ /* 0x000f220000300800 */
[----:B------:R3:W-:Y:S02]  /*8dbe0*/  STL [R1+0xd4], R5 ;  /* 0x0000d40501007387 */ /* 0x0007e40000100800 */
[----:B------:R0:W-:Y:S02]  /*8dbf0*/  STL [R1+0xd0], R2 ;  /* 0x0000d00201007387 */ /* 0x0001e40000100800 */
[----:B---3--:R-:W-:-:S02]  /*8dc00*/  FMUL R5, R4, R10 ;  /* 0x0000000a04057220 */ /* 0x008fc40000400000 */
[----:B------:R-:W3:Y:S03]  /*8dc10*/  LDL.LU R10, [R1+0x608] ;  /* 0x00060800010a7983 */ /* 0x000ee60000300800 */
[----:B------:R1:W-:Y:S02]  /*8dc20*/  STL [R1+0xc4], R5 ;  /* 0x0000c40501007387 */ /* 0x0003e40000100800 */
[----:B0-----:R-:W-:Y:S01]  /*8dc30*/  FMUL R2, R4, R28 ;  /* 0x0000001c04027220 */ /* 0x001fe20000400000 */
[----:B-1----:R-:W3:Y:S04]  /*8dc40*/  LDL.LU R5, [R1+0x60c] ;  /* 0x00060c0001057983 */ /* 0x002ee80000300800 */
[----:B------:R4:W-:Y:S02]  /*8dc50*/  STL [R1+0xb8], R2 ;  /* 0x0000b80201007387 */ /* 0x0009e40000100800 */
[----:B------:R-:W3:Y:S02]  /*8dc60*/  LDL.LU R24, [R1+0x614] ;  /* 0x0006140001187983 */ /* 0x000ee40000300800 */
[----:B------:R-:W3:Y:S01]  /*8dc70*/  LDL.LU R15, [R1+0x61c] ;  /* 0x00061c00010f7983 */ /* 0x000ee20000300800 */
[----:B------:R-:W3:Y:S01]  /*8dc80*/  LDL.LU R16, [R1+0x620] ;  /* 0x0006200001107983 */ /* 0x000ee20000300800 */
[----:B------:R-:W3:Y:S02]  /*8dc90*/  LDL.LU R19, [R1+0x628] ;  /* 0x0006280001137983 */ /* 0x000ee40000300800 */
[----:B------:R-:W3:Y:S02]  /*8dca0*/  LDL.LU R28, [R1+0x630] ;  /* 0x00063000011c7983 */ /* 0x000ee40000300800 */
[----:B------:R-:W3:Y:S01]  /*8dcb0*/  LDL.LU R17, [R1+0x638] ;  /* 0x0006380001117983 */ /* 0x000ee20000300800 */
[----:B------:R-:W3:Y:S01]  /*8dcc0*/  LDL.LU R26, [R1+0x640] ;  /* 0x00064000011a7983 */ /* 0x000ee20000300800 */
[----:B--2---:R0:W1:Y:S01]  /*8dcd0*/  MUFU.RCP R4, R29 ;  /* 0x0000001d00047308 */ /* 0x0040620000001000 */
[----:B----4-:R-:W-:-:S05]  /*8dce0*/  FMUL R2, R3, R8 ;  /* 0x0000000803027220 */ /* 0x010fca0000400000 */
[----:B------:R2:W-:Y:S04]  /*8dcf0*/  STL [R1+0x334], R2 ;  /* 0x0003340201007387 */ /* 0x0005e80000100800 */
[----:B--2---:R-:W2:Y:S01]  /*8dd00*/  LDL.LU R2, [R1+0x644] ;  /* 0x0006440001027983 */ /* 0x004ea20000300800 */
[----:B------:R-:W4:Y:S02]  /*8dd10*/  LDL.LU R18, [R1+0x648] ;  /* 0x0006480001127983 */ /* 0x000f240000300800 */
[----:B------:R-:W4:Y:S02]  /*8dd20*/  LDL.LU R27, [R1+0x64c] ;  /* 0x00064c00011b7983 */ /* 0x000f240000300800 */
[----:B------:R-:W4:Y:S01]  /*8dd30*/  LDL.LU R20, [R1+0x4c] ;  /* 0x00004c0001147983 */ /* 0x000f220000300800 */
[----:B0-----:R-:W4:Y:S01]  /*8dd40*/  LDL.LU R29, [R1+0x650] ;  /* 0x00065000011d7983 */ /* 0x001f220000300800 */
[----:B------:R-:W4:Y:S02]  /*8dd50*/  LDL.LU R8, [R1+0x654] ;  /* 0x0006540001087983 */ /* 0x000f240000300800 */
[----:B------:R-:W4:Y:S02]  /*8dd60*/  LDL.LU R21, [R1+0x658] ;  /* 0x0006580001157983 */ /* 0x000f240000300800 */
[----:B------:R-:W-:-:S05]  /*8dd70*/  FMUL R7, R3, R13 ;  /* 0x0000000d03077220 */ /* 0x000fca0000400000 */
[----:B------:R0:W-:Y:S01]  /*8dd80*/  STL [R1+0x330], R7 ;  /* 0x0003300701007387 */ /* 0x0001e20000100800 */
[----:B------:R-:W4:Y:S02]  /*8dd90*/  LDL.LU R22, [R1+0x65c] ;  /* 0x00065c0001167983 */ /* 0x000f240000300800 */
[----:B------:R-:W-:-:S05]  /*8dda0*/  FMUL R6, R3, R11 ;  /* 0x0000000b03067220 */ /* 0x000fca0000400000 */
[----:B------:R1:W-:Y:S01]  /*8ddb0*/  STL [R1+0x32c], R6 ;  /* 0x00032c0601007387 */ /* 0x0003e20000100800 */
[----:B------:R-:W4:Y:S02]  /*8ddc0*/  LDL.LU R25, [R1+0x660] ;  /* 0x0006600001197983 */ /* 0x000f240000300800 */
[----:B------:R-:W4:Y:S02]  /*8ddd0*/  LDL.LU R23, [R1+0x664] ;  /* 0x0006640001177983 */ /* 0x000f240000300800 */
[----:B------:R-:W4:Y:S01]  /*8dde0*/  LDL.LU R14, [R1+0x66c] ;  /* 0x00066c00010e7983 */ /* 0x000f220000300800 */
[----:B------:R-:W4:Y:S01]  /*8ddf0*/  LDL.LU R12, [R1+0x690] ;  /* 0x00069000010c7983 */ /* 0x000f220000300800 */
[----:B0-----:R-:W4:Y:S03]  /*8de00*/  LDL.LU R7, [R1+0x698] ;  /* 0x0006980001077983 */ /* 0x001f260000300800 */
[----:B-1----:R-:W4:Y:S01]  /*8de10*/  LDL.LU R6, [R1+0x6a0] ;  /* 0x0006a00001067983 */ /* 0x002f220000300800 */
[----:B------:R-:W4:Y:S02]  /*8de20*/  LDL.LU R11, [R1+0x6ac] ;  /* 0x0006ac00010b7983 */ /* 0x000f240000300800 */
[----:B------:R-:W-:-:S02]  /*8de30*/  FMUL R13, R3, R9 ;  /* 0x00000009030d7220 */ /* 0x000fc40000400000 */
[----:B------:R-:W4:Y:S03]  /*8de40*/  LDL.LU R9, [R1+0x6c4] ;  /* 0x0006c40001097983 */ /* 0x000f260000300800 */
[----:B------:R0:W-:Y:S02]  /*8de50*/  STL [R1+0x328], R13 ;  /* 0x0003280d01007387 */ /* 0x0001e40000100800 */
[----:B0-----:R-:W4:Y:S01]  /*8de60*/  LDL.LU R13, [R1+0x6e0] ;  /* 0x0006e000010d7983 */ /* 0x001f220000300800 */
[----:B---3--:R-:W-:-:S05]  /*8de70*/  FMUL R10, R3, R10 ;  /* 0x0000000a030a7220 */ /* 0x008fca0000400000 */
[----:B------:R0:W-:Y:S01]  /*8de80*/  STL [R1+0x324], R10 ;  /* 0x0003240a01007387 */ /* 0x0001e20000100800 */
[----:B------:R-:W-:-:S03]  /*8de90*/  FMUL R5, R3, R5 ;  /* 0x0000000503057220 */ /* 0x000fc60000400000 */
[----:B0-----:R-:W3:Y:S02]  /*8dea0*/  LDL.LU R10, [R1+0x6e8] ;  /* 0x0006e800010a7983 */ /* 0x001ee40000300800 */
[----:B------:R0:W-:Y:S02]  /*8deb0*/  STL [R1+0x320], R5 ;  /* 0x0003200501007387 */ /* 0x0001e40000100800 */
[C---:B------:R-:W-:Y:S02]  /*8dec0*/  FMUL R15, R3.reuse, R15 ;  /* 0x0000000f030f7220 */ /* 0x040fe40000400000 */
[C---:B------:R-:W-:Y:S02]  /*8ded0*/  FMUL R16, R3.reuse, R16 ;  /* 0x0000001003107220 */ /* 0x040fe40000400000 */
[----:B0-----:R-:W-:-:S05]  /*8dee0*/  FMUL R5, R3, R24 ;  /* 0x0000001803057220 */ /* 0x001fca0000400000 */
[----:B------:R0:W-:Y:S01]  /*8def0*/  STL [R1+0x31c], R5 ;  /* 0x00031c0501007387 */ /* 0x0001e20000100800 */
[----:B------:R1:W-:Y:S02]  /*8df00*/  STL [R1+0x318], R15 ;  /* 0x0003180f01007387 */ /* 0x0003e40000100800 */
[----:B------:R1:W-:Y:S02]  /*8df10*/  STL [R1+0xdc], R16 ;  /* 0x0000dc1001007387 */ /* 0x0003e40000100800 */
[C---:B0-----:R-:W-:Y:S02]  /*8df20*/  FMUL R5, R3.reuse, R19 ;  /* 0x0000001303057220 */ /* 0x041fe40000400000 */
[C---:B-1----:R-:W-:Y:S02]  /*8df30*/  FMUL R15, R3.reuse, R28 ;  /* 0x0000001c030f7220 */ /* 0x042fe40000400000 */
[----:B------:R-:W3:Y:S01]  /*8df40*/  LDL.LU R28, [R1+0x700] ;  /* 0x00070000011c7983 */ /* 0x000ee20000300800 */
[----:B------:R0:W-:Y:S02]  /*8df50*/  STL [R1+0xd8], R5 ;  /* 0x0000d80501007387 */ /* 0x0001e40000100800 */
[----:B------:R2:W-:Y:S02]  /*8df60*/  STL [R1+0xcc], R15 ;  /* 0x0000cc0f01007387 */ /* 0x0005e40000100800 */
[----:B------:R-:W-:-:S02]  /*8df70*/  FMUL R16, R3, R26 ;  /* 0x0000001a03107220 */ /* 0x000fc40000400000 */
[----:B0-----:R-:W-:-:S05]  /*8df80*/  FMUL R5, R3, R17 ;  /* 0x0000001103057220 */ /* 0x001fca0000400000 */
[----:B------:R4:W-:Y:S01]  /*8df90*/  STL [R1+0xc8], R5 ;  /* 0x0000c80501007387 */ /* 0x0009e20000100800 */
[----:B------:R-:W-:Y:S02]  /*8dfa0*/  STL [R1+0xc0], R16 ;  /* 0x0000c01001007387 */ /* 0x000fe40000100800 */
[C---:B--2---:R-:W-:Y:S02]  /*8dfb0*/  FMUL R15, R3.reuse, R2 ;  /* 0x00000002030f7220 */ /* 0x044fe40000400000 */
[C---:B----4-:R-:W-:Y:S02]  /*8dfc0*/  FMUL R5, R3.reuse, R18 ;  /* 0x0000001203057220 */ /* 0x050fe40000400000 */
[----:B------:R-:W-:Y:S01]  /*8dfd0*/  FMUL R2, R3, R27 ;  /* 0x0000001b03027220 */ /* 0x000fe20000400000 */
[----:B------:R-:W-:Y:S02]  /*8dfe0*/  STL [R1+0xbc], R15 ;  /* 0x0000bc0f01007387 */ /* 0x000fe40000100800 */
[----:B------:R0:W-:Y:S02]  /*8dff0*/  STL [R1+0xb4], R5 ;  /* 0x0000b40501007387 */ /* 0x0001e40000100800 */
[----:B------:R1:W-:Y:S01]  /*8e000*/  STL [R1+0xb0], R2 ;  /* 0x0000b00201007387 */ /* 0x0003e20000100800 */
[----:B0-----:R-:W-:-:S03]  /*8e010*/  FMUL R5, R0, R29 ;  /* 0x0000001d00057220 */ /* 0x001fc60000400000 */
[----:B------:R-:W2:Y:S01]  /*8e020*/  LDL.LU R29, [R1+0x708] ;  /* 0x00070800011d7983 */ /* 0x000ea20000300800 */
[C---:B-1----:R-:W-:Y:S02]  /*8e030*/  FMUL R2, R0.reuse, R8 ;  /* 0x0000000800027220 */ /* 0x042fe40000400000 */
[----:B------:R-:W-:Y:S02]  /*8e040*/  STL [R1+0x314], R5 ;  /* 0x0003140501007387 */ /* 0x000fe40000100800 */
[----:B------:R-:W2:Y:S02]  /*8e050*/  LDL.LU R8, [R1+0x50] ;  /* 0x0000500001087983 */ /* 0x000ea40000300800 */
[C---:B------:R-:W-:Y:S01]  /*8e060*/  FMUL R15, R0.reuse, R21 ;  /* 0x00000015000f7220 */ /* 0x040fe20000400000 */
[----:B------:R0:W-:Y:S04]  /*8e070*/  STL [R1+0x310], R2 ;  /* 0x0003100201007387 */ /* 0x0001e80000100800 */
[----:B------:R1:W-:Y:S02]  /*8e080*/  STL [R1+0x30c], R15 ;  /* 0x00030c0f01007387 */ /* 0x0003e40000100800 */
[----:B0-----:R-:W-:-:S05]  /*8e090*/  FMUL R2, R0, R22 ;  /* 0x0000001600027220 */ /* 0x001fca0000400000 */
[----:B------:R0:W-:Y:S01]  /*8e0a0*/  STL [R1+0x308], R2 ;  /* 0x0003080201007387 */ /* 0x0001e20000100800 */
[C---:B------:R-:W-:Y:S02]  /*8e0b0*/  FMUL R5, R0.reuse, R25 ;  /* 0x0000001900057220 */ /* 0x040fe40000400000 */
[C---:B-1----:R-:W-:Y:S02]  /*8e0c0*/  FMUL R15, R0.reuse, R23 ;  /* 0x00000017000f7220 */ /* 0x042fe40000400000 */
[C---:B0-----:R-:W-:Y:S01]  /*8e0d0*/  FMUL R2, R0.reuse, R14 ;  /* 0x0000000e00027220 */ /* 0x041fe20000400000 */
[----:B------:R0:W-:Y:S02]  /*8e0e0*/  STL [R1+0x304], R5 ;  /* 0x0003040501007387 */ /* 0x0001e40000100800 */
[----:B------:R-:W-:Y:S02]  /*8e0f0*/  STL [R1+0x300], R15 ;  /* 0x0003000f01007387 */ /* 0x000fe40000100800 */
[C---:B------:R-:W-:Y:S01]  /*8e100*/  FMUL R7, R0.reuse, R7 ;  /* 0x0000000700077220 */ /* 0x040fe20000400000 */
[----:B------:R1:W-:Y:S01]  /*8e110*/  STL [R1+0x2fc], R2 ;  /* 0x0002fc0201007387 */ /* 0x0003e20000100800 */
[----:B0-----:R-:W-:-:S02]  /*8e120*/  FMUL R5, R0, R12 ;  /* 0x0000000c00057220 */ /* 0x001fc40000400000 */
[----:B-1----:R-:W-:-:S03]  /*8e130*/  FMUL R2, R0, R6 ;  /* 0x0000000600027220 */ /* 0x002fc60000400000 */
[----:B------:R0:W-:Y:S01]  /*8e140*/  STL [R1+0x2f8], R5 ;  /* 0x0002f80501007387 */ /* 0x0001e20000100800 */
[----:B------:R-:W-:Y:S02]  /*8e150*/  STL [R1+0xac], R7 ;  /* 0x0000ac0701007387 */ /* 0x000fe40000100800 */
[C---:B0-----:R-:W-:Y:S02]  /*8e160*/  FMUL R5, R0.reuse, R11 ;  /* 0x0000000b00057220 */ /* 0x041fe40000400000 */
[----:B------:R-:W2:Y:S01]  /*8e170*/  LDL.LU R11, [R1+0x668] ;  /* 0x00066800010b7983 */ /* 0x000ea20000300800 */
[----:B------:R0:W-:Y:S02]  /*8e180*/  STL [R1+0xa8], R2 ;  /* 0x0000a80201007387 */ /* 0x0001e40000100800 */
[----:B------:R1:W-:Y:S02]  /*8e190*/  STL [R1+0xa4], R5 ;  /* 0x0000a40501007387 */ /* 0x0003e40000100800 */
[----:B0-----:R-:W-:-:S02]  /*8e1a0*/  FMUL R2, R0, R9 ;  /* 0x0000000900027220 */ /* 0x001fc40000400000 */
[----:B------:R-:W2:Y:S03]  /*8e1b0*/  LDL.LU R9, [R1+0x680] ;  /* 0x0006800001097983 */ /* 0x000ea60000300800 */
[----:B------:R-:W-:Y:S02]  /*8e1c0*/  STL [R1+0xa0], R2 ;  /* 0x0000a00201007387 */ /* 0x000fe40000100800 */
[C---:B-1----:R-:W-:Y:S02]  /*8e1d0*/  FMUL R5, R0.reuse, R13 ;  /* 0x0000000d00057220 */ /* 0x042fe40000400000 */
[----:B------:R-:W2:Y:S03]  /*8e1e0*/  LDL.LU R13, [R1+0x694] ;  /* 0x00069400010d7983 */ /* 0x000ea60000300800 */
[----:B------:R0:W-:Y:S02]  /*8e1f0*/  STL [R1+0x9c], R5 ;  /* 0x00009c0501007387 */ /* 0x0001e40000100800 */
[----:B0-----:R-:W2:Y:S01]  /*8e200*/  LDL.LU R5, [R1+0x69c] ;  /* 0x00069c0001057983 */ /* 0x001ea20000300800 */
[----:B------:R0:W1:Y:S01]  /*8e210*/  MUFU.RCP R3, R20 ;  /* 0x0000001400037308 */ /* 0x0000620000001000 */
[----:B---3--:R-:W-:-:S05]  /*8e220*/  FMUL R2, R0, R10 ;  /* 0x0000000a00027220 */ /* 0x008fca0000400000 */
        /* <DEDUP_REMOVED lines=8> */
[----:B------:R3:W-:Y:S01]  /*8e2b0*/  STL [R1+0x90], R2 ;  /* 0x0000900201007387 */ /* 0x0007e20000100800 */
[----:B------:R-:W4:Y:S03]  /*8e2c0*/  LDL.LU R26, [R1+0x6ec] ;  /* 0x0006ec00011a7983 */ /* 0x000f260000300800 */
[----:B---3--:R-:W3:Y:S01]  /*8e2d0*/  LDL.LU R2, [R1+0x704] ;  /* 0x0007040001027983 */ /* 0x008ee20000300800 */
[----:B------:R-:W3:Y:S02]  /*8e2e0*/  LDL.LU R18, [R1+0x70c] ;  /* 0x00070c0001127983 */ /* 0x000ee40000300800 */
[----:B------:R-:W3:Y:S02]  /*8e2f0*/  LDL.LU R27, [R1+0x720] ;  /* 0x00072000011b7983 */ /* 0x000ee40000300800 */
[----:B0-----:R-:W3:Y:S01]  /*8e300*/  LDL.LU R20, [R1+0x724] ;  /* 0x0007240001147983 */ /* 0x001ee20000300800 */
[----:B------:R-:W3:Y:S01]  /*8e310*/  LDL.LU R28, [R1+0x728] ;  /* 0x00072800011c7983 */ /* 0x000ee20000300800 */
[----:B------:R-:W1:Y:S02]  /*8e320*/  LDL.LU R21, [R1+0x72c] ;  /* 0x00072c0001157983 */ /* 0x000e640000300800 */
[----:B--2---:R-:W-:-:S05]  /*8e330*/  FMUL R6, R0, R29 ;  /* 0x0000001d00067220 */ /* 0x004fca0000400000 */
[----:B------:R0:W-:Y:S01]  /*8e340*/  STL [R1+0x78], R6 ;  /* 0x0000780601007387 */ /* 0x0001e20000100800 */
[----:B------:R-:W2:Y:S02]  /*8e350*/  LDL.LU R22, [R1+0x740] ;  /* 0x0007400001167983 */ /* 0x000ea40000300800 */
[----:B------:R-:W2:Y:S02]  /*8e360*/  LDL.LU R25, [R1+0x744] ;  /* 0x0007440001197983 */ /* 0x000ea40000300800 */
[----:B------:R-:W2:Y:S01]  /*8e370*/  LDL.LU R23, [R1+0x748] ;  /* 0x0007480001177983 */ /* 0x000ea20000300800 */
[----:B------:R-:W2:Y:S01]  /*8e380*/  LDL.LU R14, [R1+0x74c] ;  /* 0x00074c00010e7983 */ /* 0x000ea20000300800 */
[----:B------:R-:W2:Y:S02]  /*8e390*/  LDL.LU R12, [R1+0x760] ;  /* 0x00076000010c7983 */ /* 0x000ea40000300800 */
[----:B------:R-:W2:Y:S01]  /*8e3a0*/  LDL.LU R7, [R1+0x768] ;  /* 0x0007680001077983 */ /* 0x000ea20000300800 */
[----:B0-----:R-:W2:Y:S01]  /*8e3b0*/  LDL.LU R6, [R1+0x780] ;  /* 0x0007800001067983 */ /* 0x001ea20000300800 */
[----:B------:R-:W2:Y:S01]  /*8e3c0*/  LDL.LU R29, [R1+0x788] ;  /* 0x00078800011d7983 */ /* 0x000ea20000300800 */
[----:B------:R0:W1:Y:S02]  /*8e3d0*/  MUFU.RCP R0, R8 ;  /* 0x0000000800007308 */ /* 0x0000640000001000 */
[----:B0-----:R-:W2:Y:S01]  /*8e3e0*/  LDL.LU R8, [R1+0x790] ;  /* 0x0007900001087983 */ /* 0x001ea20000300800 */
[----:B------:R-:W-:-:S05]  /*8e3f0*/  FMUL R11, R4, R11 ;  /* 0x0000000b040b7220 */ /* 0x000fca0000400000 */
[----:B------:R0:W-:Y:S01]  /*8e400*/  STL [R1+0x2f4], R11 ;  /* 0x0002f40b01007387 */ /* 0x0001e20000100800 */
[----:B------:R-:W-:-:S03]  /*8e410*/  FMUL R9, R4, R9 ;  /* 0x0000000904097220 */ /* 0x000fc60000400000 */
[----:B0-----:R-:W2:Y:S02]  /*8e420*/  LDL.LU R11, [R1+0x79c] ;  /* 0x00079c00010b7983 */ /* 0x001ea40000300800 */
[----:B------:R0:W-:Y:S02]  /*8e430*/  STL [R1+0x2f0], R9 ;  /* 0x0002f00901007387 */ /* 0x0001e40000100800 */
[C---:B------:R-:W-:Y:S01]  /*8e440*/  FMUL R13, R4.reuse, R13 ;  /* 0x0000000d040d7220 */ /* 0x040fe20000400000 */
[----:B0-----:R-:W2:Y:S04]  /*8e450*/  LDL.LU R9, [R1+0x7b4] ;  /* 0x0007b40001097983 */ /* 0x001ea80000300800 */
[----:B------:R0:W-:Y:S02]  /*8e460*/  STL [R1+0x2ec], R13 ;  /* 0x0002ec0d01007387 */ /* 0x0001e40000100800 */
[C---:B------:R-:W-:Y:S01]  /*8e470*/  FMUL R5, R4.reuse, R5 ;  /* 0x0000000504057220 */ /* 0x040fe20000400000 */
[----:B0-----:R-:W2:Y:S04]  /*8e480*/  LDL.LU R13, [R1+0x1528] ;  /* 0x00152800010d7983 */ /* 0x001ea80000300800 */
[----:B------:R4:W-:Y:S02]  /*8e490*/  STL [R1+0x2e8], R5 ;  /* 0x0002e80501007387 */ /* 0x0009e40000100800 */
[----:B----4-:R-:W-:-:S02]  /*8e4a0*/  FMUL R5, R4, R24 ;  /* 0x0000001804057220 */ /* 0x010fc40000400000 */
[----:B------:R-:W-:-:S03]  /*8e4b0*/  FMUL R24, R4, R15 ;  /* 0x0000000f04187220 */ /* 0x000fc60000400000 */
[----:B------:R0:W-:Y:S01]  /*8e4c0*/  STL [R1+0x2e4], R5 ;  /* 0x0002e40501007387 */ /* 0x0001e20000100800 */
[C---:B------:R-:W-:Y:S02]  /*8e4d0*/  FMUL R15, R4.reuse, R10 ;  /* 0x0000000a040f7220 */ /* 0x040fe40000400000 */
[----:B------:R-:W-:Y:S02]  /*8e4e0*/  STL [R1+0x2e0], R24 ;  /* 0x0002e01801007387 */ /* 0x000fe40000100800 */
[----:B------:R-:W4:Y:S02]  /*8e4f0*/  LDL.LU R10, [R1+0x7c0] ;  /* 0x0007c000010a7983 */ /* 0x000f240000300800 */
[----:B0-----:R-:W-:-:S05]  /*8e500*/  FMUL R5, R4, R16 ;  /* 0x0000001004057220 */ /* 0x001fca0000400000 */
[----:B------:R0:W-:Y:S01]  /*8e510*/  STL [R1+0x2dc], R5 ;  /* 0x0002dc0501007387 */ /* 0x0001e20000100800 */
[----:B------:R0:W-:Y:S02]  /*8e520*/  STL [R1+0x2d8], R15 ;  /* 0x0002d80f01007387 */ /* 0x0001e40000100800 */
[C---:B------:R-:W-:Y:S02]  /*8e530*/  FMUL R16, R4.reuse, R17 ;  /* 0x0000001104107220 */ /* 0x040fe40000400000 */
[C---:B0-----:R-:W-:Y:S02]  /*8e540*/  FMUL R5, R4.reuse, R19 ;  /* 0x0000001304057220 */ /* 0x041fe40000400000 */
[----:B------:R-:W-:-:S03]  /*8e550*/  FMUL R15, R4, R26 ;  /* 0x0000001a040f7220 */ /* 0x000fc60000400000 */
[----:B------:R3:W-:Y:S01]  /*8e560*/  STL [R1+0x74], R5 ;  /* 0x0000740501007387 */ /* 0x0007e20000100800 */
[----:B------:R-:W-:Y:S02]  /*8e570*/  STL [R1+0x6c], R16 ;  /* 0x00006c1001007387 */ /* 0x000fe40000100800 */
[----:B------:R0:W-:Y:S02]  /*8e580*/  STL [R1+0x64], R15 ;  /* 0x0000640f01007387 */ /* 0x0001e40000100800 */
[C---:B---3--:R-:W-:Y:S02]  /*8e590*/  FMUL R5, R4.reuse, R2 ;  /* 0x0000000204057220 */ /* 0x048fe40000400000 */
[C---:B------:R-:W-:Y:S02]  /*8e5a0*/  FMUL R2, R4.reuse, R18 ;  /* 0x0000001204027220 */ /* 0x040fe40000400000 */
[C---:B0-----:R-:W-:Y:S01]  /*8e5b0*/  FMUL R15, R4.reuse, R27 ;  /* 0x0000001b040f7220 */ /* 0x041fe20000400000 */
[----:B------:R0:W-:Y:S02]  /*8e5c0*/  STL [R1+0x5c], R5 ;  /* 0x00005c0501007387 */ /* 0x0001e40000100800 */
[----:B------:R3:W-:Y:S02]  /*8e5d0*/  STL [R1+0x54], R2 ;  /* 0x0000540201007387 */ /* 0x0007e40000100800 */
[----:B------:R-:W-:Y:S02]  /*8e5e0*/  STL [R1+0x50], R15 ;  /* 0x0000500f01007387 */ /* 0x000fe40000100800 */
[----:B0-----:R-:W-:-:S02]  /*8e5f0*/  FMUL R5, R4, R20 ;  /* 0x0000001404057220 */ /* 0x001fc40000400000 */
[----:B---3--:R-:W-:-:S03]  /*8e600*/  FMUL R2, R4, R28 ;  /* 0x0000001c04027220 */ /* 0x008fc60000400000 */
[----:B------:R1:W-:Y:S01]  /*8e610*/  STL [R1+0x4c], R5 ;  /* 0x00004c0501007387 */ /* 0x0003e20000100800 */
[----:B------:R-:W3:Y:S02]  /*8e620*/  LDL.LU R28, [R1+0x7c8] ;  /* 0x0007c800011c7983 */ /* 0x000ee40000300800 */
[----:B------:R0:W-:Y:S02]  /*8e630*/  STL [R1+0x48], R2 ;  /* 0x0000480201007387 */ /* 0x0001e40000100800 */
[C---:B-1----:R-:W-:Y:S02]  /*8e640*/  FMUL R5, R3.reuse, R21 ;  /* 0x0000001503057220 */ /* 0x042fe40000400000 */
[C---:B--2---:R-:W-:Y:S02]  /*8e650*/  FMUL R4, R3.reuse, R25 ;  /* 0x0000001903047220 */ /* 0x044fe40000400000 */
[C---:B0-----:R-:W-:Y:S01]  /*8e660*/  FMUL R2, R3.reuse, R22 ;  /* 0x0000001603027220 */ /* 0x041fe20000400000 */
[----:B------:R0:W-:Y:S04]  /*8e670*/  STL [R1+0x2d4], R5 ;  /* 0x0002d40501007387 */ /* 0x0001e80000100800 */
[----:B------:R1:W-:Y:S01]  /*8e680*/  STL [R1+0x2d0], R2 ;  /* 0x0002d00201007387 */ /* 0x0003e20000100800 */
[----:B------:R2:W-:Y:S02]  /*8e690*/  STL [R1+0x2cc], R4 ;  /* 0x0002cc0401007387 */ /* 0x0005e40000100800 */
[----:B0-----:R-:W-:-:S02]  /*8e6a0*/  FMUL R5, R3, R23 ;  /* 0x0000001703057220 */ /* 0x001fc40000400000 */
[C---:B-1----:R-:W-:Y:S02]  /*8e6b0*/  FMUL R2, R3.reuse, R14 ;  /* 0x0000000e03027220 */ /* 0x042fe40000400000 */
[C---:B--2---:R-:W-:Y:S01]  /*8e6c0*/  FMUL R4, R3.reuse, R12 ;  /* 0x0000000c03047220 */ /* 0x044fe20000400000 */
[----:B------:R0:W-:Y:S02]  /*8e6d0*/  STL [R1+0x2c8], R5 ;  /* 0x0002c80501007387 */ /* 0x0001e40000100800 */
[----:B------:R1:W-:Y:S02]  /*8e6e0*/  STL [R1+0x2c4], R2 ;  /* 0x0002c40201007387 */ /* 0x0003e40000100800 */
[----:B------:R2:W-:Y:S01]  /*8e6f0*/  STL [R1+0x2c0], R4 ;  /* 0x0002c00401007387 */ /* 0x0005e20000100800 */
[C---:B0-----:R-:W-:Y:S02]  /*8e700*/  FMUL R5, R3.reuse, R7 ;  /* 0x0000000703057220 */ /* 0x041fe40000400000 */
[----:B-1----:R-:W-:-:S02]  /*8e710*/  FMUL R2, R3, R6 ;  /* 0x0000000603027220 */ /* 0x002fc40000400000 */
[C---:B--2---:R-:W-:Y:S01]  /*8e720*/  FMUL R4, R3.reuse, R29 ;  /* 0x0000001d03047220 */ /* 0x044fe20000400000 */
[----:B------:R-:W-:Y:S01]  /*8e730*/  STL [R1+0x2bc], R5 ;  /* 0x0002bc0501007387 */ /* 0x000fe20000100800 */
[----:B------:R-:W2:Y:S02]  /*8e740*/  LDL.LU R29, [R1+0x7e0] ;  /* 0x0007e000011d7983 */ /* 0x000ea40000300800 */
[----:B------:R0:W-:Y:S01]  /*8e750*/  STL [R1+0x2b8], R2 ;  /* 0x0002b80201007387 */ /* 0x0001e20000100800 */
[----:B------:R1:W-:Y:S04]  /*8e760*/  STL [R1+0x44], R4 ;  /* 0x0000440401007387 */ /* 0x0003e80000100800 */
[----:B------:R-:W2:Y:S01]  /*8e770*/  LDL.LU R14, [R1+0x7e8] ;  /* 0x0007e800010e7983 */ /* 0x000ea20000300800 */
[----:B0-----:R-:W-:-:S05]  /*8e780*/  FMUL R2, R3, R8 ;  /* 0x0000000803027220 */ /* 0x001fca0000400000 */
[----:B------:R0:W-:Y:S01]  /*8e790*/  STL [R1+0x40], R2 ;  /* 0x0000400201007387 */ /* 0x0001e20000100800 */
[----:B------:R-:W2:Y:S02]  /*8e7a0*/  LDL.LU R24, [R1+0x764] ;  /* 0x0007640001187983 */ /* 0x000ea40000300800 */
[----:B-1----:R-:W-:-:S05]  /*8e7b0*/  FMUL R4, R3, R11 ;  /* 0x0000000b03047220 */ /* 0x002fca0000400000 */
[----:B------:R-:W-:Y:S01]  /*8e7c0*/  STL [R1+0x34], R4 ;  /* 0x0000340401007387 */ /* 0x000fe20000100800 */
[----:B------:R-:W2:Y:S02]  /*8e7d0*/  LDL.LU R15, [R1+0x76c] ;  /* 0x00076c00010f7983 */ /* 0x000ea40000300800 */
[----:B0-----:R-:W-:-:S05]  /*8e7e0*/  FMUL R2, R3, R9 ;  /* 0x0000000903027220 */ /* 0x001fca0000400000 */
[----:B------:R4:W-:Y:S01]  /*8e7f0*/  STL [R1+0x30], R2 ;  /* 0x0000300201007387 */ /* 0x0009e20000100800 */
[----:B------:R-:W2:Y:S02]  /*8e800*/  LDL.LU R16, [R1+0x784] ;  /* 0x0007840001107983 */ /* 0x000ea40000300800 */
[----:B------:R-:W2:Y:S02]  /*8e810*/  LDL.LU R19, [R1+0x78c] ;  /* 0x00078c0001137983 */ /* 0x000ea40000300800 */
[----:B------:R-:W2:Y:S01]  /*8e820*/  LDL.LU R27, [R1+0x794] ;  /* 0x00079400011b7983 */ /* 0x000ea20000300800 */
[----:B------:R-:W2:Y:S01]  /*8e830*/  LDL.LU R23, [R1+0x798] ;  /* 0x0007980001177983 */ /* 0x000ea20000300800 */
[----:B------:R-:W2:Y:S02]  /*8e840*/  LDL.LU R8, [R1+0x7b0] ;  /* 0x0007b00001087983 */ /* 0x000ea40000300800 */
        /* <DEDUP_REMOVED lines=8> */
[----:B------:R-:W4:Y:S01]  /*8e8d0*/  LDL.LU R26, [R1+0x7f4] ;  /* 0x0007f400011a7983 */ /* 0x000f220000300800 */
[----:B0-----:R-:W4:Y:S01]  /*8e8e0*/  LDL.LU R2, [R1+0x7f8] ;  /* 0x0007f80001027983 */ /* 0x001f220000300800 */
[----:B------:R-:W4:Y:S02]  /*8e8f0*/  LDL.LU R18, [R1+0x7fc] ;  /* 0x0007fc0001127983 */ /* 0x000f240000300800 */
[----:B------:R-:W4:Y:S02]  /*8e900*/  LDL.LU R20, [R1+0x810] ;  /* 0x0008100001147983 */ /* 0x000f240000300800 */
[----:B---3--:R-:W-:-:S05]  /*8e910*/  FMUL R6, R3, R28 ;  /* 0x0000001c03067220 */ /* 0x008fca0000400000 */
[----:B------:R0:W-:Y:S01]  /*8e920*/  STL [R1+0x20], R6 ;  /* 0x0000200601007387 */ /* 0x0001e20000100800 */
[----:B------:R-:W3:Y:S02]  /*8e930*/  LDL.LU R21, [R1+0x814] ;  /* 0x0008140001157983 */ /* 0x000ee40000300800 */
[----:B------:R-:W3:Y:S02]  /*8e940*/  LDL.LU R22, [R1+0x818] ;  /* 0x0008180001167983 */ /* 0x000ee40000300800 */
[----:B------:R-:W3:Y:S01]  /*8e950*/  LDL.LU R25, [R1+0x81c] ;  /* 0x00081c0001197983 */ /* 0x000ee20000300800 */
[----:B------:R-:W3:Y:S01]  /*8e960*/  LDL.LU R12, [R1+0x820] ;  /* 0x00082000010c7983 */ /* 0x000ee20000300800 */
[----:B------:R-:W3:Y:S03]  /*8e970*/  LDL.LU R7, [R1+0x828] ;  /* 0x0008280001077983 */ /* 0x000ee60000300800 */
[----:B0-----:R-:W3:Y:S01]  /*8e980*/  LDL.LU R6, [R1+0x840] ;  /* 0x0008400001067983 */ /* 0x001ee20000300800 */
[----:B------:R-:W3:Y:S02]  /*8e990*/  LDL.LU R28, [R1+0x848] ;  /* 0x00084800011c7983 */ /* 0x000ee40000300800 */
[----:B--2---:R-:W-:-:S02]  /*8e9a0*/  FMUL R29, R3, R29 ;  /* 0x0000001d031d7220 */ /* 0x004fc40000400000 */
[----:B------:R-:W-:-:S03]  /*8e9b0*/  FMUL R3, R3, R14 ;  /* 0x0000000e03037220 */ /* 0x000fc60000400000 */
[----:B------:R0:W-:Y:S04]  /*8e9c0*/  STL [R1+0x14], R29 ;  /* 0x0000141d01007387 */ /* 0x0001e80000100800 */
[----:B0-----:R-:W2:Y:S01]  /*8e9d0*/  LDL.LU R29, [R1+0x860] ;  /* 0x00086000011d7983 */ /* 0x001ea20000300800 */
[----:B------:R-:W2:Y:S02]  /*8e9e0*/  LDL.LU R14, [R1+0x1524] ;  /* 0x00152400010e7983 */ /* 0x000ea40000300800 */
[----:B------:R0:W-:Y:S02]  /*8e9f0*/  STL [R1+0x10], R3 ;  /* 0x0000100301007387 */ /* 0x0001e40000100800 */
[----:B0-----:R-:W2:Y:S01]  /*8ea00*/  LDL.LU R3, [R1+0x7cc] ;  /* 0x0007cc0001037983 */ /* 0x001ea20000300800 */
[----:B------:R-:W-:-:S05]  /*8ea10*/  FMUL R24, R0, R24 ;  /* 0x0000001800187220 */ /* 0x000fca0000400000 */
[----:B------:R0:W-:Y:S01]  /*8ea20*/  STL [R1+0x2b4], R24 ;  /* 0x0002b41801007387 */ /* 0x0001e20000100800 */
[----:B------:R-:W-:-:S03]  /*8ea30*/  FMUL R15, R0, R15 ;  /* 0x0000000f000f7220 */ /* 0x000fc60000400000 */
[----:B0-----:R-:W3:Y:S02]  /*8ea40*/  LDL.LU R24, [R1+0x1520] ;  /* 0x0015200001187983 */ /* 0x001ee40000300800 */
[----:B------:R0:W-:Y:S02]  /*8ea50*/  STL [R1+0x2b0], R15 ;  /* 0x0002b00f01007387 */ /* 0x0001e40000100800 */
[C---:B------:R-:W-:Y:S02]  /*8ea60*/  FMUL R16, R0.reuse, R16 ;  /* 0x0000001000107220 */ /* 0x040fe40000400000 */
[C---:B------:R-:W-:Y:S01]  /*8ea70*/  FMUL R19, R0.reuse, R19 ;  /* 0x0000001300137220 */ /* 0x040fe20000400000 */
[----:B0-----:R-:W3:Y:S01]  /*8ea80*/  LDL.LU R15, [R1+0x151c] ;  /* 0x00151c00010f7983 */ /* 0x001ee20000300800 */
[C---:B------:R-:W-:Y:S02]  /*8ea90*/  FMUL R27, R0.reuse, R27 ;  /* 0x0000001b001b7220 */ /* 0x040fe40000400000 */
[----:B------:R0:W-:Y:S02]  /*8eaa0*/  STL [R1+0x2ac], R16 ;  /* 0x0002ac1001007387 */ /* 0x0001e40000100800 */
[----:B------:R-:W-:-:S02]  /*8eab0*/  FMUL R23, R0, R23 ;  /* 0x0000001700177220 */ /* 0x000fc40000400000 */
[C---:B------:R-:W-:Y:S02]  /*8eac0*/  FMUL R8, R0.reuse, R8 ;  /* 0x0000000800087220 */ /* 0x040fe40000400000 */
[C---:B------:R-:W-:Y:S01]  /*8ead0*/  FMUL R11, R0.reuse, R11 ;  /* 0x0000000b000b7220 */ /* 0x040fe20000400000 */
[----:B0-----:R-:W3:Y:S01]  /*8eae0*/  LDL.LU R16, [R1+0x1518] ;  /* 0x0015180001107983 */ /* 0x001ee20000300800 */
[----:B------:R0:W-:Y:S03]  /*8eaf0*/  STL [R1+0x2a4], R19 ;  /* 0x0002a41301007387 */ /* 0x0001e60000100800 */
[----:B0-----:R-:W3:Y:S01]  /*8eb00*/  LDL.LU R19, [R1+0x1514] ;  /* 0x0015140001137983 */ /* 0x001ee20000300800 */
[----:B------:R0:W-:Y:S01]  /*8eb10*/  STL [R1+0x29c], R27 ;  /* 0x00029c1b01007387 */ /* 0x0001e20000100800 */
[----:B------:R-:W3:Y:S02]  /*8eb20*/  MUFU.RCP R13, R13 ;  /* 0x0000000d000d7308 */ /* 0x000ee40000001000 */
[----:B0-----:R-:W3:Y:S01]  /*8eb30*/  LDL.LU R27, [R1+0x1510] ;  /* 0x00151000011b7983 */ /* 0x001ee20000300800 */
[----:B------:R0:W-:Y:S03]  /*8eb40*/  STL [R1+0x294], R23 ;  /* 0x0002941701007387 */ /* 0x0001e60000100800 */
[----:B0-----:R-:W3:Y:S01]  /*8eb50*/  LDL.LU R23, [R1+0x874] ;  /* 0x0008740001177983 */ /* 0x001ee20000300800 */
[----:B------:R0:W-:Y:S03]  /*8eb60*/  STL [R1+0x28c], R8 ;  /* 0x00028c0801007387 */ /* 0x0001e60000100800 */
[----:B0-----:R-:W3:Y:S01]  /*8eb70*/  LDL.LU R8, [R1+0x150c] ;  /* 0x00150c0001087983 */ /* 0x001ee20000300800 */
[----:B------:R0:W-:Y:S03]  /*8eb80*/  STL [R1+0x284], R11 ;  /* 0x0002840b01007387 */ /* 0x0001e60000100800 */
[----:B0-----:R-:W3:Y:S01]  /*8eb90*/  LDL.LU R11, [R1+0x1508] ;  /* 0x00150800010b7983 */ /* 0x001ee20000300800 */
[----:B----4-:R-:W-:-:S02]  /*8eba0*/  FMUL R9, R0, R9 ;  /* 0x0000000900097220 */ /* 0x010fc40000400000 */
[----:B------:R-:W-:-:S03]  /*8ebb0*/  FMUL R10, R0, R10 ;  /* 0x0000000a000a7220 */ /* 0x000fc60000400000 */
[----:B------:R0:W-:Y:S01]  /*8ebc0*/  STL [R1+0x3c], R9 ;  /* 0x00003c0901007387 */ /* 0x0001e20000100800 */
[----:B------:R-:W-:-:S03]  /*8ebd0*/  FMUL R5, R0, R5 ;  /* 0x0000000500057220 */ /* 0x000fc60000400000 */
[----:B0-----:R-:W4:Y:S01]  /*8ebe0*/  LDL.LU R9, [R1+0x1504] ;  /* 0x0015040001097983 */ /* 0x001f220000300800 */
[----:B------:R0:W-:Y:S03]  /*8ebf0*/  STL [R1+0x38], R10 ;  /* 0x0000380a01007387 */ /* 0x0001e60000100800 */
[----:B0-----:R-:W4:Y:S01]  /*8ec00*/  LDL.LU R10, [R1+0x1500] ;  /* 0x00150000010a7983 */ /* 0x001f220000300800 */
[----:B--2---:R-:W-:-:S05]  /*8ec10*/  FMUL R3, R0, R3 ;  /* 0x0000000300037220 */ /* 0x004fca0000400000 */
[----:B------:R0:W-:Y:S02]  /*8ec20*/  STL [R1+0x2c], R3 ;  /* 0x00002c0301007387 */ /* 0x0001e40000100800 */
[C---:B0-----:R-:W-:Y:S02]  /*8ec30*/  FMUL R3, R0.reuse, R4 ;  /* 0x0000000400037220 */ /* 0x041fe40000400000 */
[----:B------:R-:W-:-:S03]  /*8ec40*/  FMUL R4, R0, R17 ;  /* 0x0000001100047220 */ /* 0x000fc60000400000 */
[----:B------:R0:W-:Y:S01]  /*8ec50*/  STL [R1+0x28], R3 ;  /* 0x0000280301007387 */ /* 0x0001e20000100800 */
[----:B------:R-:W-:Y:S02]  /*8ec60*/  STL [R1+0x1c], R5 ;  /* 0x00001c0501007387 */ /* 0x000fe40000100800 */
[----:B------:R-:W-:Y:S02]  /*8ec70*/  STL [R1+0x18], R4 ;  /* 0x0000180401007387 */ /* 0x000fe40000100800 */
[C---:B0-----:R-:W-:Y:S02]  /*8ec80*/  FMUL R3, R0.reuse, R26 ;  /* 0x0000001a00037220 */ /* 0x041fe40000400000 */
[----:B------:R-:W-:-:S03]  /*8ec90*/  FMUL R0, R0, R2 ;  /* 0x0000000200007220 */ /* 0x000fc60000400000 */
[----:B------:R0:W-:Y:S02]  /*8eca0*/  STL [R1+0xc], R3 ;  /* 0x00000c0301007387 */ /* 0x0001e40000100800 */
[----:B------:R1:W-:Y:S02]  /*8ecb0*/  STL [R1+0x8], R0 ;  /* 0x0000080001007387 */ /* 0x0003e40000100800 */
[C---:B---3--:R-:W-:Y:S02]  /*8ecc0*/  FMUL R2, R13.reuse, R21 ;  /* 0x000000150d027220 */ /* 0x048fe40000400000 */
[C---:B0-----:R-:W-:Y:S02]  /*8ecd0*/  FMUL R3, R13.reuse, R18 ;  /* 0x000000120d037220 */ /* 0x041fe40000400000 */
[----:B-1----:R-:W-:-:S03]  /*8ece0*/  FMUL R0, R13, R20 ;  /* 0x000000140d007220 */ /* 0x002fc60000400000 */
[----:B------:R0:W-:Y:S02]  /*8ecf0*/  STL [R1+0x280], R3 ;  /* 0x0002800301007387 */ /* 0x0001e40000100800 */
[----:B------:R1:W-:Y:S02]  /*8ed00*/  STL [R1+0x27c], R0 ;  /* 0x00027c0001007387 */ /* 0x0003e40000100800 */
[----:B------:R2:W-:Y:S02]  /*8ed10*/  STL [R1+0x270], R2 ;  /* 0x0002700201007387 */ /* 0x0005e40000100800 */
[C---:B0-----:R-:W-:Y:S02]  /*8ed20*/  FMUL R3, R13.reuse, R22 ;  /* 0x000000160d037220 */ /* 0x041fe40000400000 */
[C---:B-1----:R-:W-:Y:S02]  /*8ed30*/  FMUL R0, R13.reuse, R25 ;  /* 0x000000190d007220 */ /* 0x042fe40000400000 */
[C---:B--2---:R-:W-:Y:S01]  /*8ed40*/  FMUL R2, R13.reuse, R12 ;  /* 0x0000000c0d027220 */ /* 0x044fe20000400000 */
        /* <DEDUP_REMOVED lines=8> */
[----:B------:R0:W-:Y:S02]  /*8edd0*/  STL [R1+0x250], R0 ;  /* 0x0002500001007387 */ /* 0x0001e40000100800 */
[----:B------:R-:W-:Y:S01]  /*8ede0*/  STL [R1+0x4], R2 ;  /* 0x0000040201007387 */ /* 0x000fe20000100800 */
[----:B------:R-:W3:Y:S01]  /*8edf0*/  LDL.LU R12, [R1+0x824] ;  /* 0x00082400010c7983 */ /* 0x000ee20000300800 */
[----:B------:R-:W3:Y:S02]  /*8ee00*/  LDL.LU R7, [R1+0x82c] ;  /* 0x00082c0001077983 */ /* 0x000ee40000300800 */
[----:B0-----:R-:W-:-:S05]  /*8ee10*/  FMUL R0, R13, R29 ;  /* 0x0000001d0d007220 */ /* 0x001fca0000400000 */
[----:B------:R-:W-:Y:S01]  /*8ee20*/  STL [R1], R0 ;  /* 0x0000000001007387 */ /* 0x000fe20000100800 */
[----:B------:R-:W3:Y:S02]  /*8ee30*/  LDL.LU R6, [R1+0x844] ;  /* 0x0008440001067983 */ /* 0x000ee40000300800 */
[----:B------:R-:W3:Y:S02]  /*8ee40*/  LDL.LU R28, [R1+0x84c] ;  /* 0x00084c00011c7983 */ /* 0x000ee40000300800 */
[----:B------:R-:W3:Y:S02]  /*8ee50*/  LDL.LU R29, [R1+0x864] ;  /* 0x00086400011d7983 */ /* 0x000ee40000300800 */
[C---:B------:R-:W-:Y:S01]  /*8ee60*/  FMUL R3, R13.reuse, R23 ;  /* 0x000000170d037220 */ /* 0x040fe20000400000 */
[----:B------:R-:W3:Y:S01]  /*8ee70*/  MUFU.RCP R14, R14 ;  /* 0x0000000e000e7308 */ /* 0x000ee20000001000 */
[----:B------:R-:W3:Y:S01]  /*8ee80*/  LDL.LU R26, [R1+0x878] ;  /* 0x00087800011a7983 */ /* 0x000ee20000300800 */
[----:B------:R-:W-:-:S02]  /*8ee90*/  FMUL R11, R13, R11 ;  /* 0x0000000b0d0b7220 */ /* 0x000fc40000400000 */
[C---:B------:R-:W-:Y:S02]  /*8eea0*/  FMUL R8, R13.reuse, R8 ;  /* 0x000000080d087220 */ /* 0x040fe40000400000 */
[C---:B----4-:R-:W-:Y:S02]  /*8eeb0*/  FMUL R9, R13.reuse, R9 ;  /* 0x000000090d097220 */ /* 0x050fe40000400000 */
[----:B------:R-:W-:-:S05]  /*8eec0*/  FMUL R10, R13, R10 ;  /* 0x0000000a0d0a7220 */ /* 0x000fca0000400000 */
[----:B------:R-:W-:Y:S01]  /*8eed0*/  STL [R1+0x14bc], R10 ;  /* 0x0014bc0a01007387 */ /* 0x000fe20000100800 */
[----:B------:R-:W-:Y:S02]  /*8eee0*/  STL [R1+0x14c0], R3 ;  /* 0x0014c00301007387 */ /* 0x000fe40000100800 */
[----:B------:R-:W4:Y:S02]  /*8eef0*/  LDL.LU R5, [R1+0x89c] ;  /* 0x00089c0001057983 */ /* 0x000f240000300800 */
[----:B------:R-:W4:Y:S01]  /*8ef00*/  LDL.LU R4, [R1+0xb34] ;  /* 0x000b340001047983 */ /* 0x000f220000300800 */
        /* <DEDUP_REMOVED lines=11> */
[----:B------:R0:W-:Y:S02]  /*8efc0*/  STL [R1+0x14c8], R11 ;  /* 0x0014c80b01007387 */ /* 0x0001e40000100800 */
[----:B0-----:R-:W4:Y:S01]  /*8efd0*/  LDL.LU R11, [R1+0x868] ;  /* 0x00086800010b7983 */ /* 0x001f220000300800 */
[----:B------:R-:W4:Y:S02]  /*8efe0*/  LDL.LU R2, [R1+0xe60] ;  /* 0x000e600001027983 */ /* 0x000f240000300800 */
[----:B--2---:R-:W-:-:S02]  /*8eff0*/  FMUL R13, R13, R17 ;  /* 0x000000110d0d7220 */ /* 0x004fc40000400000 */
[----:B------:R-:W2:Y:S01]  /*8f000*/  LDL.LU R17, [R1+0x14fc] ;  /* 0x0014fc0001117983 */ /* 0x000ea20000300800 */
[C---:B---3--:R-:W-:Y:S02]  /*8f010*/  FMUL R12, R14.reuse, R12 ;  /* 0x0000000c0e0c7220 */ /* 0x048fe40000400000 */
[----:B------:R-:W-:-:S03]  /*8f020*/  FMUL R7, R14, R7 ;  /* 0x000000070e077220 */ /* 0x000fc60000400000 */
[----:B------:R0:W-:Y:S01]  /*8f030*/  STL [R1+0x24c], R12 ;  /* 0x00024c0c01007387 */ /* 0x0001e20000100800 */
[----:B------:R-:W-:-:S03]  /*8f040*/  FMUL R6, R14, R6 ;  /* 0x000000060e067220 */ /* 0x000fc60000400000 */
[----:B0-----:R-:W3:Y:S01]  /*8f050*/  LDL.LU R12, [R1+0x14f8] ;  /* 0x0014f800010c7983 */ /* 0x001ee20000300800 */
[C---:B------:R-:W-:Y:S02]  /*8f060*/  FMUL R28, R14.reuse, R28 ;  /* 0x0000001c0e1c7220 */ /* 0x040fe40000400000 */
[----:B------:R0:W-:Y:S02]  /*8f070*/  STL [R1+0x248], R7 ;  /* 0x0002480701007387 */ /* 0x0001e40000100800 */
[C---:B------:R-:W-:Y:S01]  /*8f080*/  FMUL R29, R14.reuse, R29 ;  /* 0x0000001d0e1d7220 */ /* 0x040fe20000400000 */
[----:B0-----:R-:W2:Y:S01]  /*8f090*/  LDL.LU R7, [R1+0x14f4] ;  /* 0x0014f40001077983 */ /* 0x001ea20000300800 */
[----:B------:R0:W-:Y:S03]  /*8f0a0*/  STL [R1+0x244], R6 ;  /* 0x0002440601007387 */ /* 0x0001e60000100800 */
[----:B0-----:R-:W2:Y:S01]  /*8f0b0*/  LDL.LU R6, [R1+0x14f0] ;  /* 0x0014f00001067983 */ /* 0x001ea20000300800 */
[----:B------:R0:W-:Y:S03]  /*8f0c0*/  STL [R1+0x240], R28 ;  /* 0x0002401c01007387 */ /* 0x0001e60000100800 */
[----:B0-----:R-:W2:Y:S01]  /*8f0d0*/  LDL.LU R28, [R1+0x14ec] ;  /* 0x0014ec00011c7983 */ /* 0x001ea20000300800 */
[----:B------:R0:W-:Y:S03]  /*8f0e0*/  STL [R1+0x23c], R29 ;  /* 0x00023c1d01007387 */ /* 0x0001e60000100800 */
[----:B0-----:R-:W2:Y:S01]  /*8f0f0*/  LDL.LU R29, [R1+0x14e8] ;  /* 0x0014e800011d7983 */ /* 0x001ea20000300800 */
[----:B------:R-:W0:Y:S01]  /*8f100*/  MUFU.RCP R27, R27 ;  /* 0x0000001b001b7308 */ /* 0x000e220000001000 */
[----:B----4-:R-:W-:-:S02]  /*8f110*/  FMUL R5, R14, R5 ;  /* 0x000000050e057220 */ /* 0x010fc40000400000 */
[C---:B------:R-:W-:Y:S02]  /*8f120*/  FMUL R4, R14.reuse, R4 ;  /* 0x000000040e047220 */ /* 0x040fe40000400000 */
[C---:B0-----:R-:W-:Y:S02]  /*8f130*/  FMUL R20, R27.reuse, R20 ;  /* 0x000000141b147220 */ /* 0x041fe40000400000 */
[C---:B------:R-:W-:Y:S02]  /*8f140*/  FMUL R21, R27.reuse, R21 ;  /* 0x000000151b157220 */ /* 0x040fe40000400000 */
[----:B------:R-:W-:Y:S02]  /*8f150*/  FMUL R22, R27, R22 ;  /* 0x000000161b167220 */ /* 0x000fe40000400000 */
[----:B------:R-:W-:-:S05]  /*8f160*/  FMUL R11, R14, R11 ;  /* 0x0000000b0e0b7220 */ /* 0x000fca0000400000 */
[----:B------:R0:W-:Y:S02]  /*8f170*/  STL [R1+0x238], R11 ;  /* 0x0002380b01007387 */ /* 0x0001e40000100800 */
[C---:B0-----:R-:W-:Y:S02]  /*8f180*/  FMUL R11, R14.reuse, R9 ;  /* 0x000000090e0b7220 */ /* 0x041fe40000400000 */
[----:B------:R-:W-:Y:S02]  /*8f190*/  FMUL R9, R14, R26 ;  /* 0x0000001a0e097220 */ /* 0x000fe40000400000 */
[----:B------:R-:W4:Y:S01]  /*8f1a0*/  LDL.LU R26, [R1+0xe80] ;  /* 0x000e8000011a7983 */ /* 0x000f220000300800 */
[----:B------:R0:W-:Y:S02]  /*8f1b0*/  STL [R1+0x234], R11 ;  /* 0x0002340b01007387 */ /* 0x0001e40000100800 */
[----:B------:R1:W-:Y:S02]  /*8f1c0*/  STL [R1+0x230], R9 ;  /* 0x0002300901007387 */ /* 0x0003e40000100800 */
[----:B------:R-:W-:-:S02]  /*8f1d0*/  FMUL R25, R27, R25 ;  /* 0x000000191b197220 */ /* 0x000fc40000400000 */
[----:B------:R-:W-:Y:S01]  /*8f1e0*/  FMUL R23, R27, R23 ;  /* 0x000000171b177220 */ /* 0x000fe20000400000 */
[----:B0-----:R-:W4:Y:S01]  /*8f1f0*/  LDL.LU R11, [R1+0xe84] ;  /* 0x000e8400010b7983 */ /* 0x001f220000300800 */
[----:B-1----:R-:W4:Y:S02]  /*8f200*/  LDL.LU R9, [R1+0xf18] ;  /* 0x000f180001097983 */ /* 0x002f240000300800 */
[C---:B---3--:R-:W-:Y:S02]  /*8f210*/  FMUL R12, R14.reuse, R12 ;  /* 0x0000000c0e0c7220 */ /* 0x048fe40000400000 */
[C---:B--2---:R-:W-:Y:S02]  /*8f220*/  FMUL R7, R14.reuse, R7 ;  /* 0x000000070e077220 */ /* 0x044fe40000400000 */
[C---:B------:R-:W-:Y:S02]  /*8f230*/  FMUL R6, R14.reuse, R6 ;  /* 0x000000060e067220 */ /* 0x040fe40000400000 */
[----:B------:R-:W-:-:S02]  /*8f240*/  FMUL R28, R14, R28 ;  /* 0x0000001c0e1c7220 */ /* 0x000fc40000400000 */
[C---:B------:R-:W-:Y:S02]  /*8f250*/  FMUL R29, R14.reuse, R29 ;  /* 0x0000001d0e1d7220 */ /* 0x040fe40000400000 */
[----:B------:R-:W-:Y:S02]  /*8f260*/  FMUL R14, R14, R18 ;  /* 0x000000120e0e7220 */ /* 0x000fe40000400000 */
[----:B------:R-:W2:Y:S01]  /*8f270*/  LDL.LU R18, [R1+0x14e4] ;  /* 0x0014e40001127983 */ /* 0x000ea20000300800 */
[----:B------:R0:W-:Y:S03]  /*8f280*/  STL [R1+0x22c], R20 ;  /* 0x00022c1401007387 */ /* 0x0001e60000100800 */
[----:B0-----:R-:W3:Y:S01]  /*8f290*/  LDL.LU R20, [R1+0x14e0] ;  /* 0x0014e00001147983 */ /* 0x001ee20000300800 */
        /* <DEDUP_REMOVED lines=8> */
[----:B------:R-:W0:Y:S01]  /*8f320*/  MUFU.RCP R15, R15 ;  /* 0x0000000f000f7308 */ /* 0x000e220000001000 */
[----:B------:R-:W-:-:S02]  /*8f330*/  FMUL R3, R27, R3 ;  /* 0x000000031b037220 */ /* 0x000fc40000400000 */
[----:B------:R-:W-:-:S03]  /*8f340*/  FMUL R10, R27, R10 ;  /* 0x0000000a1b0a7220 */ /* 0x000fc60000400000 */
[----:B------:R1:W-:Y:S02]  /*8f350*/  STL [R1+0x218], R3 ;  /* 0x0002180301007387 */ /* 0x0003e40000100800 */
[----:B------:R-:W-:Y:S02]  /*8f360*/  STL [R1+0x214], R10 ;  /* 0x0002140a01007387 */ /* 0x000fe40000100800 */
[----:B-1----:R-:W-:Y:S02]  /*8f370*/  FMUL R3, R27, R0 ;  /* 0x000000001b037220 */ /* 0x002fe40000400000 */
[C---:B0-----:R-:W-:Y:S02]  /*8f380*/  FMUL R16, R15.reuse, R16 ;  /* 0x000000100f107220 */ /* 0x041fe40000400000 */
[----:B------:R-:W-:Y:S02]  /*8f390*/  FMUL R24, R15, R24 ;  /* 0x000000180f187220 */ /* 0x000fe40000400000 */
[----:B------:R-:W-:Y:S01]  /*8f3a0*/  FMUL R0, R27, R2 ;  /* 0x000000021b007220 */ /* 0x000fe20000400000 */
[----:B------:R0:W-:Y:S02]  /*8f3b0*/  STL [R1+0x210], R3 ;  /* 0x0002100301007387 */ /* 0x0001e40000100800 */
[----:B------:R-:W-:-:S02]  /*8f3c0*/  F2FP.BF16.PACK_AB R16, R16, R24 ;  /* 0x000000181010723e */ /* 0x000fc400000010ff */
[----:B0-----:R-:W4:Y:S01]  /*8f3d0*/  LDL.LU R3, [R1+0xe6c] ;  /* 0x000e6c0001037983 */ /* 0x001f220000300800 */
[----:B------:R-:W4:Y:S02]  /*8f3e0*/  LDL.LU R10, [R1+0xe74] ;  /* 0x000e7400010a7983 */ /* 0x000f240000300800 */
[----:B------:R-:W4:Y:S02]  /*8f3f0*/  LDL.LU R2, [R1+0xe7c] ;  /* 0x000e7c0001027983 */ /* 0x000f240000300800 */
[C---:B--2---:R-:W-:Y:S02]  /*8f400*/  FMUL R18, R27.reuse, R18 ;  /* 0x000000121b127220 */ /* 0x044fe40000400000 */
[C---:B---3--:R-:W-:Y:S02]  /*8f410*/  FMUL R20, R27.reuse, R20 ;  /* 0x000000141b147220 */ /* 0x048fe40000400000 */
[C---:B----4-:R-:W-:Y:S02]  /*8f420*/  FMUL R21, R27.reuse, R21 ;  /* 0x000000151b157220 */ /* 0x050fe40000400000 */
[----:B------:R-:W-:-:S02]  /*8f430*/  FMUL R22, R27, R22 ;  /* 0x000000161b167220 */ /* 0x000fc40000400000 */
[C---:B------:R-:W-:Y:S02]  /*8f440*/  FMUL R25, R27.reuse, R25 ;  /* 0x000000191b197220 */ /* 0x040fe40000400000 */
[C---:B------:R-:W-:Y:S02]  /*8f450*/  FMUL R23, R27.reuse, R23 ;  /* 0x000000171b177220 */ /* 0x040fe40000400000 */
[----:B------:R-:W-:Y:S02]  /*8f460*/  FMUL R27, R27, R26 ;  /* 0x0000001a1b1b7220 */ /* 0x000fe40000400000 */
[----:B------:R-:W2:Y:S01]  /*8f470*/  LDL.LU R26, [R1+0x14cc] ;  /* 0x0014cc00011a7983 */ /* 0x000ea20000300800 */
[----:B------:R-:W3:Y:S02]  /*8f480*/  LDL.LU R24, [R1+0xf10] ;  /* 0x000f100001187983 */ /* 0x000ee40000300800 */
[C---:B------:R-:W-:Y:S02]  /*8f490*/  FMUL R17, R15.reuse, R17 ;  /* 0x000000110f117220 */ /* 0x040fe40000400000 */
[----:B------:R-:W-:Y:S01]  /*8f4a0*/  FMUL R19, R15, R19 ;  /* 0x000000130f137220 */ /* 0x000fe20000400000 */
[----:B------:R-:W-:-:S04]  /*8f4b0*/  F2FP.BF16.PACK_AB R20, R20, R18 ;  /* 0x000000121414723e */ /* 0x000fc800000010ff */
[----:B------:R-:W-:Y:S01]  /*8f4c0*/  F2FP.BF16.PACK_AB R17, R17, R19 ;  /* 0x000000131111723e */ /* 0x000fe200000010ff */
[----:B------:R-:W-:Y:S02]  /*8f4d0*/  FMUL R19, R15, R11 ;  /* 0x0000000b0f137220 */ /* 0x000fe40000400000 */
[----:B------:R-:W0:Y:S01]  /*8f4e0*/  S2R R11, SR_TID.X ;  /* 0x00000000000b7919 */ /* 0x000e220000002100 */
[----:B------:R-:W-:Y:S02]  /*8f4f0*/  F2FP.BF16.PACK_AB R23, R23, R0 ;  /* 0x000000001717723e */ /* 0x000fe400000010ff */
[----:B------:R-:W1:Y:S01]  /*8f500*/  S2R R0, SR_TID.X ;  /* 0x0000000000007919 */ /* 0x000e620000002100 */
[----:B------:R-:W-:Y:S02]  /*8f510*/  F2FP.BF16.PACK_AB R21, R21, R27 ;  /* 0x0000001b1515723e */ /* 0x000fe400000010ff */
[----:B------:R-:W-:Y:S01]  /*8f520*/  F2FP.BF16.PACK_AB R22, R25, R22 ;  /* 0x000000161916723e */ /* 0x000fe200000010ff */
[----:B------:R-:W4:Y:S01]  /*8f530*/  LDL.LU R27, [R1+0xf30] ;  /* 0x000f3000011b7983 */ /* 0x000f220000300800 */
[----:B------:R-:W-:-:S02]  /*8f540*/  FMUL R3, R15, R3 ;  /* 0x000000030f037220 */ /* 0x000fc40000400000 */
[C---:B------:R-:W-:Y:S02]  /*8f550*/  FMUL R10, R15.reuse, R10 ;  /* 0x0000000a0f0a7220 */ /* 0x040fe40000400000 */
[C---:B------:R-:W-:Y:S01]  /*8f560*/  FMUL R2, R15.reuse, R2 ;  /* 0x000000020f027220 */ /* 0x040fe20000400000 */
[----:B-1----:R-:W-:Y:S01]  /*8f570*/  LOP3.LUT R0, R0, 0x18, RZ, 0xc0, !PT ;  /* 0x0000001800007812 */ /* 0x002fe200078ec0ff */
[C---:B---3--:R-:W-:Y:S02]  /*8f580*/  FMUL R18, R15.reuse, R24 ;  /* 0x000000180f127220 */ /* 0x048fe40000400000 */
[----:B------:R-:W-:-:S05]  /*8f590*/  FMUL R24, R15, R9 ;  /* 0x000000090f187220 */ /* 0x000fca0000400000 */
[----:B------:R-:W-:Y:S02]  /*8f5a0*/  F2FP.BF16.PACK_AB R19, R19, R24 ;  /* 0x000000181313723e */ /* 0x000fe400000010ff */
[----:B------:R-:W1:Y:S01]  /*8f5b0*/  S2R R24, SR_TID.X ;  /* 0x0000000000187919 */ /* 0x000e620000002100 */
[C---:B0-----:R-:W-:Y:S01]  /*8f5c0*/  LOP3.LUT R9, R11.reuse, 0xe0, RZ, 0xc0, !PT ;  /* 0x000000e00b097812 */ /* 0x041fe200078ec0ff */
[----:B------:R-:W-:Y:S02]  /*8f5d0*/  LOP3.LUT R11, R11, 0x3, RZ, 0xc0, !PT ;  /* 0x000000030b0b7812 */ /* 0x000fe400078ec0ff */
[----:B--2---:R-:W-:-:S03]  /*8f5e0*/  FMUL R26, R15, R26 ;  /* 0x0000001a0f1a7220 */ /* 0x004fc60000400000 */
[----:B------:R-:W-:Y:S02]  /*8f5f0*/  IMAD R9, R9, 0x4, R11 ;  /* 0x0000000409097824 */ /* 0x000fe400078e020b */
[----:B------:R-:W-:Y:S02]  /*8f600*/  F2FP.BF16.PACK_AB R18, R18, R26 ;  /* 0x0000001a1212723e */ /* 0x000fe400000010ff */
[----:B------:R-:W2:Y:S01]  /*8f610*/  LDL.LU R26, [R1+0xf2c] ;  /* 0x000f2c00011a7983 */ /* 0x000ea20000300800 */
[----:B------:R-:W3:Y:S01]  /*8f620*/  LDL.LU R25, [R1+0xf28] ;  /* 0x000f280001197983 */ /* 0x000ee20000300800 */
[----:B------:R-:W-:Y:S01]  /*8f630*/  SHF.L.U32 R9, R9, 0x5, RZ ;  /* 0x0000000509097819 */ /* 0x000fe200000006ff */
[----:B------:R0:W5:Y:S01]  /*8f640*/  LDL.LU R11, [R1+0x14c8] ;  /* 0x0014c800010b7983 */ /* 0x0001620000300800 */
[----:B-1----:R-:W-:-:S04]  /*8f650*/  LOP3.LUT R24, R24, 0x1c, RZ, 0xc0, !PT ;  /* 0x0000001c18187812 */ /* 0x002fc800078ec0ff */
[----:B------:R-:W-:-:S04]  /*8f660*/  SHF.L.U32 R24, R24, 0x2, RZ ;  /* 0x0000000218187819 */ /* 0x000fc800000006ff */
[----:B------:R-:W-:Y:S02]  /*8f670*/  LOP3.LUT R9, R9, R24, RZ, 0x3c, !PT ;  /* 0x0000001809097212 */ /* 0x000fe400078e3cff */
[----:B------:R-:W2:Y:S02]  /*8f680*/  LDL.LU R24, [R1+0xe88] ;  /* 0x000e880001187983 */ /* 0x000ea40000300800 */
[----:B------:R-:W-:Y:S02]  /*8f690*/  LEA R0, R0, R9, 0xc ;  /* 0x0000000900007211 */ /* 0x000fe400078e60ff */
[----:B------:R0:W5:Y:S01]  /*8f6a0*/  LDL.LU R9, [R1+0x14c4] ;  /* 0x0014c40001097983 */ /* 0x0001620000300800 */
[----:B------:R1:W-:Y:S03]  /*8f6b0*/  STL [R1+0x1e8], R3 ;  /* 0x0001e80301007387 */ /* 0x0003e60000100800 */
[----:B-1----:R0:W5:Y:S01]  /*8f6c0*/  LDL.LU R3, [R1+0x14c0] ;  /* 0x0014c00001037983 */ /* 0x0021620000300800 */
[----:B------:R1:W-:Y:S03]  /*8f6d0*/  STL [R1+0x1e4], R10 ;  /* 0x0001e40a01007387 */ /* 0x0003e60000100800 */
[----:B-1----:R0:W5:Y:S01]  /*8f6e0*/  LDL.LU R10, [R1+0x14bc] ;  /* 0x0014bc00010a7983 */ /* 0x0021620000300800 */
[----:B------:R1:W-:Y:S03]  /*8f6f0*/  STL [R1+0x1e0], R2 ;  /* 0x0001e00201007387 */ /* 0x0003e60000100800 */
[----:B-1----:R-:W4:Y:S01]  /*8f700*/  LDL.LU R2, [R1+0x14b8] ;  /* 0x0014b80001027983 */ /* 0x002f220000300800 */
[----:B--2---:R-:W-:-:S05]  /*8f710*/  FMUL R24, R15, R24 ;  /* 0x000000180f187220 */ /* 0x004fca0000400000 */
[----:B------:R3:W-:Y:S02]  /*8f720*/  STL [R1+0x1dc], R24 ;  /* 0x0001dc1801007387 */ /* 0x0007e40000100800 */
[C---:B---3--:R-:W-:Y:S02]  /*8f730*/  FMUL R24, R15.reuse, R25 ;  /* 0x000000190f187220 */ /* 0x048fe40000400000 */
[----:B------:R-:W-:-:S03]  /*8f740*/  FMUL R25, R15, R26 ;  /* 0x0000001a0f197220 */ /* 0x000fc60000400000 */
[----:B------:R4:W-:Y:S02]  /*8f750*/  STL [R1+0x70], R24 ;  /* 0x0000701801007387 */ /* 0x0009e40000100800 */
[----:B------:R0:W-:Y:S02]  /*8f760*/  STL [R1+0x68], R25 ;  /* 0x0000681901007387 */ /* 0x0001e40000100800 */
[C---:B----4-:R-:W-:Y:S02]  /*8f770*/  FMUL R24, R15.reuse, R27 ;  /* 0x0000001b0f187220 */ /* 0x050fe40000400000 */
[----:B------:R-:W-:Y:S02]  /*8f780*/  FMUL R15, R15, R2 ;  /* 0x000000020f0f7220 */ /* 0x000fe40000400000 */
[----:B------:R0:W5:Y:S01]  /*8f790*/  LDL.LU R2, [R1+0x14b4] ;  /* 0x0014b40001027983 */ /* 0x0001620000300800 */
[----:B------:R0:W-:Y:S02]  /*8f7a0*/  STL [R1+0x60], R24 ;  /* 0x0000601801007387 */ /* 0x0001e40000100800 */
[----:B------:R0:W-:Y:S02]  /*8f7b0*/  STL [R1+0x58], R15 ;  /* 0x0000580f01007387 */ /* 0x0001e40000100800 */
[----:B0-----:R-:W2:Y:S04]  /*8f7c0*/  LDL.LU R15, [R1+0x38] ;  /* 0x00003800010f7983 */ /* 0x001ea80000300800 */
[----:B------:R-:W-:Y:S06]  /*8f7d0*/  BAR.SYNC.DEFER_BLOCKING 0x0 ;  /* 0x0000000000007b1d */ /* 0x000fec0000010000 */
[----:B--2---:R0:W-:Y:S04]  /*8f7e0*/  STL [R1+0x21b8], R15 ;  /* 0x0021b80f01007387 */ /* 0x0041e80000100800 */
[----:B0-----:R-:W2:Y:S04]  /*8f7f0*/  LDL.LU R15, [R1+0x24] ;  /* 0x00002400010f7983 */ /* 0x001ea80000300800 */
[----:B--2---:R0:W-:Y:S04]  /*8f800*/  STL [R1+0x21bc], R15 ;  /* 0x0021bc0f01007387 */ /* 0x0041e80000100800 */
[----:B0-----:R-:W2:Y:S04]  /*8f810*/  LDL.LU R15, [R1+0x1c] ;  /* 0x00001c00010f7983 */ /* 0x001ea80000300800 */
[----:B--2---:R0:W-:Y:S04]  /*8f820*/  STL [R1+0x21c0], R15 ;  /* 0x0021c00f01007387 */ /* 0x0041e80000100800 */
[----:B0-----:R-:W2:Y:S04]  /*8f830*/  LDL.LU R15, [R1+0x14] ;  /* 0x00001400010f7983 */ /* 0x001ea80000300800 */
[----:B--2---:R0:W-:Y:S04]  /*8f840*/  STL [R1+0x21c4], R15 ;  /* 0x0021c40f01007387 */ /* 0x0041e80000100800 */
[----:B0-----:R-:W2:Y:S04]  /*8f850*/  LDL.LU R15, [R1+0xc] ;  /* 0x00000c00010f7983 */ /* 0x001ea80000300800 */
[----:B------:R-:W-:Y:S04]  /*8f860*/  STS.128 [R0], R16 ;  /* 0x0000001000007388 */ /* 0x000fe80000000c00 */
[----:B------:R-:W-:Y:S01]  /*8f870*/  STS.128 [R0+0x80], R20 ;  /* 0x0000801400007388 */ /* 0x000fe20000000c00 */
[----:B------:R-:W-:-:S02]  /*8f880*/  F2FP.BF16.PACK_AB R4, R4, R14 ;  /* 0x0000000e0404723e */ /* 0x000fc400000010ff */
[----:B------:R-:W-:Y:S02]  /*8f890*/  F2FP.BF16.PACK_AB R8, R8, R13 ;  /* 0x0000000d0808723e */ /* 0x000fe400000010ff */
[----:B------:R-:W-:Y:S02]  /*8f8a0*/  F2FP.BF16.PACK_AB R5, R5, R12 ;  /* 0x0000000c0505723e */ /* 0x000fe400000010ff */
[----:B-----5:R-:W-:Y:S01]  /*8f8b0*/  F2FP.BF16.PACK_AB R9, R9, R11 ;  /* 0x0000000b0909723e */ /* 0x020fe200000010ff */
[----:B--2---:R0:W-:Y:S04]  /*8f8c0*/  STL [R1+0x21c8], R15 ;  /* 0x0021c80f01007387 */ /* 0x0041e80000100800 */
[----:B0-----:R-:W2:Y:S04]  /*8f8d0*/  LDL.LU R15, [R1+0x4] ;  /* 0x00000400010f7983 */ /* 0x001ea80000300800 */
[----:B------:R-:W3:Y:S04]  /*8f8e0*/  LDL.LU R24, [R1+0x64] ;  /* 0x0000640001187983 */ /* 0x000ee80000300800 */
[----:B------:R-:W3:Y:S04]  /*8f8f0*/  LDL.LU R25, [R1+0x5c] ;  /* 0x00005c0001197983 */ /* 0x000ee80000300800 */
[----:B------:R-:W4:Y:S04]  /*8f900*/  LDL.LU R26, [R1+0x74] ;  /* 0x00007400011a7983 */ /* 0x000f280000300800 */
[----:B------:R-:W4:Y:S04]  /*8f910*/  LDL.LU R27, [R1+0x6c] ;  /* 0x00006c00011b7983 */ /* 0x000f280000300800 */
[----:B------:R0:W-:Y:S04]  /*8f920*/  STL [R1+0x2140], R2 ;  /* 0x0021400201007387 */ /* 0x0001e80000100800 */
[----:B0-----:R-:W2:Y:S04]  /*8f930*/  LDL.LU R2, [R1+0x50] ;  /* 0x0000500001027983 */ /* 0x001ea80000300800 */
[----:B------:R-:W2:Y:S04]  /*8f940*/  LDL.LU R16, [R1+0x10] ;  /* 0x0000100001107983 */ /* 0x000ea80000300800 */
        /* <DEDUP_REMOVED lines=10> */
[----:B------:R-:W2:Y:S01]  /*8f9f0*/  LDL.LU R11, [R1] ;  /* 0x00000000010b7983 */ /* 0x000ea20000300800 */
[----:B------:R-:W-:-:S02]  /*8fa00*/  F2FP.BF16.PACK_AB R6, R6, R7 ;  /* 0x000000070606723e */ /* 0x000fc400000010ff */
[----:B------:R-:W-:Y:S02]  /*8fa10*/  F2FP.BF16.PACK_AB R10, R10, R3 ;  /* 0x000000030a0a723e */ /* 0x000fe400000010ff */
[----:B------:R-:W3:Y:S01]  /*8fa20*/  LDL.LU R3, [R1+0x3c] ;  /* 0x00003c0001037983 */ /* 0x000ee20000300800 */
[----:B------:R-:W-:-:S03]  /*8fa30*/  F2FP.BF16.PACK_AB R7, R29, R28 ;  /* 0x0000001c1d07723e */ /* 0x000fc600000010ff */
[----:B------:R-:W3:Y:S04]  /*8fa40*/  LDL.LU R28, [R1+0x2c] ;  /* 0x00002c00011c7983 */ /* 0x000ee80000300800 */
[----:B------:R-:W3:Y:S01]  /*8fa50*/  LDL.LU R29, [R1+0x34] ;  /* 0x00003400011d7983 */ /* 0x000ee20000300800 */
[----:B--2---:R-:W-:-:S03]  /*8fa60*/  F2FP.BF16.PACK_AB R11, R15, R11 ;  /* 0x0000000b0f0b723e */ /* 0x004fc600000010ff */
[----:B------:R-:W2:Y:S02]  /*8fa70*/  LDL.LU R15, [R1+0x21c8] ;  /* 0x0021c800010f7983 */ /* 0x000ea40000300800 */
[----:B--2---:R-:W-:Y:S02]  /*8fa80*/  F2FP.BF16.PACK_AB R12, R15, R12 ;  /* 0x0000000c0f0c723e */ /* 0x004fe400000010ff */
[----:B------:R-:W2:Y:S02]  /*8fa90*/  LDL.LU R15, [R1+0x21c4] ;  /* 0x0021c400010f7983 */ /* 0x000ea40000300800 */
[----:B--2---:R-:W-:Y:S02]  /*8faa0*/  F2FP.BF16.PACK_AB R16, R15, R16 ;  /* 0x000000100f10723e */ /* 0x004fe400000010ff */
[----:B------:R-:W2:Y:S02]  /*8fab0*/  LDL.LU R15, [R1+0x21c0] ;  /* 0x0021c000010f7983 */ /* 0x000ea40000300800 */
[----:B--2---:R-:W-:-:S02]  /*8fac0*/  F2FP.BF16.PACK_AB R13, R15, R13 ;  /* 0x0000000d0f0d723e */ /* 0x004fc400000010ff */
[----:B------:R-:W2:Y:S02]  /*8fad0*/  LDL.LU R15, [R1+0x21bc] ;  /* 0x0021bc00010f7983 */ /* 0x000ea40000300800 */
[----:B--2---:R-:W-:Y:S02]  /*8fae0*/  F2FP.BF16.PACK_AB R17, R15, R17 ;  /* 0x000000110f11723e */ /* 0x004fe400000010ff */
[----:B------:R-:W2:Y:S01]  /*8faf0*/  LDL.LU R15, [R1+0x21b8] ;  /* 0x0021b800010f7983 */ /* 0x000ea20000300800 */
[----:B---3--:R-:W-:Y:S02]  /*8fb00*/  F2FP.BF16.PACK_AB R14, R28, R14 ;  /* 0x0000000e1c0e723e */ /* 0x008fe400000010ff */
[----:B------:R-:W-:Y:S02]  /*8fb10*/  F2FP.BF16.PACK_AB R19, R20, R19 ;  /* 0x000000131413723e */ /* 0x000fe400000010ff */
[----:B------:R-:W-:Y:S02]  /*8fb20*/  F2FP.BF16.PACK_AB R20, R21, R22 ;  /* 0x000000161514723e */ /* 0x000fe400000010ff */
[----:B------:R-:W-:-:S02]  /*8fb30*/  F2FP.BF16.PACK_AB R18, R29, R18 ;  /* 0x000000121d12723e */ /* 0x000fc400000010ff */
[----:B--2---:R-:W-:Y:S02]  /*8fb40*/  F2FP.BF16.PACK_AB R15, R3, R15 ;  /* 0x0000000f030f723e */ /* 0x004fe400000010ff */
[----:B------:R-:W2:Y:S01]  /*8fb50*/  LDL.LU R3, [R1+0x110] ;  /* 0x0001100001037983 */ /* 0x000ea20000300800 */
[----:B------:R-:W-:Y:S02]  /*8fb60*/  F2FP.BF16.PACK_AB R22, R24, R25 ;  /* 0x000000191816723e */ /* 0x000fe400000010ff */
[----:B------:R-:W-:Y:S01]  /*8fb70*/  F2FP.BF16.PACK_AB R21, R23, R2 ;  /* 0x000000021715723e */ /* 0x000fe200000010ff */
[----:B--2---:R-:W-:Y:S04]  /*8fb80*/  STL [R1+0x2194], R3 ;  /* 0x0021940301007387 */ /* 0x004fe80000100800 */
[----:B------:R-:W2:Y:S01]  /*8fb90*/  LDL.LU R28, [R1+0x108] ;  /* 0x00010800011c7983 */ /* 0x000ea20000300800 */
[----:B----4-:R-:W-:-:S03]  /*8fba0*/  F2FP.BF16.PACK_AB R23, R26, R27 ;  /* 0x0000001b1a17723e */ /* 0x010fc600000010ff */
[----:B--2---:R-:W-:Y:S04]  /*8fbb0*/  STL [R1+0x2198], R28 ;  /* 0x0021981c01007387 */ /* 0x004fe80000100800 */
[----:B------:R-:W2:Y:S04]  /*8fbc0*/  LDL.LU R24, [R1+0x78] ;  /* 0x0000780001187983 */ /* 0x000ea80000300800 */
[----:B------:R-:W3:Y:S04]  /*8fbd0*/  LDL.LU R25, [R1+0x94] ;  /* 0x0000940001197983 */ /* 0x000ee80000300800 */
[----:B---3--:R0:W-:Y:S04]  /*8fbe0*/  STL [R1+0x21b4], R25 ;  /* 0x0021b41901007387 */ /* 0x0081e80000100800 */
[----:B0-----:R-:W2:Y:S04]  /*8fbf0*/  LDL.LU R25, [R1+0x90] ;  /* 0x0000900001197983 */ /* 0x001ea80000300800 */
[----:B------:R-:W3:Y:S04]  /*8fc00*/  LDL.LU R26, [R1+0xa0] ;  /* 0x0000a000011a7983 */ /* 0x000ee80000300800 */
[----:B---3--:R0:W-:Y:S04]  /*8fc10*/  STL [R1+0x21b0], R26 ;  /* 0x0021b01a01007387 */ /* 0x0081e80000100800 */
[----:B0-----:R-:W3:Y:S04]  /*8fc20*/  LDL.LU R26, [R1+0x9c] ;  /* 0x00009c00011a7983 */ /* 0x001ee80000300800 */
[----:B------:R-:W4:Y:S04]  /*8fc30*/  LDL.LU R27, [R1+0xa8] ;  /* 0x0000a800011b7983 */ /* 0x000f280000300800 */
[----:B----4-:R0:W-:Y:S04]  /*8fc40*/  STL [R1+0x21ac], R27 ;  /* 0x0021ac1b01007387 */ /* 0x0101e80000100800 */
[----:B0-----:R-:W4:Y:S04]  /*8fc50*/  LDL.LU R27, [R1+0xa4] ;  /* 0x0000a400011b7983 */ /* 0x001f280000300800 */
[----:B------:R-:W2:Y:S04]  /*8fc60*/  LDL.LU R28, [R1+0xd4] ;  /* 0x0000d400011c7983 */ /* 0x000ea80000300800 */
[----:B--2---:R0:W-:Y:S04]  /*8fc70*/  STL [R1+0x219c], R28 ;  /* 0x00219c1c01007387 */ /* 0x0041e80000100800 */
[----:B0-----:R-:W2:Y:S04]  /*8fc80*/  LDL.LU R28, [R1+0xc0] ;  /* 0x0000c000011c7983 */ /* 0x001ea80000300800 */
[----:B--2---:R0:W-:Y:S04]  /*8fc90*/  STL [R1+0x21a0], R28 ;  /* 0x0021a01c01007387 */ /* 0x0041e80000100800 */
[----:B0-----:R-:W2:Y:S04]  /*8fca0*/  LDL.LU R28, [R1+0xc4] ;  /* 0x0000c400011c7983 */ /* 0x001ea80000300800 */
[----:B--2---:R0:W-:Y:S04]  /*8fcb0*/  STL [R1+0x21a4], R28 ;  /* 0x0021a41c01007387 */ /* 0x0041e80000100800 */
[----:B0-----:R-:W2:Y:S04]  /*8fcc0*/  LDL.LU R28, [R1+0xb4] ;  /* 0x0000b400011c7983 */ /* 0x001ea80000300800 */
[----:B------:R-:W-:Y:S04]  /*8fcd0*/  STS.128 [R0+0x100], R4 ;  /* 0x0001000400007388 */ /* 0x000fe80000000c00 */
[----:B------:R-:W-:Y:S04]  /*8fce0*/  STS.128 [R0+0x180], R8 ;  /* 0x0001800800007388 */ /* 0x000fe80000000c00 */
[----:B------:R-:W-:Y:S04]  /*8fcf0*/  STS.128 [R0+0x200], R12 ;  /* 0x0002000c00007388 */ /* 0x000fe80000000c00 */
[----:B------:R-:W-:Y:S04]  /*8fd00*/  STS.128 [R0+0x280], R16 ;  /* 0x0002801000007388 */ /* 0x000fe80000000c00 */
[----:B------:R-:W-:Y:S01]  /*8fd10*/  STS.128 [R0+0x300], R20 ;  /* 0x0003001400007388 */ /* 0x000fe20000000c00 */
[----:B------:R-:W-:-:S03]  /*8fd20*/  F2FP.BF16.PACK_AB R24, R25, R24 ;  /* 0x000000181918723e */ /* 0x000fc600000010ff */
[----:B--2---:R0:W-:Y:S04]  /*8fd30*/  STL [R1+0x21a8], R28 ;  /* 0x0021a81c01007387 */ /* 0x0041e80000100800 */
        /* <DEDUP_REMOVED lines=24> */
[----:B------:R0:W-:Y:S04]  /*8fec0*/  STL [R1+0x2190], R0 ;  /* 0x0021900001007387 */ /* 0x0001e80000100800 */
[----:B0-----:R-:W2:Y:S04]  /*8fed0*/  LDL.LU R0, [R1+0xe4] ;  /* 0x0000e40001007983 */ /* 0x001ea80000300800 */
[----:B------:R-:W3:Y:S02]  /*8fee0*/  LDL.LU R25, [R1+0x21b4] ;  /* 0x0021b40001197983 */ /* 0x000ee40000300800 */
[----:B---3--:R-:W-:-:S02]  /*8fef0*/  F2FP.BF16.PACK_AB R25, R26, R25 ;  /* 0x000000191a19723e */ /* 0x008fc400000010ff */
[----:B------:R-:W4:Y:S02]  /*8ff00*/  LDL.LU R26, [R1+0x21b0] ;  /* 0x0021b000011a7983 */ /* 0x000f240000300800 */
[----:B----4-:R-:W-:Y:S02]  /*8ff10*/  F2FP.BF16.PACK_AB R26, R27, R26 ;  /* 0x0000001a1b1a723e */ /* 0x010fe400000010ff */
[----:B------:R-:W2:Y:S02]  /*8ff20*/  LDL.LU R27, [R1+0x21ac] ;  /* 0x0021ac00011b7983 */ /* 0x000ea40000300800 */
[----:B--2---:R-:W-:Y:S02]  /*8ff30*/  F2FP.BF16.PACK_AB R27, R28, R27 ;  /* 0x0000001b1c1b723e */ /* 0x004fe400000010ff */
[----:B------:R-:W2:Y:S02]  /*8ff40*/  LDL.LU R28, [R1+0x21a8] ;  /* 0x0021a800011c7983 */ /* 0x000ea40000300800 */
[----:B--2---:R-:W-:-:S02]  /*8ff50*/  F2FP.BF16.PACK_AB R4, R28, R4 ;  /* 0x000000041c04723e */ /* 0x004fc400000010ff */
[----:B------:R-:W2:Y:S02]  /*8ff60*/  LDL.LU R28, [R1+0x21a4] ;  /* 0x0021a400011c7983 */ /* 0x000ea40000300800 */
[----:B--2---:R-:W-:Y:S02]  /*8ff70*/  F2FP.BF16.PACK_AB R8, R28, R8 ;  /* 0x000000081c08723e */ /* 0x004fe400000010ff */
[----:B------:R-:W2:Y:S02]  /*8ff80*/  LDL.LU R28, [R1+0x21a0] ;  /* 0x0021a000011c7983 */ /* 0x000ea40000300800 */
[----:B--2---:R-:W-:Y:S02]  /*8ff90*/  F2FP.BF16.PACK_AB R5, R28, R5 ;  /* 0x000000051c05723e */ /* 0x004fe400000010ff */
[----:B------:R-:W2:Y:S01]  /*8ffa0*/  LDL.LU R28, [R1+0x219c] ;  /* 0x00219c00011c7983 */ /* 0x000ea20000300800 */
[----:B------:R-:W-:Y:S02]  /*8ffb0*/  F2FP.BF16.PACK_AB R6, R3, R6 ;  /* 0x000000060306723e */ /* 0x000fe400000010ff */
[----:B--2---:R-:W-:-:S02]  /*8ffc0*/  F2FP.BF16.PACK_AB R9, R28, R9 ;  /* 0x000000091c09723e */ /* 0x004fc400000010ff */
[----:B------:R-:W2:Y:S04]  /*8ffd0*/  LDL.LU R28, [R1+0x2198] ;  /* 0x00219800011c7983 */ /* 0x000ea80000300800 */
[----:B------:R-:W3:Y:S01]  /*8ffe0*/  LDL.LU R3, [R1+0x2194] ;  /* 0x0021940001037983 */ /* 0x000ee20000300800 */
[----:B------:R-:W-:Y:S02]  /*8fff0*/  F2FP.BF16.PACK_AB R16, R16, R17 ;  /* 0x000000111010723e */ /* 0x000fe400000010ff */
[----:B------:R-:W-:Y:S02]  /*90000*/  F2FP.BF16.PACK_AB R10, R0, R10 ;  /* 0x0000000a000a723e */ /* 0x000fe400000010ff */
[----:B------:R-:W-:Y:S02]  /*90010*/  F2FP.BF16.PACK_AB R13, R18, R13 ;  /* 0x0000000d120d723e */ /* 0x000fe400000010ff */
[----:B------:R-:W-:-:S02]  /*90020*/  F2FP.BF16.PACK_AB R7, R20, R7 ;  /* 0x000000071407723e */ /* 0x000fc400000010ff */
[----:B------:R-:W-:Y:S02]  /*90030*/  F2FP.BF16.PACK_AB R11, R21, R11 ;  /* 0x0000000b150b723e */ /* 0x000fe400000010ff */
[----:B------:R-:W-:Y:S02]  /*90040*/  F2FP.BF16.PACK_AB R12, R22, R12 ;  /* 0x0000000c160c723e */ /* 0x000fe400000010ff */
[----:B---3--:R-:W-:Y:S02]  /*90050*/  F2FP.BF16.PACK_AB R17, R19, R3 ;  /* 0x000000031311723e */ /* 0x008fe400000010ff */
[----:B------:R-:W3:Y:S01]  /*90060*/  LDL.LU R3, [R1+0x1bc] ;  /* 0x0001bc0001037983 */ /* 0x000ee20000300800 */
[----:B--2---:R-:W-:-:S03]  /*90070*/  F2FP.BF16.PACK_AB R14, R14, R28 ;  /* 0x0000001c0e0e723e */ /* 0x004fc600000010ff */
[----:B---3--:R-:W-:Y:S04]  /*90080*/  STL [R1+0x2160], R3 ;  /* 0x0021600301007387 */ /* 0x008fe80000100800 */
[----:B------:R-:W2:Y:S04]  /*90090*/  LDL.LU R0, [R1+0x12c] ;  /* 0x00012c0001007983 */ /* 0x000ea80000300800 */
[----:B------:R-:W2:Y:S04]  /*900a0*/  LDL.LU R19, [R1+0x128] ;  /* 0x0001280001137983 */ /* 0x000ea80000300800 */
[----:B------:R-:W3:Y:S01]  /*900b0*/  LDL.LU R28, [R1+0x1c4] ;  /* 0x0001c400011c7983 */ /* 0x000ee20000300800 */
[----:B------:R-:W-:-:S03]  /*900c0*/  F2FP.BF16.PACK_AB R18, R29, R2 ;  /* 0x000000021d12723e */ /* 0x000fc600000010ff */
[----:B---3--:R-:W-:Y:S04]  /*900d0*/  STL [R1+0x2164], R28 ;  /* 0x0021641c01007387 */ /* 0x008fe80000100800 */
[----:B------:R-:W3:Y:S04]  /*900e0*/  LDL.LU R29, [R1+0x1d0] ;  /* 0x0001d000011d7983 */ /* 0x000ee80000300800 */
[----:B---3--:R-:W-:Y:S04]  /*900f0*/  STL [R1+0x2168], R29 ;  /* 0x0021681d01007387 */ /* 0x008fe80000100800 */
[----:B------:R-:W3:Y:S01]  /*90100*/  LDL.LU R2, [R1+0x1cc] ;  /* 0x0001cc0001027983 */ /* 0x000ee20000300800 */
[----:B------:R-:W-:-:S03]  /*90110*/  F2FP.BF16.PACK_AB R15, R23, R15 ;  /* 0x0000000f170f723e */ /* 0x000fc600000010ff */
[----:B---3--:R-:W-:Y:S04]  /*90120*/  STL [R1+0x216c], R2 ;  /* 0x00216c0201007387 */ /* 0x008fe80000100800 */
[----:B------:R-:W3:Y:S04]  /*90130*/  LDL.LU R20, [R1+0x134] ;  /* 0x0001340001147983 */ /* 0x000ee80000300800 */
[----:B------:R-:W4:Y:S04]  /*90140*/  LDL.LU R21, [R1+0x140] ;  /* 0x0001400001157983 */ /* 0x000f280000300800 */
[----:B----4-:R0:W-:Y:S04]  /*90150*/  STL [R1+0x2188], R21 ;  /* 0x0021881501007387 */ /* 0x0101e80000100800 */
[----:B0-----:R-:W4:Y:S04]  /*90160*/  LDL.LU R21, [R1+0x148] ;  /* 0x0001480001157983 */ /* 0x001f280000300800 */
[----:B----4-:R0:W-:Y:S04]  /*90170*/  STL [R1+0x218c], R21 ;  /* 0x00218c1501007387 */ /* 0x0101e80000100800 */
[----:B0-----:R-:W3:Y:S04]  /*90180*/  LDL.LU R21, [R1+0x138] ;  /* 0x0001380001157983 */ /* 0x001ee80000300800 */
[----:B------:R-:W4:Y:S04]  /*90190*/  LDL.LU R22, [R1+0x14c] ;  /* 0x00014c0001167983 */ /* 0x000f280000300800 */
[----:B----4-:R0:W-:Y:S04]  /*901a0*/  STL [R1+0x2180], R22 ;  /* 0x0021801601007387 */ /* 0x0101e80000100800 */
[----:B0-----:R-:W4:Y:S04]  /*901b0*/  LDL.LU R22, [R1+0x158] ;  /* 0x0001580001167983 */ /* 0x001f280000300800 */
[----:B----4-:R0:W-:Y:S04]  /*901c0*/  STL [R1+0x2184], R22 ;  /* 0x0021841601007387 */ /* 0x0101e80000100800 */
[----:B0-----:R-:W4:Y:S04]  /*901d0*/  LDL.LU R22, [R1+0x144] ;  /* 0x0001440001167983 */ /* 0x001f280000300800 */
[----:B------:R-:W2:Y:S04]  /*901e0*/  LDL.LU R23, [R1+0x15c] ;  /* 0x00015c0001177983 */ /* 0x000ea80000300800 */
[----:B--2---:R0:W-:Y:S04]  /*901f0*/  STL [R1+0x2178], R23 ;  /* 0x0021781701007387 */ /* 0x0041e80000100800 */
[----:B0-----:R-:W2:Y:S04]  /*90200*/  LDL.LU R23, [R1+0x168] ;  /* 0x0001680001177983 */ /* 0x001ea80000300800 */
[----:B--2---:R0:W-:Y:S04]  /*90210*/  STL [R1+0x217c], R23 ;  /* 0x00217c1701007387 */ /* 0x0041e80000100800 */
[----:B0-----:R-:W2:Y:S04]  /*90220*/  LDL.LU R23, [R1+0x150] ;  /* 0x0001500001177983 */ /* 0x001ea80000300800 */
[----:B------:R-:W2:Y:S04]  /*90230*/  LDL.LU R2, [R1+0x178] ;  /* 0x0001780001027983 */ /* 0x000ea80000300800 */
[----:B--2---:R0:W-:Y:S04]  /*90240*/  STL [R1+0x2170], R2 ;  /* 0x0021700201007387 */ /* 0x0041e80000100800 */
[----:B0-----:R-:W2:Y:S01]  /*90250*/  LDL.LU R2, [R1+0x170] ;  /* 0x0001700001027983 */ /* 0x001ea20000300800 */
[----:B------:R-:W-:-:S03]  /*90260*/  F2FP.BF16.PACK_AB R19, R0, R19 ;  /* 0x000000130013723e */ /* 0x000fc600000010ff */
[----:B--2---:R0:W-:Y:S04]  /*90270*/  STL [R1+0x2174], R2 ;  /* 0x0021740201007387 */ /* 0x0041e80000100800 */
[----:B0-----:R-:W2:Y:S04]  /*90280*/  LDL.LU R2, [R1+0x160] ;  /* 0x0001600001027983 */ /* 0x001ea80000300800 */
[----:B------:R-:W2:Y:S04]  /*90290*/  LDL.LU R29, [R1+0x188] ;  /* 0x00018800011d7983 */ /* 0x000ea80000300800 */
[----:B------:R-:W2:Y:S04]  /*902a0*/  LDL.LU R28, [R1+0x184] ;  /* 0x00018400011c7983 */ /* 0x000ea80000300800 */
[----:B------:R-:W2:Y:S04]  /*902b0*/  LDL.LU R3, [R1+0x198] ;  /* 0x0001980001037983 */ /* 0x000ea80000300800 */
[----:B------:R-:W2:Y:S01]  /*902c0*/  LDL.LU R0, [R1+0x2190] ;  /* 0x0021900001007983 */ /* 0x000ea20000300800 */
[----:B---3--:R-:W-:-:S03]  /*902d0*/  F2FP.BF16.PACK_AB R20, R21, R20 ;  /* 0x000000141514723e */ /* 0x008fc600000010ff */
[----:B--2---:R0:W-:Y:S04]  /*902e0*/  STS.128 [R0+0x380], R24 ;  /* 0x0003801800007388 */ /* 0x0041e80000000c00 */
[----:B------:R1:W-:Y:S04]  /*902f0*/  STS.128 [R0+0x400], R4 ;  /* 0x0004000400007388 */ /* 0x0003e80000000c00 */
[----:B------:R2:W-:Y:S04]  /*90300*/  STS.128 [R0+0x480], R8 ;  /* 0x0004800800007388 */ /* 0x0005e80000000c00 */
[----:B0-----:R-:W3:Y:S04]  /*90310*/  LDL.LU R24, [R1+0x1b8] ;  /* 0x0001b80001187983 */ /* 0x001ee80000300800 */
[----:B------:R-:W3:Y:S04]  /*90320*/  LDL.LU R25, [R1+0x1b4] ;  /* 0x0001b40001197983 */ /* 0x000ee80000300800 */
[----:B------:R-:W3:Y:S04]  /*90330*/  LDL.LU R26, [R1+0x1c0] ;  /* 0x0001c000011a7983 */ /* 0x000ee80000300800 */
[----:B------:R-:W3:Y:S04]  /*90340*/  LDL.LU R27, [R1+0x1c8] ;  /* 0x0001c800011b7983 */ /* 0x000ee80000300800 */
[----:B-1----:R-:W3:Y:S04]  /*90350*/  LDL.LU R4, [R1+0x13c] ;  /* 0x00013c0001047983 */ /* 0x002ee80000300800 */
[----:B------:R-:W3:Y:S04]  /*90360*/  LDL.LU R5, [R1+0x154] ;  /* 0x0001540001057983 */ /* 0x000ee80000300800 */
[----:B------:R-:W3:Y:S04]  /*90370*/  LDL.LU R6, [R1+0x164] ;  /* 0x0001640001067983 */ /* 0x000ee80000300800 */
[----:B------:R-:W3:Y:S04]  /*90380*/  LDL.LU R7, [R1+0x16c] ;  /* 0x00016c0001077983 */ /* 0x000ee80000300800 */
[----:B--2---:R-:W2:Y:S04]  /*90390*/  LDL.LU R8, [R1+0x174] ;  /* 0x0001740001087983 */ /* 0x004ea80000300800 */
[----:B------:R-:W2:Y:S04]  /*903a0*/  LDL.LU R9, [R1+0x180] ;  /* 0x0001800001097983 */ /* 0x000ea80000300800 */
[----:B------:R-:W2:Y:S04]  /*903b0*/  LDL.LU R10, [R1+0x18c] ;  /* 0x00018c00010a7983 */ /* 0x000ea80000300800 */
[----:B------:R-:W2:Y:S04]  /*903c0*/  LDL.LU R11, [R1+0x19c] ;  /* 0x00019c00010b7983 */ /* 0x000ea80000300800 */
[----:B------:R0:W-:Y:S04]  /*903d0*/  STS.128 [R0+0x500], R12 ;  /* 0x0005000c00007388 */ /* 0x0001e80000000c00 */
[----:B------:R1:W-:Y:S04]  /*903e0*/  STS.128 [R0+0x580], R16 ;  /* 0x0005801000007388 */ /* 0x0003e80000000c00 */
[----:B0-----:R-:W2:Y:S04]  /*903f0*/  LDL.LU R12, [R1+0x17c] ;  /* 0x00017c00010c7983 */ /* 0x001ea80000300800 */
[----:B------:R-:W2:Y:S04]  /*90400*/  LDL.LU R13, [R1+0x194] ;  /* 0x00019400010d7983 */ /* 0x000ea80000300800 */
[----:B------:R-:W2:Y:S04]  /*90410*/  LDL.LU R14, [R1+0x1a4] ;  /* 0x0001a400010e7983 */ /* 0x000ea80000300800 */
[----:B------:R-:W2:Y:S04]  /*90420*/  LDL.LU R15, [R1+0x1ac] ;  /* 0x0001ac00010f7983 */ /* 0x000ea80000300800 */
[----:B-1----:R-:W2:Y:S04]  /*90430*/  LDL.LU R16, [R1+0x190] ;  /* 0x0001900001107983 */ /* 0x002ea80000300800 */
[----:B------:R-:W2:Y:S04]  /*90440*/  LDL.LU R17, [R1+0x1a8] ;  /* 0x0001a80001117983 */ /* 0x000ea80000300800 */
[----:B------:R-:W2:Y:S04]  /*90450*/  LDL.LU R18, [R1+0x1a0] ;  /* 0x0001a00001127983 */ /* 0x000ea80000300800 */
[----:B------:R-:W2:Y:S04]  /*90460*/  LDL.LU R19, [R1+0x1b0] ;  /* 0x0001b00001137983 */ /* 0x000ea80000300800 */
[----:B------:R-:W3:Y:S02]  /*90470*/  LDL.LU R21, [R1+0x218c] ;  /* 0x00218c0001157983 */ /* 0x000ee40000300800 */
[----:B---3--:R-:W-:-:S02]  /*90480*/  F2FP.BF16.PACK_AB R4, R21, R4 ;  /* 0x000000041504723e */ /* 0x008fc400000010ff */
[----:B------:R-:W4:Y:S02]  /*90490*/  LDL.LU R21, [R1+0x2188] ;  /* 0x0021880001157983 */ /* 0x000f240000300800 */
[----:B----4-:R-:W-:Y:S02]  /*904a0*/  F2FP.BF16.PACK_AB R21, R22, R21 ;  /* 0x000000151615723e */ /* 0x010fe400000010ff */
[----:B------:R-:W3:Y:S02]  /*904b0*/  LDL.LU R22, [R1+0x2184] ;  /* 0x0021840001167983 */ /* 0x000ee40000300800 */
[----:B---3--:R-:W-:Y:S02]  /*904c0*/  F2FP.BF16.PACK_AB R5, R22, R5 ;  /* 0x000000051605723e */ /* 0x008fe400000010ff */
[----:B------:R-:W3:Y:S02]  /*904d0*/  LDL.LU R22, [R1+0x2180] ;  /* 0x0021800001167983 */ /* 0x000ee40000300800 */
[----:B---3--:R-:W-:-:S02]  /*904e0*/  F2FP.BF16.PACK_AB R22, R23, R22 ;  /* 0x000000161716723e */ /* 0x008fc400000010ff */
[----:B------:R-:W3:Y:S02]  /*904f0*/  LDL.LU R23, [R1+0x217c] ;  /* 0x00217c0001177983 */ /* 0x000ee40000300800 */
[----:B---3--:R-:W-:Y:S02]  /*90500*/  F2FP.BF16.PACK_AB R6, R23, R6 ;  /* 0x000000061706723e */ /* 0x008fe400000010ff */
[----:B------:R-:W3:Y:S02]  /*90510*/  LDL.LU R23, [R1+0x2178] ;  /* 0x0021780001177983 */ /* 0x000ee40000300800 */
[----:B---3--:R-:W-:Y:S02]  /*90520*/  F2FP.BF16.PACK_AB R23, R2, R23 ;  /* 0x000000170217723e */ /* 0x008fe400000010ff */
[----:B------:R-:W3:Y:S02]  /*90530*/  LDL.LU R2, [R1+0x2174] ;  /* 0x0021740001027983 */ /* 0x000ee40000300800 */
[----:B---3--:R-:W-:-:S02]  /*90540*/  F2FP.BF16.PACK_AB R7, R2, R7 ;  /* 0x000000070207723e */ /* 0x008fc400000010ff */
[----:B------:R-:W3:Y:S01]  /*90550*/  LDL.LU R2, [R1+0x2170] ;  /* 0x0021700001027983 */ /* 0x000ee20000300800 */
[----:B--2---:R-:W-:Y:S02]  /*90560*/  F2FP.BF16.PACK_AB R12, R29, R12 ;  /* 0x0000000c1d0c723e */ /* 0x004fe400000010ff */
[----:B------:R-:W-:Y:S02]  /*90570*/  F2FP.BF16.PACK_AB R9, R28, R9 ;  /* 0x000000091c09723e */ /* 0x000fe400000010ff */
[----:B------:R-:W-:Y:S02]  /*90580*/  F2FP.BF16.PACK_AB R13, R3, R13 ;  /* 0x0000000d030d723e */ /* 0x000fe400000010ff */
[----:B---3--:R-:W-:Y:S02]  /*90590*/  F2FP.BF16.PACK_AB R8, R2, R8 ;  /* 0x000000080208723e */ /* 0x008fe400000010ff */
[----:B------:R-:W2:Y:S04]  /*905a0*/  LDL.LU R2, [R1+0x216c] ;  /* 0x00216c0001027983 */ /* 0x000ea80000300800 */
[----:B------:R-:W2:Y:S04]  /*905b0*/  LDL.LU R29, [R1+0x2168] ;  /* 0x00216800011d7983 */ /* 0x000ea80000300800 */
[----:B------:R-:W3:Y:S04]  /*905c0*/  LDL.LU R28, [R1+0x2164] ;  /* 0x00216400011c7983 */ /* 0x000ee80000300800 */
[----:B------:R-:W4:Y:S01]  /*905d0*/  LDL.LU R3, [R1+0x2160] ;  /* 0x0021600001037983 */ /* 0x000f220000300800 */
[----:B------:R-:W-:-:S02]  /*905e0*/  F2FP.BF16.PACK_AB R14, R17, R14 ;  /* 0x0000000e110e723e */ /* 0x000fc400000010ff */
[----:B------:R-:W-:Y:S02]  /*905f0*/  F2FP.BF16.PACK_AB R11, R18, R11 ;  /* 0x0000000b120b723e */ /* 0x000fe400000010ff */
[----:B------:R-:W-:Y:S02]  /*90600*/  F2FP.BF16.PACK_AB R10, R16, R10 ;  /* 0x0000000a100a723e */ /* 0x000fe400000010ff */
[----:B------:R-:W-:Y:S02]  /*90610*/  F2FP.BF16.PACK_AB R15, R19, R15 ;  /* 0x0000000f130f723e */ /* 0x000fe400000010ff */
[----:B------:R-:W-:Y:S02]  /*90620*/  F2FP.BF16.PACK_AB R16, R24, R25 ;  /* 0x000000191810723e */ /* 0x000fe400000010ff */
[----:B----4-:R-:W-:Y:S02]  /*90630*/  F2FP.BF16.PACK_AB R17, R26, R3 ;  /* 0x000000031a11723e */ /* 0x010fe400000010ff */
[----:B------:R-:W4:Y:S01]  /*90640*/  LDL.LU R3, [R1+0x264] ;  /* 0x0002640001037983 */ /* 0x000f220000300800 */
[----:B---3--:R-:W-:-:S03]  /*90650*/  F2FP.BF16.PACK_AB R18, R27, R28 ;  /* 0x0000001c1b12723e */ /* 0x008fc600000010ff */
[----:B----4-:R-:W-:Y:S04]  /*90660*/  STL [R1+0x2150], R3 ;  /* 0x0021500301007387 */ /* 0x010fe80000100800 */
[----:B------:R-:W3:Y:S01]  /*90670*/  LDL.LU R28, [R1+0x5b8] ;  /* 0x0005b800011c7983 */ /* 0x000ee20000300800 */
[----:B--2---:R-:W-:-:S03]  /*90680*/  F2FP.BF16.PACK_AB R19, R29, R2 ;  /* 0x000000021d13723e */ /* 0x004fc600000010ff */
[----:B---3--:R-:W-:Y:S04]  /*90690*/  STL [R1+0x2154], R28 ;  /* 0x0021541c01007387 */ /* 0x008fe80000100800 */
[----:B------:R-:W2:Y:S04]  /*906a0*/  LDL.LU R24, [R1+0x1d8] ;  /* 0x0001d80001187983 */ /* 0x000ea80000300800 */
[----:B------:R-:W2:Y:S04]  /*906b0*/  LDL.LU R2, [R1+0x1d4] ;  /* 0x0001d40001027983 */ /* 0x000ea80000300800 */
[----:B------:R-:W3:Y:S04]  /*906c0*/  LDL.LU R25, [R1+0x1ec] ;  /* 0x0001ec0001197983 */ /* 0x000ee80000300800 */
[----:B------:R-:W4:Y:S04]  /*906d0*/  LDL.LU R26, [R1+0x1f4] ;  /* 0x0001f400011a7983 */ /* 0x000f280000300800 */
[----:B----4-:R0:W-:Y:S04]  /*906e0*/  STL [R1+0x215c], R26 ;  /* 0x00215c1a01007387 */ /* 0x0101e80000100800 */
[----:B0-----:R-:W3:Y:S04]  /*906f0*/  LDL.LU R26, [R1+0x1f0] ;  /* 0x0001f000011a7983 */ /* 0x001ee80000300800 */
[----:B------:R-:W4:Y:S04]  /*90700*/  LDL.LU R28, [R1+0x200] ;  /* 0x00020000011c7983 */ /* 0x000f280000300800 */
[----:B------:R-:W-:Y:S04]  /*90710*/  STS.128 [R0+0x600], R20 ;  /* 0x0006001400007388 */ /* 0x000fe80000000c00 */
[----:B------:R-:W-:Y:S04]  /*90720*/  STS.128 [R0+0x680], R4 ;  /* 0x0006800400007388 */ /* 0x000fe80000000c00 */
[----:B------:R-:W-:Y:S04]  /*90730*/  STS.128 [R0+0x700], R8 ;  /* 0x0007000800007388 */ /* 0x000fe80000000c00 */
[----:B------:R-:W-:Y:S04]  /*90740*/  STS.128 [R0+0x780], R12 ;  /* 0x0007800c00007388 */ /* 0x000fe80000000c00 */
[----:B------:R-:W-:Y:S01]  /*90750*/  STS.128 [R0+0x800], R16 ;  /* 0x0008001000007388 */ /* 0x000fe20000000c00 */
[----:B--2---:R-:W-:-:S03]  /*90760*/  F2FP.BF16.PACK_AB R24, R24, R2 ;  /* 0x000000021818723e */ /* 0x004fc600000010ff */
[----:B----4-:R0:W-:Y:S04]  /*90770*/  STL [R1+0x2158], R28 ;  /* 0x0021581c01007387 */ /* 0x0101e80000100800 */
[----:B0-----:R-:W2:Y:S04]  /*90780*/  LDL.LU R28, [R1+0x1f8] ;  /* 0x0001f800011c7983 */ /* 0x001ea80000300800 */
[----:B------:R-:W4:Y:S04]  /*90790*/  LDL.LU R27, [R1+0x1fc] ;  /* 0x0001fc00011b7983 */ /* 0x000f280000300800 */
        /* <DEDUP_REMOVED lines=18> */
[----:B------:R-:W2:Y:S01]  /*908c0*/  LDL.LU R18, [R1+0x5a4] ;  /* 0x0005a40001127983 */ /* 0x000ea20000300800 */
[----:B---3--:R-:W-:-:S03]  /*908d0*/  F2FP.BF16.PACK_AB R25, R26, R25 ;  /* 0x000000191a19723e */ /* 0x008fc600000010ff */
[----:B------:R-:W3:Y:S04]  /*908e0*/  LDL.LU R19, [R1+0x688] ;  /* 0x0006880001137983 */ /* 0x000ee80000300800 */
[----:B------:R-:W2:Y:S04]  /*908f0*/  LDL.LU R15, [R1+0x6b0] ;  /* 0x0006b000010f7983 */ /* 0x000ea80000300800 */
[----:B------:R-:W2:Y:S04]  /*90900*/  LDL.LU R21, [R1+0x68c] ;  /* 0x00068c0001157983 */ /* 0x000ea80000300800 */
[----:B------:R-:W2:Y:S04]  /*90910*/  LDL.LU R2, [R1+0x7c] ;  /* 0x00007c0001027983 */ /* 0x000ea80000300800 */
[----:B------:R-:W2:Y:S02]  /*90920*/  LDL.LU R26, [R1+0x215c] ;  /* 0x00215c00011a7983 */ /* 0x000ea40000300800 */
[----:B--2---:R-:W-:-:S02]  /*90930*/  F2FP.BF16.PACK_AB R26, R28, R26 ;  /* 0x0000001a1c1a723e */ /* 0x004fc400000010ff */
[----:B------:R-:W4:Y:S01]  /*90940*/  LDL.LU R28, [R1+0x2158] ;  /* 0x00215800011c7983 */ /* 0x000f220000300800 */
[----:B------:R-:W-:Y:S02]  /*90950*/  F2FP.BF16.PACK_AB R4, R3, R4 ;  /* 0x000000040304723e */ /* 0x000fe400000010ff */
[----:B----4-:R-:W-:Y:S02]  /*90960*/  F2FP.BF16.PACK_AB R27, R28, R27 ;  /* 0x0000001b1c1b723e */ /* 0x010fe400000010ff */
[----:B------:R-:W2:Y:S04]  /*90970*/  LDL.LU R28, [R1+0x2154] ;  /* 0x00215400011c7983 */ /* 0x000ea80000300800 */
[----:B------:R-:W4:Y:S01]  /*90980*/  LDL.LU R3, [R1+0x2150] ;  /* 0x0021500001037983 */ /* 0x000f220000300800 */
[----:B------:R-:W-:-:S02]  /*90990*/  F2FP.BF16.PACK_AB R9, R9, R6 ;  /* 0x000000060909723e */ /* 0x000fc400000010ff */
[----:B------:R-:W-:Y:S02]  /*909a0*/  F2FP.BF16.PACK_AB R7, R11, R7 ;  /* 0x000000070b07723e */ /* 0x000fe400000010ff */
[----:B------:R-:W-:Y:S02]  /*909b0*/  F2FP.BF16.PACK_AB R12, R12, R13 ;  /* 0x0000000d0c0c723e */ /* 0x000fe400000010ff */
[----:B------:R-:W-:Y:S02]  /*909c0*/  F2FP.BF16.PACK_AB R5, R17, R5 ;  /* 0x000000051105723e */ /* 0x000fe400000010ff */
[----:B------:R-:W-:Y:S02]  /*909d0*/  F2FP.BF16.PACK_AB R8, R16, R8 ;  /* 0x000000081008723e */ /* 0x000fe400000010ff */
[----:B----4-:R-:W-:Y:S02]  /*909e0*/  F2FP.BF16.PACK_AB R6, R20, R3 ;  /* 0x000000031406723e */ /* 0x010fe400000010ff */
[----:B------:R-:W4:Y:S04]  /*909f0*/  LDL.LU R3, [R1+0x52c] ;  /* 0x00052c0001037983 */ /* 0x000f280000300800 */
[----:B----4-:R-:W-:Y:S04]  /*90a00*/  STL [R1+0x2144], R3 ;  /* 0x0021440301007387 */ /* 0x010fe80000100800 */
[----:B------:R-:W4:Y:S01]  /*90a10*/  LDL.LU R20, [R1+0x554] ;  /* 0x0005540001147983 */ /* 0x000f220000300800 */
[----:B--2---:R-:W-:-:S02]  /*90a20*/  F2FP.BF16.PACK_AB R11, R23, R28 ;  /* 0x0000001c170b723e */ /* 0x004fc400000010ff */
[----:B------:R-:W-:Y:S01]  /*90a30*/  F2FP.BF16.PACK_AB R10, R18, R10 ;  /* 0x0000000a120a723e */ /* 0x000fe200000010ff */
[----:B----4-:R-:W-:Y:S04]  /*90a40*/  STL [R1+0x2148], R20 ;  /* 0x0021481401007387 */ /* 0x010fe80000100800 */
[----:B------:R-:W2:Y:S01]  /*90a50*/  LDL.LU R23, [R1+0x71c] ;  /* 0x00071c0001177983 */ /* 0x000ea20000300800 */
[----:B------:R-:W-:Y:S02]  /*90a60*/  F2FP.BF16.PACK_AB R13, R22, R29 ;  /* 0x0000001d160d723e */ /* 0x000fe400000010ff */
[----:B---3--:R-:W-:Y:S01]  /*90a70*/  F2FP.BF16.PACK_AB R14, R19, R14 ;  /* 0x0000000e130e723e */ /* 0x008fe200000010ff */
[----:B------:R-:W-:Y:S01]  /*90a80*/  @!P6 FMUL R2, R2, 16777216 ;  /* 0x4b8000000202e820 */ /* 0x000fe20000400000 */
[----:B------:R-:W-:Y:S04]  /*90a90*/  STS.128 [R0+0x880], R24 ;  /* 0x0008801800007388 */ /* 0x000fe80000000c00 */
[----:B------:R-:W-:Y:S04]  /*90aa0*/  STS.128 [R0+0x900], R4 ;  /* 0x0009000400007388 */ /* 0x000fe80000000c00 */
[----:B--2---:R0:W-:Y:S04]  /*90ab0*/  STL [R1+0x214c], R23 ;  /* 0x00214c1701007387 */ /* 0x0041e80000100800 */
[----:B------:R-:W2:Y:S04]  /*90ac0*/  LDL.LU R28, [R1+0x75c] ;  /* 0x00075c00011c7983 */ /* 0x000ea80000300800 */
[----:B------:R-:W3:Y:S04]  /*90ad0*/  LDL.LU R22, [R1+0x6b8] ;  /* 0x0006b80001167983 */ /* 0x000ee80000300800 */
[----:B------:R-:W3:Y:S04]  /*90ae0*/  LDL.LU R29, [R1+0x6b4] ;  /* 0x0006b400011d7983 */ /* 0x000ee80000300800 */
[----:B0-----:R-:W4:Y:S04]  /*90af0*/  LDL.LU R23, [R1+0x6d0] ;  /* 0x0006d00001177983 */ /* 0x001f280000300800 */
[----:B------:R-:W4:Y:S04]  /*90b00*/  LDL.LU R17, [R1+0x6bc] ;  /* 0x0006bc0001117983 */ /* 0x000f280000300800 */
[----:B------:R-:W2:Y:S04]  /*90b10*/  LDL.LU R20, [R1+0x6d8] ;  /* 0x0006d80001147983 */ /* 0x000ea80000300800 */
[----:B------:R-:W2:Y:S04]  /*90b20*/  LDL.LU R18, [R1+0x6d4] ;  /* 0x0006d40001127983 */ /* 0x000ea80000300800 */
[----:B------:R-:W2:Y:S04]  /*90b30*/  LDL.LU R3, [R1+0x6f0] ;  /* 0x0006f00001037983 */ /* 0x000ea80000300800 */
[----:B------:R-:W2:Y:S01]  /*90b40*/  LDL.LU R19, [R1+0x6dc] ;  /* 0x0006dc0001137983 */ /* 0x000ea20000300800 */
[----:B------:R-:W-:-:S03]  /*90b50*/  F2FP.BF16.PACK_AB R15, R15, R21 ;  /* 0x000000150f0f723e */ /* 0x000fc600000010ff */
[----:B------:R-:W2:Y:S01]  /*90b60*/  LDL.LU R24, [R1+0x730] ;  /* 0x0007300001187983 */ /* 0x000ea20000300800 */
[----:B------:R-:W0:Y:S03]  /*90b70*/  MUFU.RCP R2, R2 ;  /* 0x0000000200027308 */ /* 0x000e260000001000 */
[----:B------:R-:W2:Y:S04]  /*90b80*/  LDL.LU R25, [R1+0x770] ;  /* 0x0007700001197983 */ /* 0x000ea80000300800 */
[----:B------:R-:W2:Y:S04]  /*90b90*/  LDL.LU R4, [R1+0x6f4] ;  /* 0x0006f40001047983 */ /* 0x000ea80000300800 */
[----:B------:R-:W2:Y:S04]  /*90ba0*/  LDL.LU R5, [R1+0x6fc] ;  /* 0x0006fc0001057983 */ /* 0x000ea80000300800 */
[----:B------:R-:W2:Y:S04]  /*90bb0*/  LDL.LU R6, [R1+0x714] ;  /* 0x0007140001067983 */ /* 0x000ea80000300800 */
[----:B------:R-:W2:Y:S04]  /*90bc0*/  LDL.LU R7, [R1+0x754] ;  /* 0x0007540001077983 */ /* 0x000ea80000300800 */
[----:B------:R1:W-:Y:S04]  /*90bd0*/  STS.128 [R0+0x980], R8 ;  /* 0x0009800800007388 */ /* 0x0003e80000000c00 */
[----:B------:R0:W-:Y:S04]  /*90be0*/  STS.128 [R0+0xa00], R12 ;  /* 0x000a000c00007388 */ /* 0x0001e80000000c00 */
[----:B-1----:R-:W2:Y:S04]  /*90bf0*/  LDL.LU R8, [R1+0x734] ;  /* 0x0007340001087983 */ /* 0x002ea80000300800 */
[----:B------:R-:W2:Y:S04]  /*90c00*/  LDL.LU R9, [R1+0x73c] ;  /* 0x00073c0001097983 */ /* 0x000ea80000300800 */
[----:B------:R-:W2:Y:S04]  /*90c10*/  LDL.LU R10, [R1+0x718] ;  /* 0x00071800010a7983 */ /* 0x000ea80000300800 */
[----:B------:R-:W2:Y:S04]  /*90c20*/  LDL.LU R11, [R1+0x758] ;  /* 0x00075800010b7983 */ /* 0x000ea80000300800 */
[----:B------:R-:W2:Y:S04]  /*90c30*/  LDL.LU R26, [R1+0x778] ;  /* 0x00077800011a7983 */ /* 0x000ea80000300800 */
[----:B------:R-:W2:Y:S04]  /*90c40*/  LDL.LU R27, [R1+0x774] ;  /* 0x00077400011b7983 */ /* 0x000ea80000300800 */
[----:B0-----:R-:W2:Y:S04]  /*90c50*/  LDL.LU R12, [R1+0x6f8] ;  /* 0x0006f800010c7983 */ /* 0x001ea80000300800 */
[----:B------:R-:W2:Y:S04]  /*90c60*/  LDL.LU R13, [R1+0x738] ;  /* 0x00073800010d7983 */ /* 0x000ea80000300800 */
[----:B------:R-:W2:Y:S04]  /*90c70*/  LDL.LU R14, [R1+0x710] ;  /* 0x00071000010e7983 */ /* 0x000ea80000300800 */
[----:B------:R-:W2:Y:S04]  /*90c80*/  LDL.LU R15, [R1+0x750] ;  /* 0x00075000010f7983 */ /* 0x000ea80000300800 */
[----:B------:R-:W2:Y:S01]  /*90c90*/  LDL.LU R21, [R1+0x84] ;  /* 0x0000840001157983 */ /* 0x000ea20000300800 */
[----:B---3--:R-:W-:-:S03]  /*90ca0*/  F2FP.BF16.PACK_AB R16, R22, R29 ;  /* 0x0000001d1610723e */ /* 0x008fc600000010ff */
[----:B------:R-:W3:Y:S04]  /*90cb0*/  LDL.LU R22, [R1+0x7a0] ;  /* 0x0007a00001167983 */ /* 0x000ee80000300800 */
[----:B------:R-:W3:Y:S01]  /*90cc0*/  LDL.LU R29, [R1+0x77c] ;  /* 0x00077c00011d7983 */ /* 0x000ee20000300800 */
[----:B----4-:R-:W-:-:S03]  /*90cd0*/  F2FP.BF16.PACK_AB R17, R23, R17 ;  /* 0x000000111711723e */ /* 0x010fc600000010ff */
[----:B------:R-:W4:Y:S04]  /*90ce0*/  LDL.LU R23, [R1+0x214c] ;  /* 0x00214c0001177983 */ /* 0x000f280000300800 */
[----:B------:R-:W-:Y:S01]  /*90cf0*/  STL [R1+0xb6c], R2 ;  /* 0x000b6c0201007387 */ /* 0x000fe20000100800 */
[----:B--2---:R-:W-:-:S03]  /*90d00*/  F2FP.BF16.PACK_AB R18, R20, R18 ;  /* 0x000000121412723e */ /* 0x004fc600000010ff */
[----:B------:R-:W2:Y:S01]  /*90d10*/  LDL.LU R20, [R1+0x2148] ;  /* 0x0021480001147983 */ /* 0x000ea20000300800 */
[----:B------:R-:W-:-:S03]  /*90d20*/  F2FP.BF16.PACK_AB R19, R3, R19 ;  /* 0x000000130313723e */ /* 0x000fc600000010ff */
[----:B------:R-:W3:Y:S01]  /*90d30*/  LDL.LU R3, [R1+0x2144] ;  /* 0x0021440001037983 */ /* 0x000ee20000300800 */
[----:B------:R-:W-:Y:S02]  /*90d40*/  F2FP.BF16.PACK_AB R6, R10, R6 ;  /* 0x000000060a06723e */ /* 0x000fe400000010ff */
[----:B------:R-:W-:Y:S02]  /*90d50*/  F2FP.BF16.PACK_AB R10, R11, R7 ;  /* 0x000000070b0a723e */ /* 0x000fe400000010ff */
[----:B------:R-:W-:Y:S02]  /*90d60*/  F2FP.BF16.PACK_AB R11, R25, R28 ;  /* 0x0000001c190b723e */ /* 0x000fe400000010ff */
[----:B------:R-:W-:Y:S02]  /*90d70*/  F2FP.BF16.PACK_AB R4, R12, R4 ;  /* 0x000000040c04723e */ /* 0x000fe400000010ff */
[----:B------:R-:W-:Y:S02]  /*90d80*/  F2FP.BF16.PACK_AB R8, R13, R8 ;  /* 0x000000080d08723e */ /* 0x000fe400000010ff */
[----:B------:R-:W-:-:S02]  /*90d90*/  F2FP.BF16.PACK_AB R5, R14, R5 ;  /* 0x000000050e05723e */ /* 0x000fc400000010ff */
[----:B------:R-:W-:-:S05]  /*90da0*/  F2FP.BF16.PACK_AB R9, R15, R9 ;  /* 0x000000090f09723e */ /* 0x000fca00000010ff */
[----:B------:R0:W-:Y:S01]  /*90db0*/  STS.128 [R0+0xb80], R8 ;  /* 0x000b800800007388 */ /* 0x0001e20000000c00 */
[----:B----4-:R-:W-:-:S03]  /*90dc0*/  F2FP.BF16.PACK_AB R7, R24, R23 ;  /* 0x000000171807723e */ /* 0x010fc600000010ff */
[----:B------:R-:W4:Y:S04]  /*90dd0*/  LDL.LU R23, [R1+0x520] ;  /* 0x0005200001177983 */ /* 0x000f280000300800 */
[----:B------:R-:W4:Y:S01]  /*90de0*/  LDL.LU R28, [R1+0x540] ;  /* 0x00054000011c7983 */ /* 0x000f220000300800 */
[----:B--2---:R-:W-:-:S04]  /*90df0*/  @!P6 FMUL R20, R20, 16777216 ;  /* 0x4b8000001414e820 */ /* 0x004fc80000400000 */
[----:B------:R-:W-:Y:S02]  /*90e00*/  FMUL R12, R2, R20 ;  /* 0x00000014020c7220 */ /* 0x000fe40000400000 */
[----:B------:R-:W2:Y:S01]  /*90e10*/  LDL.LU R20, [R1+0x80] ;  /* 0x0000800001147983 */ /* 0x000ea20000300800 */
[----:B---3--:R-:W-:-:S03]  /*90e20*/  @!P6 FMUL R3, R3, 16777216 ;  /* 0x4b8000000303e820 */ /* 0x008fc60000400000 */
[----:B------:R1:W-:Y:S01]  /*90e30*/  STS.128 [R0+0xb00], R4 ;  /* 0x000b000400007388 */ /* 0x0003e20000000c00 */
[----:B------:R-:W-:-:S05]  /*90e40*/  FMUL R3, R2, R3 ;  /* 0x0000000302037220 */ /* 0x000fca0000400000 */
[----:B0-----:R-:W-:Y:S01]  /*90e50*/  F2FP.BF16.PACK_AB R8, R3, R12 ;  /* 0x0000000c0308723e */ /* 0x001fe200000010ff */
[----:B-1----:R-:W3:Y:S04]  /*90e60*/  LDL.LU R6, [R1+0x53c] ;  /* 0x00053c0001067983 */ /* 0x002ee80000300800 */
[----:B------:R-:W3:Y:S04]  /*90e70*/  LDL.LU R7, [R1+0x558] ;  /* 0x0005580001077983 */ /* 0x000ee80000300800 */
[----:B------:R-:W3:Y:S04]  /*90e80*/  LDL.LU R11, [R1+0x508] ;  /* 0x00050800010b7983 */ /* 0x000ee80000300800 */
[----:B------:R-:W3:Y:S04]  /*90e90*/  LDL R24, [R1+0x1040] ;  /* 0x0010400001187983 */ /* 0x000ee80000100800 */
[----:B------:R-:W3:Y:S04]  /*90ea0*/  LDL.LU R3, [R1+0x524] ;  /* 0x0005240001037983 */ /* 0x000ee80000300800 */
[----:B------:R0:W-:Y:S04]  /*90eb0*/  STS.128 [R0+0xa80], R16 ;  /* 0x000a801000007388 */ /* 0x0001e80000000c00 */
[----:B------:R-:W3:Y:S01]  /*90ec0*/  LDL.LU R12, [R1+0x7a4] ;  /* 0x0007a400010c7983 */ /* 0x000ee20000300800 */
[----:B------:R-:W-:Y:S01]  /*90ed0*/  F2FP.BF16.PACK_AB R4, R26, R27 ;  /* 0x0000001b1a04723e */ /* 0x000fe200000010ff */
[----:B0-----:R0:W1:Y:S02]  /*90ee0*/  MUFU.RCP R16, R21 ;  /* 0x0000001500107308 */ /* 0x0010640000001000 */
[----:B------:R-:W3:Y:S04]  /*90ef0*/  LDL.LU R17, [R1+0x7d0] ;  /* 0x0007d00001117983 */ /* 0x000ee80000300800 */
[----:B------:R-:W3:Y:S04]  /*90f00*/  LDL.LU R18, [R1+0x7ac] ;  /* 0x0007ac0001127983 */ /* 0x000ee80000300800 */
[----:B------:R-:W3:Y:S04]  /*90f10*/  LDL.LU R25, [R1+0x8c] ;  /* 0x00008c0001197983 */ /* 0x000ee80000300800 */
[----:B------:R-:W3:Y:S01]  /*90f20*/  LDL.LU R15, [R1+0x434] ;  /* 0x00043400010f7983 */ /* 0x000ee20000300800 */
[----:B------:R-:W-:-:S03]  /*90f30*/  F2FP.BF16.PACK_AB R5, R22, R29 ;  /* 0x0000001d1605723e */ /* 0x000fc600000010ff */
[----:B------:R-:W3:Y:S04]  /*90f40*/  LDL.LU R14, [R1+0x444] ;  /* 0x00044400010e7983 */ /* 0x000ee80000300800 */
[----:B------:R-:W3:Y:S04]  /*90f50*/  LDL.LU R13, [R1+0x45c] ;  /* 0x00045c00010d7983 */ /* 0x000ee80000300800 */
[----:B------:R-:W3:Y:S04]  /*90f60*/  LDL.LU R19, [R1+0x48c] ;  /* 0x00048c0001137983 */ /* 0x000ee80000300800 */
[----:B------:R-:W3:Y:S04]  /*90f70*/  LDL.LU R26, [R1+0x4a4] ;  /* 0x0004a400011a7983 */ /* 0x000ee80000300800 */
[----:B------:R-:W3:Y:S04]  /*90f80*/  LDL.LU R29, [R1+0x480] ;  /* 0x00048000011d7983 */ /* 0x000ee80000300800 */
[----:B------:R-:W3:Y:S04]  /*90f90*/  LDL.LU R27, [R1+0x468] ;  /* 0x00046800011b7983 */ /* 0x000ee80000300800 */
[----:B0-----:R-:W3:Y:S04]  /*90fa0*/  LDL.LU R21, [R1+0x450] ;  /* 0x0004500001157983 */ /* 0x001ee80000300800 */
[----:B------:R-:W3:Y:S04]  /*90fb0*/  LDL.LU R22, [R1+0x130] ;  /* 0x0001300001167983 */ /* 0x000ee80000300800 */
[----:B-1----:R0:W-:Y:S01]  /*90fc0*/  STL [R1+0x278], R16 ;  /* 0x0002781001007387 */ /* 0x0021e20000100800 */
[----:B----4-:R-:W-:Y:S01]  /*90fd0*/  @!P6 FMUL R23, R23, 16777216 ;  /* 0x4b8000001717e820 */ /* 0x010fe20000400000 */
[----:B--2---:R-:W1:Y:S01]  /*90fe0*/  MUFU.RCP R20, R20 ;  /* 0x0000001400147308 */ /* 0x004e620000001000 */
[----:B------:R-:W-:-:S02]  /*90ff0*/  @!P6 FMUL R28, R28, 16777216 ;  /* 0x4b8000001c1ce820 */ /* 0x000fc40000400000 */
[----:B------:R-:W-:Y:S02]  /*91000*/  FMUL R10, R2, R23 ;  /* 0x00000017020a7220 */ /* 0x000fe40000400000 */
[----:B---3--:R-:W-:Y:S02]  /*91010*/  @!P6 FMUL R6, R6, 16777216 ;  /* 0x4b8000000606e820 */ /* 0x008fe40000400000 */
[----:B------:R-:W-:Y:S02]  /*91020*/  @!P6 FMUL R7, R7, 16777216 ;  /* 0x4b8000000707e820 */ /* 0x000fe40000400000 */
[C---:B------:R-:W-:Y:S02]  /*91030*/  FMUL R9, R2.reuse, R6 ;  /* 0x0000000602097220 */ /* 0x040fe40000400000 */
[----:B------:R-:W-:Y:S02]  /*91040*/  @!P6 FMUL R11, R11, 16777216 ;  /* 0x4b8000000b0be820 */ /* 0x000fe40000400000 */
[C---:B------:R-:W-:Y:S01]  /*91050*/  FMUL R6, R2.reuse, R7 ;  /* 0x0000000702067220 */ /* 0x040fe20000400000 */
[----:B-1----:R-:W-:Y:S01]  /*91060*/  STL [R1+0xb40], R20 ;  /* 0x000b401401007387 */ /* 0x002fe20000100800 */
[----:B------:R-:W-:-:S02]  /*91070*/  FMUL R7, R2, R28 ;  /* 0x0000001c02077220 */ /* 0x000fc40000400000 */
[----:B------:R-:W-:Y:S01]  /*91080*/  @!P6 FMUL R3, R3, 16777216 ;  /* 0x4b8000000303e820 */ /* 0x000fe20000400000 */
[----:B------:R-:W2:Y:S01]  /*91090*/  LDL.LU R23, [R1+0x514] ;  /* 0x0005140001177983 */ /* 0x000ea20000300800 */
[C---:B------:R-:W-:Y:S01]  /*910a0*/  FMUL R11, R2.reuse, R11 ;  /* 0x0000000b020b7220 */ /* 0x040fe20000400000 */
[----:B------:R-:W-:Y:S01]  /*910b0*/  F2FP.BF16.PACK_AB R9, R9, R6 ;  /* 0x000000060909723e */ /* 0x000fe200000010ff */
[----:B------:R-:W-:Y:S01]  /*910c0*/  FMUL R3, R2, R3 ;  /* 0x0000000302037220 */ /* 0x000fe20000400000 */
[----:B------:R-:W3:Y:S04]  /*910d0*/  LDL.LU R28, [R1+0x530] ;  /* 0x00053000011c7983 */ /* 0x000ee80000300800 */
[----:B------:R-:W4:Y:S04]  /*910e0*/  LDL.LU R2, [R1+0x2140] ;  /* 0x0021400001027983 */ /* 0x000f280000300800 */
[----:B------:R-:W2:Y:S01]  /*910f0*/  LDL.LU R6, [R1+0x7a8] ;  /* 0x0007a80001067983 */ /* 0x000ea20000300800 */
[----:B------:R-:W-:Y:S01]  /*91100*/  F2FP.BF16.PACK_AB R10, R10, R7 ;  /* 0x000000070a0a723e */ /* 0x000fe200000010ff */
[----:B------:R-:W1:Y:S01]  /*91110*/  MUFU.RCP R25, R25 ;  /* 0x0000001900197308 */ /* 0x000e620000001000 */
[----:B------:R-:W-:Y:S01]  /*91120*/  F2FP.BF16.PACK_AB R7, R17, R18 ;  /* 0x000000121107723e */ /* 0x000fe200000010ff */
[----:B------:R-:W-:-:S02]  /*91130*/  FMUL R15, R16, R15 ;  /* 0x0000000f100f7220 */ /* 0x000fc40000400000 */
[C---:B------:R-:W-:Y:S02]  /*91140*/  FMUL R14, R16.reuse, R14 ;  /* 0x0000000e100e7220 */ /* 0x040fe40000400000 */
[C---:B------:R-:W-:Y:S01]  /*91150*/  FMUL R13, R16.reuse, R13 ;  /* 0x0000000d100d7220 */ /* 0x040fe20000400000 */
[----:B-1----:R-:W-:Y:S01]  /*91160*/  STL [R1+0x274], R25 ;  /* 0x0002741901007387 */ /* 0x002fe20000100800 */
[----:B------:R-:W-:-:S03]  /*91170*/  FMUL R18, R16, R29 ;  /* 0x0000001d10127220 */ /* 0x000fc60000400000 */
[----:B------:R-:W3:Y:S01]  /*91180*/  LDL.LU R29, [R1+0x4a8] ;  /* 0x0004a800011d7983 */ /* 0x000ee20000300800 */
[----:B------:R-:W-:-:S03]  /*91190*/  FMUL R17, R16, R27 ;  /* 0x0000001b10117220 */ /* 0x000fc60000400000 */
[----:B------:R-:W4:Y:S01]  /*911a0*/  LDL.LU R27, [R1+0x55c] ;  /* 0x00055c00011b7983 */ /* 0x000f220000300800 */
[----:B------:R-:W-:Y:S02]  /*911b0*/  F2FP.BF16.PACK_AB R13, R13, R18 ;  /* 0x000000120d0d723e */ /* 0x000fe400000010ff */
[----:B--2---:R-:W-:Y:S01]  /*911c0*/  F2FP.BF16.PACK_AB R6, R6, R12 ;  /* 0x0000000c0606723e */ /* 0x004fe200000010ff */
[C---:B------:R-:W-:Y:S02]  /*911d0*/  FMUL R12, R16.reuse, R19 ;  /* 0x00000013100c7220 */ /* 0x040fe40000400000 */
[C---:B------:R-:W-:Y:S02]  /*911e0*/  FMUL R19, R16.reuse, R26 ;  /* 0x0000001a10137220 */ /* 0x040fe40000400000 */
[----:B0-----:R-:W-:Y:S02]  /*911f0*/  FMUL R16, R16, R21 ;  /* 0x0000001510107220 */ /* 0x001fe40000400000 */
[----:B------:R-:W2:Y:S01]  /*91200*/  LDL.LU R21, [R1+0x458] ;  /* 0x0004580001157983 */ /* 0x000ea20000300800 */
[----:B------:R-:W-:-:S03]  /*91210*/  F2FP.BF16.PACK_AB R12, R12, R19 ;  /* 0x000000130c0c723e */ /* 0x000fc600000010ff */
[----:B------:R-:W-:Y:S04]  /*91220*/  STL [R1+0x2138], R24 ;  /* 0x0021381801007387 */ /* 0x000fe80000100800 */
[----:B------:R-:W2:Y:S04]  /*91230*/  LDL.LU R19, [R1+0x534] ;  /* 0x0005340001137983 */ /* 0x000ea80000300800 */
[----:B------:R-:W2:Y:S04]  /*91240*/  LDL.LU R18, [R1+0x88] ;  /* 0x0000880001127983 */ /* 0x000ea80000300800 */
[----:B------:R0:W-:Y:S04]  /*91250*/  STS.128 [R0+0xc00], R4 ;  /* 0x000c000400007388 */ /* 0x0001e80000000c00 */
[----:B0-----:R-:W2:Y:S01]  /*91260*/  LDL.LU R7, [R1+0x430] ;  /* 0x0004300001077983 */ /* 0x001ea20000300800 */
[----:B------:R-:W-:Y:S01]  /*91270*/  F2FP.BF16.PACK_AB R11, R11, R3 ;  /* 0x000000030b0b723e */ /* 0x000fe200000010ff */
[----:B------:R-:W-:Y:S01]  /*91280*/  IMAD.IADD R3, R24, 0x1, -R22 ;  /* 0x0000000118037824 */ /* 0x000fe200078e0a16 */
[----:B------:R-:W-:Y:S01]  /*91290*/  F2FP.BF16.PACK_AB R14, R14, R17 ;  /* 0x000000110e0e723e */ /* 0x000fe200000010ff */
[C---:B---3--:R-:W-:Y:S01]  /*912a0*/  FMUL R17, R20.reuse, R28 ;  /* 0x0000001c14117220 */ /* 0x048fe20000400000 */
[----:B------:R-:W-:Y:S01]  /*912b0*/  MOV R28, 0x3dc6b27f ;  /* 0x3dc6b27f001c7802 */ /* 0x000fe20000000f00 */
[----:B------:R-:W-:Y:S01]  /*912c0*/  FADD R3, R3, -1 ;  /* 0xbf80000003037421 */ /* 0x000fe20000000000 */
[----:B------:R-:W3:Y:S01]  /*912d0*/  LDL.LU R6, [R1+0x518] ;  /* 0x0005180001067983 */ /* 0x000ee20000300800 */
[----:B------:R-:W-:Y:S01]  /*912e0*/  F2FP.BF16.PACK_AB R15, R15, R16 ;  /* 0x000000100f0f723e */ /* 0x000fe200000010ff */
[----:B------:R-:W-:-:S02]  /*912f0*/  FMUL R16, R20, R23 ;  /* 0x0000001714107220 */ /* 0x000fc40000400000 */
[----:B------:R-:W3:Y:S01]  /*91300*/  LDL.LU R24, [R1+0x43c] ;  /* 0x00043c0001187983 */ /* 0x000ee20000300800 */
[----:B------:R-:W-:-:S03]  /*91310*/  FFMA.FTZ R5, R3, R28, -0.16845393180847167969 ;  /* 0xbe2c7f3003057423 */ /* 0x000fc6000001001c */
[----:B------:R-:W3:Y:S04]  /*91320*/  LDL.LU R26, [R1+0x47c] ;  /* 0x00047c00011a7983 */ /* 0x000ee80000300800 */
[----:B------:R-:W3:Y:S04]  /*91330*/  LDL.LU R22, [R1+0x490] ;  /* 0x0004900001167983 */ /* 0x000ee80000300800 */
[----:B------:R-:W3:Y:S04]  /*91340*/  LDL.LU R23, [R1+0x46c] ;  /* 0x00046c0001177983 */ /* 0x000ee80000300800 */
[----:B------:R-:W3:Y:S04]  /*91350*/  LDL.LU R28, [R1+0x484] ;  /* 0x00048400011c7983 */ /* 0x000ee80000300800 */
[----:B------:R0:W-:Y:S04]  /*91360*/  STS.128 [R0+0xc80], R8 ;  /* 0x000c800800007388 */ /* 0x0001e80000000c00 */
[----:B0-----:R-:W3:Y:S04]  /*91370*/  LDL.LU R9, [R1+0x578] ;  /* 0x0005780001097983 */ /* 0x001ee80000300800 */
[----:B------:R-:W3:Y:S01]  /*91380*/  LDL.LU R11, [R1+0x560] ;  /* 0x00056000010b7983 */ /* 0x000ee20000300800 */
[----:B------:R-:W-:-:S04]  /*91390*/  FFMA.FTZ R5, R3, R5, 0.1716887056827545166 ;  /* 0x3e2fcf2a03057423 */ /* 0x000fc80000010005 */
[----:B------:R-:W-:Y:S02]  /*913a0*/  FFMA.FTZ R10, R3, R5, -0.17900948226451873779 ;  /* 0xbe374e43030a7423 */ /* 0x000fe40000010005 */
[C---:B----4-:R-:W-:Y:S01]  /*913b0*/  FMUL R5, R20.reuse, R27 ;  /* 0x0000001b14057220 */ /* 0x050fe20000400000 */
[----:B--2---:R-:W0:Y:S01]  /*913c0*/  MUFU.RCP R18, R18 ;  /* 0x0000001200127308 */ /* 0x004e220000001000 */
[----:B------:R-:W-:Y:S02]  /*913d0*/  FMUL R8, R25, R7 ;  /* 0x0000000719087220 */ /* 0x000fe40000400000 */
[C---:B------:R-:W-:Y:S02]  /*913e0*/  FMUL R7, R20.reuse, R29 ;  /* 0x0000001d14077220 */ /* 0x040fe40000400000 */
[----:B------:R-:W2:Y:S04]  /*913f0*/  LDL.LU R29, [R1+0x470] ;  /* 0x00047000011d7983 */ /* 0x000ea80000300800 */
[----:B0-----:R-:W-:Y:S04]  /*91400*/  STL [R1+0x268], R18 ;  /* 0x0002681201007387 */ /* 0x001fe80000100800 */
[----:B------:R-:W4:Y:S01]  /*91410*/  LDL.LU R27, [R1+0x98] ;  /* 0x00009800011b7983 */ /* 0x000f220000300800 */
[----:B---3--:R-:W-:-:S03]  /*91420*/  FMUL R6, R20, R6 ;  /* 0x0000000614067220 */ /* 0x008fc60000400000 */
[----:B------:R0:W-:Y:S01]  /*91430*/  STS.128 [R0+0xd00], R12 ;  /* 0x000d000c00007388 */ /* 0x0001e20000000c00 */
[----:B------:R-:W-:-:S04]  /*91440*/  FFMA.FTZ R10, R3, R10, 0.20512372255325317383 ;  /* 0x3e520bf4030a7423 */ /* 0x000fc8000001000a */
[----:B------:R-:W-:-:S04]  /*91450*/  FFMA.FTZ R10, R3, R10, -0.24046532809734344482 ;  /* 0xbe763c8b030a7423 */ /* 0x000fc8000001000a */
[----:B------:R-:W-:Y:S01]  /*91460*/  FFMA.FTZ R10, R3, R10, 0.28857114911079406738 ;  /* 0x3e93bf99030a7423 */ /* 0x000fe2000001000a */
[----:B0-----:R-:W3:Y:S01]  /*91470*/  LDL.LU R15, [R1+0x564] ;  /* 0x00056400010f7983 */ /* 0x001ee20000300800 */
[C---:B------:R-:W-:Y:S02]  /*91480*/  FMUL R13, R20.reuse, R9 ;  /* 0x00000009140d7220 */ /* 0x040fe40000400000 */
[C---:B------:R-:W-:Y:S02]  /*91490*/  FMUL R12, R20.reuse, R11 ;  /* 0x0000000b140c7220 */ /* 0x040fe40000400000 */
[----:B------:R-:W-:Y:S02]  /*914a0*/  FMUL R11, R20, R19 ;  /* 0x00000013140b7220 */ /* 0x000fe40000400000 */
[----:B------:R0:W1:Y:S01]  /*914b0*/  MUFU.RCP R20, R2 ;  /* 0x0000000200147308 */ /* 0x0000620000001000 */
[C---:B------:R-:W-:Y:S02]  /*914c0*/  FMUL R9, R25.reuse, R21 ;  /* 0x0000001519097220 */ /* 0x040fe40000400000 */
[----:B------:R-:W3:Y:S01]  /*914d0*/  LDL.LU R21, [R1+0x548] ;  /* 0x0005480001157983 */ /* 0x000ee20000300800 */
[----:B------:R-:W-:-:S02]  /*914e0*/  FMUL R14, R25, R22 ;  /* 0x00000016190e7220 */ /* 0x000fc40000400000 */
[----:B------:R-:W-:Y:S01]  /*914f0*/  F2FP.BF16.PACK_AB R8, R8, R9 ;  /* 0x000000090808723e */ /* 0x000fe200000010ff */
[----:B------:R-:W-:Y:S01]  /*91500*/  FMUL R9, R25, R26 ;  /* 0x0000001a19097220 */ /* 0x000fe20000400000 */
[----:B------:R-:W-:Y:S01]  /*91510*/  F2FP.BF16.PACK_AB R5, R5, R13 ;  /* 0x0000000d0505723e */ /* 0x000fe200000010ff */
[----:B0-----:R-:W-:Y:S01]  /*91520*/  FFMA.FTZ R2, R3, R10, -0.36067417263984680176 ;  /* 0xbeb8aa4903027423 */ /* 0x001fe2000001000a */
[----:B------:R-:W-:Y:S01]  /*91530*/  F2FP.BF16.PACK_AB R6, R6, R12 ;  /* 0x0000000c0606723e */ /* 0x000fe200000010ff */
[C---:B------:R-:W-:Y:S02]  /*91540*/  FMUL R10, R25.reuse, R23 ;  /* 0x00000017190a7220 */ /* 0x040fe40000400000 */
[----:B------:R-:W-:Y:S01]  /*91550*/  FMUL R13, R25, R28 ;  /* 0x0000001c190d7220 */ /* 0x000fe20000400000 */
[----:B-1----:R-:W-:Y:S01]  /*91560*/  STL [R1+0x258], R20 ;  /* 0x0002581401007387 */ /* 0x002fe20000100800 */
[----:B------:R-:W-:-:S03]  /*91570*/  F2FP.BF16.PACK_AB R9, R9, R14 ;  /* 0x0000000e0909723e */ /* 0x000fc600000010ff */
[----:B------:R-:W3:Y:S04]  /*91580*/  LDL.LU R22, [R1+0x438] ;  /* 0x0004380001167983 */ /* 0x000ee80000300800 */
[----:B------:R-:W3:Y:S04]  /*91590*/  LDL.LU R23, [R1+0x440] ;  /* 0x0004400001177983 */ /* 0x000ee80000300800 */
[----:B------:R-:W3:Y:S01]  /*915a0*/  LDL.LU R28, [R1+0x44c] ;  /* 0x00044c00011c7983 */ /* 0x000ee20000300800 */
[----:B------:R-:W-:Y:S02]  /*915b0*/  F2FP.BF16.PACK_AB R4, R16, R17 ;  /* 0x000000111004723e */ /* 0x000fe400000010ff */
[----:B------:R-:W-:Y:S01]  /*915c0*/  F2FP.BF16.PACK_AB R7, R7, R11 ;  /* 0x0000000b0707723e */ /* 0x000fe200000010ff */
[C---:B------:R-:W-:Y:S01]  /*915d0*/  FMUL R11, R25.reuse, R24 ;  /* 0x00000018190b7220 */ /* 0x040fe20000400000 */
[----:B------:R-:W-:Y:S01]  /*915e0*/  F2FP.BF16.PACK_AB R10, R10, R13 ;  /* 0x0000000d0a0a723e */ /* 0x000fe200000010ff */
[----:B--2---:R-:W-:-:S02]  /*915f0*/  FMUL R12, R25, R29 ;  /* 0x0000001d190c7220 */ /* 0x004fc40000400000 */
[----:B------:R-:W2:Y:S04]  /*91600*/  LDL.LU R29, [R1+0x528] ;  /* 0x00052800011d7983 */ /* 0x000ea80000300800 */
[----:B------:R-:W2:Y:S04]  /*91610*/  LDL.LU R14, [R1+0x544] ;  /* 0x00054400010e7983 */ /* 0x000ea80000300800 */
[----:B------:R-:W2:Y:S01]  /*91620*/  LDL.LU R17, [R1+0x570] ;  /* 0x0005700001117983 */ /* 0x000ea20000300800 */
[----:B----4-:R0:W1:Y:S03]  /*91630*/  MUFU.RCP R16, R27 ;  /* 0x0000001b00107308 */ /* 0x0100660000001000 */
[----:B------:R-:W4:Y:S04]  /*91640*/  LDL.LU R19, [R1+0x580] ;  /* 0x0005800001137983 */ /* 0x000f280000300800 */
[----:B------:R-:W4:Y:S04]  /*91650*/  LDL.LU R24, [R1+0x568] ;  /* 0x0005680001187983 */ /* 0x000f280000300800 */
[----:B------:R-:W4:Y:S04]  /*91660*/  LDL.LU R25, [R1+0x474] ;  /* 0x0004740001197983 */ /* 0x000f280000300800 */
[----:B------:R-:W4:Y:S04]  /*91670*/  LDL.LU R26, [R1+0x454] ;  /* 0x00045400011a7983 */ /* 0x000f280000300800 */
[----:B0-----:R-:W4:Y:S04]  /*91680*/  LDL.LU R27, [R1+0x460] ;  /* 0x00046000011b7983 */ /* 0x001f280000300800 */
[----:B------:R-:W4:Y:S01]  /*91690*/  LDL.LU R13, [R1+0x500] ;  /* 0x00050000010d7983 */ /* 0x000f220000300800 */
[----:B------:R-:W-:-:S04]  /*916a0*/  FFMA.FTZ R2, R3, R2, 0.48089820146560668945 ;  /* 0x3ef6384a03027423 */ /* 0x000fc80000010002 */
[----:B------:R-:W-:Y:S01]  /*916b0*/  FFMA.FTZ R2, R3, R2, -0.72134751081466674805 ;  /* 0xbf38aa3b03027423 */ /* 0x000fe20000010002 */
[----:B------:R-:W-:-:S03]  /*916c0*/  F2FP.BF16.PACK_AB R11, R11, R12 ;  /* 0x0000000c0b0b723e */ /* 0x000fc600000010ff */
[----:B------:R-:W-:Y:S01]  /*916d0*/  FMUL R2, R3, R2 ;  /* 0x0000000203027220 */ /* 0x000fe20000400000 */
[----:B-1----:R-:W-:Y:S04]  /*916e0*/  STL [R1+0x264], R16 ;  /* 0x0002641001007387 */ /* 0x002fe80000100800 */
[----:B------:R-:W-:Y:S04]  /*916f0*/  STL [R1+0x2130], R0 ;  /* 0x0021300001007387 */ /* 0x000fe80000100800 */
[----:B------:R3:W-:Y:S04]  /*91700*/  STS.128 [R0+0xe00], R8 ;  /* 0x000e000800007388 */ /* 0x0007e80000000c00 */
[----:B------:R0:W-:Y:S01]  /*91710*/  STS.128 [R0+0xd80], R4 ;  /* 0x000d800400007388 */ /* 0x0001e20000000c00 */
[----:B---3--:R-:W-:-:S02]  /*91720*/  FMUL R8, R20, R22 ;  /* 0x0000001614087220 */ /* 0x008fc40000400000 */
[----:B0-----:R-:W-:Y:S02]  /*91730*/  FMUL R6, R20, R23 ;  /* 0x0000001714067220 */ /* 0x001fe40000400000 */
[----:B------:R-:W-:-:S03]  /*91740*/  FMUL R4, R16, R28 ;  /* 0x0000001c10047220 */ /* 0x000fc60000400000 */
[----:B------:R-:W-:Y:S01]  /*91750*/  F2FP.BF16.PACK_AB R8, R8, R6 ;  /* 0x000000060808723e */ /* 0x000fe200000010ff */
[C---:B--2---:R-:W-:Y:S02]  /*91760*/  FMUL R12, R18.reuse, R14 ;  /* 0x0000000e120c7220 */ /* 0x044fe40000400000 */
[----:B------:R-:W-:Y:S02]  /*91770*/  FMUL R14, R18, R15 ;  /* 0x0000000f120e7220 */ /* 0x000fe40000400000 */
[----:B------:R-:W-:-:S03]  /*91780*/  FMUL R15, R3, R2 ;  /* 0x00000002030f7220 */ /* 0x000fc60000400000 */
[----:B------:R-:W-:Y:S01]  /*91790*/  F2FP.BF16.PACK_AB R12, R12, R14 ;  /* 0x0000000e0c0c723e */ /* 0x000fe200000010ff */
[----:B------:R-:W-:-:S05]  /*917a0*/  FFMA.FTZ R3, R3, 1.4426950216293334961, R15 ;  /* 0x3fb8aa3b03037823 */ /* 0x000fca000001000f */
[----:B------:R-:W-:Y:S01]  /*917b0*/  STL [R1+0x2134], R3 ;  /* 0x0021340301007387 */ /* 0x000fe20000100800 */
[----:B------:R-:W-:-:S03]  /*917c0*/  FMUL R2, R18, R21 ;  /* 0x0000001512027220 */ /* 0x000fc60000400000 */
[----:B------:R0:W-:Y:S04]  /*917d0*/  STL [R1+0x213c], R12 ;  /* 0x00213c0c01007387 */ /* 0x0001e80000100800 */
[----:B------:R-:W2:Y:S04]  /*917e0*/  LDL R22, [R1+0x113c] ;  /* 0x00113c0001167983 */ /* 0x000ea80000100800 */
[----:B------:R-:W3:Y:S04]  /*917f0*/  LDL R20, [R1+0x1124] ;  /* 0x0011240001147983 */ /* 0x000ee80000100800 */
[----:B------:R-:W3:Y:S01]  /*91800*/  LDL R21, [R1+0x112c] ;  /* 0x00112c0001157983 */ /* 0x000ee20000100800 */
[----:B------:R-:W-:-:S03]  /*91810*/  FMUL R15, R18, R29 ;  /* 0x0000001d120f7220 */ /* 0x000fc60000400000 */
[----:B------:R-:W3:Y:S04]  /*91820*/  LDL R23, [R1+0x1144] ;  /* 0x0011440001177983 */ /* 0x000ee80000100800 */
[----:B------:R-:W3:Y:S01]  /*91830*/  LDL R28, [R1+0x1160] ;  /* 0x00116000011c7983 */ /* 0x000ee20000100800 */
[----:B----4-:R-:W-:-:S03]  /*91840*/  FMUL R9, R18, R24 ;  /* 0x0000001812097220 */ /* 0x010fc60000400000 */
[----:B------:R-:W4:Y:S01]  /*91850*/  LDL R29, [R1+0x1168] ;  /* 0x00116800011d7983 */ /* 0x000f220000100800 */
[C---:B------:R-:W-:Y:S02]  /*91860*/  FMUL R14, R18.reuse, R17 ;  /* 0x00000011120e7220 */ /* 0x040fe40000400000 */
[C---:B------:R-:W-:Y:S01]  /*91870*/  FMUL R10, R18.reuse, R19 ;  /* 0x00000013120a7220 */ /* 0x040fe20000400000 */
[----:B0-----:R-:W4:Y:S01]  /*91880*/  LDL R12, [R1+0x116c] ;  /* 0x00116c00010c7983 */ /* 0x001f220000100800 */
[----:B------:R-:W-:-:S03]  /*91890*/  FMUL R13, R18, R13 ;  /* 0x0000000d120d7220 */ /* 0x000fc60000400000 */
[----:B------:R-:W4:Y:S01]  /*918a0*/  LDL R24, [R1+0x1178] ;  /* 0x0011780001187983 */ /* 0x000f220000100800 */
[----:B------:R-:W-:-:S03]  /*918b0*/  FMUL R7, R16, R25 ;  /* 0x0000001910077220 */ /* 0x000fc60000400000 */
[----:B------:R-:W4:Y:S04]  /*918c0*/  LDL.LU R11, [R1+0x448] ;  /* 0x00044800010b7983 */ /* 0x000f280000300800 */
[----:B------:R-:W4:Y:S01]  /*918d0*/  LDL.LU R17, [R1+0x478] ;  /* 0x0004780001117983 */ /* 0x000f220000300800 */
[----:B------:R-:W-:-:S03]  /*918e0*/  F2FP.BF16.PACK_AB R14, R14, R10 ;  /* 0x0000000a0e0e723e */ /* 0x000fc600000010ff */
[----:B------:R-:W4:Y:S01]  /*918f0*/  LDL.LU R19, [R1+0x4ac] ;  /* 0x0004ac0001137983 */ /* 0x000f220000300800 */
[----:B------:R-:W-:-:S03]  /*91900*/  F2FP.BF16.PACK_AB R15, R15, R9 ;  /* 0x000000090f0f723e */ /* 0x000fc600000010ff */
[----:B------:R-:W4:Y:S01]  /*91910*/  LDL.LU R18, [R1+0x4f4] ;  /* 0x0004f40001127983 */ /* 0x000f220000300800 */
[----:B------:R-:W-:-:S03]  /*91920*/  F2FP.BF16.PACK_AB R4, R4, R7 ;  /* 0x000000070404723e */ /* 0x000fc600000010ff */
[----:B------:R-:W4:Y:S04]  /*91930*/  LDL.LU R3, [R1+0x4a0] ;  /* 0x0004a00001037983 */ /* 0x000f280000300800 */
[----:B------:R-:W4:Y:S04]  /*91940*/  LDL.LU R0, [R1+0x494] ;  /* 0x0004940001007983 */ /* 0x000f280000300800 */
[----:B------:R-:W4:Y:S04]  /*91950*/  LDL.LU R10, [R1+0x464] ;  /* 0x00046400010a7983 */ /* 0x000f280000300800 */
[----:B------:R-:W4:Y:S04]  /*91960*/  LDL.LU R9, [R1+0x498] ;  /* 0x0004980001097983 */ /* 0x000f280000300800 */
[----:B------:R-:W4:Y:S04]  /*91970*/  LDL.LU R7, [R1+0x488] ;  /* 0x0004880001077983 */ /* 0x000f280000300800 */
[----:B------:R-:W4:Y:S01]  /*91980*/  LDL.LU R6, [R1+0x49c] ;  /* 0x00049c0001067983 */ /* 0x000f220000300800 */
[----:B------:R-:W-:Y:S01]  /*91990*/  F2FP.BF16.PACK_AB R13, R13, R2 ;  /* 0x000000020d0d723e */ /* 0x000fe200000010ff */
[----:B------:R-:W-:-:S02]  /*919a0*/  FMUL R5, R16, R26 ;  /* 0x0000001a10057220 */ /* 0x000fc40000400000 */
[----:B------:R-:W-:-:S05]  /*919b0*/  FMUL R2, R16, R27 ;  /* 0x0000001b10027220 */ /* 0x000fca0000400000 */
[----:B------:R-:W-:Y:S02]  /*919c0*/  F2FP.BF16.PACK_AB R5, R5, R2 ;  /* 0x000000020505723e */ /* 0x000fe400000010ff */
[----:B------:R-:W4:Y:S01]  /*919d0*/  LDL R2, [R1+0x258] ;  /* 0x0002580001027983 */ /* 0x000f220000100800 */
[----:B--2---:R-:W-:Y:S02]  /*919e0*/  @!P6 FMUL R22, R22, 16777216 ;  /* 0x4b8000001616e820 */ /* 0x004fe40000400000 */
[----:B---3--:R-:W-:-:S03]  /*919f0*/  @!P6 FMUL R20, R20, 16777216 ;  /* 0x4b8000001414e820 */ /* 0x008fc60000400000 */
[----:B------:R0:W-:Y:S01]  /*91a00*/  @!P6 STL [R1+0x113c], R22 ;  /* 0x00113c160100e387 */ /* 0x0001e20000100800 */
[----:B------:R-:W-:-:S03]  /*91a10*/  @!P6 FMUL R21, R21, 16777216 ;  /* 0x4b8000001515e820 */ /* 0x000fc60000400000 */
[----:B------:R-:W-:Y:S01]  /*91a20*/  @!P6 STL [R1+0x1124], R20 ;  /* 0x001124140100e387 */ /* 0x000fe20000100800 */
[----:B------:R-:W-:-:S03]  /*91a30*/  @!P6 FMUL R23, R23, 16777216 ;  /* 0x4b8000001717e820 */ /* 0x000fc60000400000 */
[----:B0-----:R-:W2:Y:S01]  /*91a40*/  LDL.LU R22, [R1+0x808] ;  /* 0x0008080001167983 */ /* 0x001ea20000300800 */
[----:B------:R-:W-:-:S03]  /*91a50*/  @!P6 FMUL R28, R28, 16777216 ;  /* 0x4b8000001c1ce820 */ /* 0x000fc60000400000 */
[----:B------:R-:W-:Y:S01]  /*91a60*/  @!P6 STL [R1+0x112c], R21 ;  /* 0x00112c150100e387 */ /* 0x000fe20000100800 */
[----:B----4-:R-:W-:-:S03]  /*91a70*/  @!P6 FMUL R29, R29, 16777216 ;  /* 0x4b8000001d1de820 */ /* 0x010fc60000400000 */
[----:B------:R-:W3:Y:S04]  /*91a80*/  LDL.LU R25, [R1+0x60] ;  /* 0x0000600001197983 */ /* 0x000ee80000300800 */
[----:B------:R0:W-:Y:S04]  /*91a90*/  @!P6 STL [R1+0x1144], R23 ;  /* 0x001144170100e387 */ /* 0x0001e80000100800 */
[----:B------:R-:W3:Y:S01]  /*91aa0*/  LDL.LU R26, [R1+0x58] ;  /* 0x00005800011a7983 */ /* 0x000ee20000300800 */
[----:B------:R-:W-:-:S03]  /*91ab0*/  @!P6 FMUL R12, R12, 16777216 ;  /* 0x4b8000000c0ce820 */ /* 0x000fc60000400000 */
[----:B------:R1:W-:Y:S04]  /*91ac0*/  @!P6 STL [R1+0x1160], R28 ;  /* 0x0011601c0100e387 */ /* 0x0003e80000100800 */
[----:B------:R-:W4:Y:S01]  /*91ad0*/  LDL.LU R27, [R1+0x70] ;  /* 0x00007000011b7983 */ /* 0x000f220000300800 */
[----:B------:R-:W-:-:S03]  /*91ae0*/  @!P6 FMUL R24, R24, 16777216 ;  /* 0x4b8000001818e820 */ /* 0x000fc60000400000 */
[----:B------:R1:W-:Y:S04]  /*91af0*/  @!P6 STL [R1+0x1168], R29 ;  /* 0x0011681d0100e387 */ /* 0x0003e80000100800 */
[----:B0-----:R-:W4:Y:S04]  /*91b00*/  LDL.LU R23, [R1+0x68] ;  /* 0x0000680001177983 */ /* 0x001f280000300800 */
[----:B------:R-:W2:Y:S04]  /*91b10*/  LDL.LU R20, [R1+0x1e0] ;  /* 0x0001e00001147983 */ /* 0x000ea80000300800 */
[----:B------:R-:W2:Y:S04]  /*91b20*/  LDL.LU R21, [R1+0x1dc] ;  /* 0x0001dc0001157983 */ /* 0x000ea80000300800 */
[----:B-1----:R-:W3:Y:S01]  /*91b30*/  LDL.LU R28, [R1+0x1e8] ;  /* 0x0001e800011c7983 */ /* 0x002ee20000300800 */
[----:B------:R-:W-:-:S03]  /*91b40*/  FMUL R18, R16, R18 ;  /* 0x0000001210127220 */ /* 0x000fc60000400000 */
[----:B------:R-:W3:Y:S01]  /*91b50*/  LDL.LU R29, [R1+0x1e4] ;  /* 0x0001e400011d7983 */ /* 0x000ee20000300800 */
[----:B------:R-:W-:-:S03]  /*91b60*/  FMUL R7, R16, R7 ;  /* 0x0000000710077220 */ /* 0x000fc60000400000 */
[----:B------:R0:W-:Y:S01]  /*91b70*/  @!P6 STL [R1+0x116c], R12 ;  /* 0x00116c0c0100e387 */ /* 0x0001e20000100800 */
[C---:B------:R-:W-:Y:S02]  /*91b80*/  FMUL R6, R16.reuse, R6 ;  /* 0x0000000610067220 */ /* 0x040fe40000400000 */
[----:B------:R-:W-:Y:S01]  /*91b90*/  FMUL R16, R16, R3 ;  /* 0x0000000310107220 */ /* 0x000fe20000400000 */
[----:B0-----:R-:W3:Y:S04]  /*91ba0*/  LDL.LU R12, [R1+0x213c] ;  /* 0x00213c00010c7983 */ /* 0x001ee80000300800 */
[----:B------:R0:W-:Y:S04]  /*91bb0*/  @!P6 STL [R1+0x1178], R24 ;  /* 0x001178180100e387 */ /* 0x0001e80000100800 */
[----:B0-----:R-:W3:Y:S04]  /*91bc0*/  LDL.LU R24, [R1+0x2138] ;  /* 0x0021380001187983 */ /* 0x001ee80000300800 */
[----:B------:R-:W3:Y:S01]  /*91bd0*/  LDL.LU R3, [R1+0x2134] ;  /* 0x0021340001037983 */ /* 0x000ee20000300800 */
[----:B------:R-:W-:-:S02]  /*91be0*/  FMUL R11, R2, R11 ;  /* 0x0000000b020b7220 */ /* 0x000fc40000400000 */
[C---:B------:R-:W-:Y:S02]  /*91bf0*/  FMUL R10, R2.reuse, R10 ;  /* 0x0000000a020a7220 */ /* 0x040fe40000400000 */
[C---:B------:R-:W-:Y:S02]  /*91c00*/  FMUL R17, R2.reuse, R17 ;  /* 0x0000001102117220 */ /* 0x040fe40000400000 */
[C---:B------:R-:W-:Y:S02]  /*91c10*/  FMUL R9, R2.reuse, R9 ;  /* 0x0000000902097220 */ /* 0x040fe40000400000 */
[C---:B------:R-:W-:Y:S02]  /*91c20*/  FMUL R19, R2.reuse, R19 ;  /* 0x0000001302137220 */ /* 0x040fe40000400000 */
[----:B------:R-:W-:Y:S02]  /*91c30*/  FMUL R2, R2, R0 ;  /* 0x0000000002027220 */ /* 0x000fe40000400000 */
[----:B------:R-:W3:Y:S01]  /*91c40*/  LDL.LU R0, [R1+0x2130] ;  /* 0x0021300001007983 */ /* 0x000ee20000300800 */
[----:B------:R-:W-:-:S02]  /*91c50*/  F2FP.BF16.PACK_AB R9, R9, R19 ;  /* 0x000000130909723e */ /* 0x000fc400000010ff */
[----:B------:R-:W-:Y:S02]  /*91c60*/  F2FP.BF16.PACK_AB R6, R6, R18 ;  /* 0x000000120606723e */ /* 0x000fe400000010ff */
[----:B------:R-:W-:Y:S02]  /*91c70*/  F2FP.BF16.PACK_AB R10, R10, R17 ;  /* 0x000000110a0a723e */ /* 0x000fe400000010ff */
[----:B------:R-:W-:Y:S02]  /*91c80*/  F2FP.BF16.PACK_AB R7, R7, R16 ;  /* 0x000000100707723e */ /* 0x000fe400000010ff */
[----:B------:R-:W-:Y:S02]  /*91c90*/  F2FP.BF16.PACK_AB R11, R11, R2 ;  /* 0x000000020b0b723e */ /* 0x000fe400000010ff */
[----:B----4-:R-:W-:Y:S02]  /*91ca0*/  F2FP.BF16.PACK_AB R17, R27, R23 ;  /* 0x000000171b11723e */ /* 0x010fe400000010ff */
[----:B--2---:R-:W-:Y:S01]  /*91cb0*/  F2FP.BF16.PACK_AB R18, R20, R21 ;  /* 0x000000151412723e */ /* 0x004fe200000010ff */
[----:B---3--:R-:W-:-:S02]  /*91cc0*/  FADD R3, R22, R3 ;  /* 0x0000000316037221 */ /* 0x008fc40000000000 */
[----:B------:R-:W0:Y:S04]  /*91cd0*/  S2R R22, SR_TID.X ;  /* 0x0000000000167919 */ /* 0x000e280000002100 */
[----:B------:R-:W-:Y:S04]  /*91ce0*/  STS.128 [R0+0xe80], R12 ;  /* 0x000e800c00007388 */ /* 0x000fe80000000c00 */
[----:B------:R-:W-:Y:S04]  /*91cf0*/  STS.128 [R0+0xf00], R4 ;  /* 0x000f000400007388 */ /* 0x000fe80000000c00 */
[----:B------:R-:W-:Y:S01]  /*91d00*/  STS.128 [R0+0xf80], R8 ;  /* 0x000f800800007388 */ /* 0x000fe20000000c00 */
[C---:B0-----:R-:W-:Y:S01]  /*91d10*/  IMAD.SHL.U32 R20, R22.reuse, 0x4000, RZ ;  /* 0x0000400016147824 */ /* 0x041fe200078e00ff */
[----:B------:R-:W-:-:S04]  /*91d20*/  LOP3.LUT R23, R22, 0xff, RZ, 0xc0, !PT ;  /* 0x000000ff16177812 */ /* 0x000fc800078ec0ff */
[----:B------:R-:W-:-:S04]  /*91d30*/  LOP3.LUT R20, R20, 0x18000, RZ, 0xc0, !PT ;  /* 0x0001800014147812 */ /* 0x000fc800078ec0ff */
[----:B------:R-:W-:Y:S01]  /*91d40*/  LEA R20, R23, R20, 0x4 ;  /* 0x0000001417147211 */ /* 0x000fe200078e20ff */
[----:B------:R-:W-:Y:S01]  /*91d50*/  BAR.SYNC.DEFER_BLOCKING 0x0 ;  /* 0x0000000000007b1d */ /* 0x000fe20000010000 */
[----:B------:R-:W-:-:S05]  /*91d60*/  ISETP.GE.U32.AND P6, PT, R24, 0x7f800000, PT ;  /* 0x7f8000001800780c */ /* 0x000fca0003fc6070 */
[----:B------:R-:W0:Y:S04]  /*91d70*/  LDS.128 R8, [R20] ;  /* 0x0000000014087984 */ /* 0x000e280000000c00 */
[----:B------:R-:W1:Y:S04]  /*91d80*/  LDS.128 R4, [R20+0x1000] ;  /* 0x0010000014047984 */ /* 0x000e680000000c00 */
[----:B------:R-:W2:Y:S01]  /*91d90*/  LDS.128 R12, [R20+0x2000] ;  /* 0x00200000140c7984 */ /* 0x000ea20000000c00 */
[----:B------:R-:W-:Y:S02]  /*91da0*/  @P6 MOV R2, 0x7f800000 ;  /* 0x7f80000000026802 */ /* 0x000fe40000000f00 */
[----:B------:R-:W-:-:S03]  /*91db0*/  F2FP.BF16.PACK_AB R19, R28, R29 ;  /* 0x0000001d1c13723e */ /* 0x000fc600000010ff */
[----:B------:R-:W-:Y:S01]  /*91dc0*/  @P6 FFMA.FTZ R3, R24, R2, +INF ;  /* 0x7f80000018036423 */ /* 0x000fe20000010002 */
[----:B------:R-:W-:-:S04]  /*91dd0*/  F2FP.BF16.PACK_AB R16, R25, R26 ;  /* 0x0000001a1910723e */ /* 0x000fc800000010ff */
[----:B------:R3:W-:Y:S04]  /*91de0*/  STL [R1+0x125c], R3 ;  /* 0x00125c0301007387 */ /* 0x0007e80000100800 */
[----:B------:R-:W-:Y:S04]  /*91df0*/  STL.64 [R1+0x2118], R18 ;  /* 0x0021181201007387 */ /* 0x000fe80000100a00 */
[----:B------:R-:W-:Y:S04]  /*91e00*/  STL.64 [R1+0x2110], R16 ;  /* 0x0021101001007387 */ /* 0x000fe80000100a00 */
[----:B0-----:R-:W-:Y:S04]  /*91e10*/  STL.64 [R1+0x180], R8 ;  /* 0x0001800801007387 */ /* 0x001fe80000100a00 */
[----:B------:R-:W-:Y:S04]  /*91e20*/  STL.64 [R1+0x188], R10 ;  /* 0x0001880a01007387 */ /* 0x000fe80000100a00 */
[----:B------:R-:W0:Y:S04]  /*91e30*/  LDS.128 R8, [R20+0x3000] ;  /* 0x0030000014087984 */ /* 0x000e280000000c00 */
[----:B-1----:R-:W-:Y:S04]  /*91e40*/  STL.64 [R1+0x170], R4 ;  /* 0x0001700401007387 */ /* 0x002fe80000100a00 */
[----:B------:R-:W-:Y:S04]  /*91e50*/  STL.64 [R1+0x178], R6 ;  /* 0x0001780601007387 */ /* 0x000fe80000100a00 */
[----:B------:R-:W1:Y:S04]  /*91e60*/  LDS.128 R4, [R20+0x4000] ;  /* 0x0040000014047984 */ /* 0x000e680000000c00 */
[----:B--2---:R-:W-:Y:S04]  /*91e70*/  STL.64 [R1+0x160], R12 ;  /* 0x0001600c01007387 */ /* 0x004fe80000100a00 */
[----:B------:R-:W-:Y:S04]  /*91e80*/  STL.64 [R1+0x168], R14 ;  /* 0x0001680e01007387 */ /* 0x000fe80000100a00 */
[----:B------:R-:W2:Y:S01]  /*91e90*/  LDS.128 R12, [R20+0x5000] ;  /* 0x00500000140c7984 */ /* 0x000ea20000000c00 */
[----:B---3--:R-:W-:-:S03]  /*91ea0*/  LOP3.LUT R3, R20, 0x20, RZ, 0x3c, !PT ;  /* 0x0000002014037812 */ /* 0x008fc600078e3cff */
        /* <DEDUP_REMOVED lines=8> */
[----:B------:R-:W2:Y:S04]  /*91f30*/  LDS.128 R12, [R3] ;  /* 0x00000000030c7984 */ /* 0x000ea80000000c00 */
        /* <DEDUP_REMOVED lines=8> */
[----:B------:R-:W2:Y:S04]  /*91fc0*/  LDS.128 R12, [R3+0x3000] ;  /* 0x00300000030c7984 */ /* 0x000ea80000000c00 */
        /* <DEDUP_REMOVED lines=9> */
[----:B------:R-:W-:-:S03]  /*92060*/  LOP3.LUT R2, R20, 0x40, RZ, 0x3c, !PT ;  /* 0x0000004014027812 */ /* 0x000fc600078e3cff */
[----:B0-----:R-:W-:Y:S04]  /*92070*/  STL.64 [R1+0xd0], R8 ;  /* 0x0000d00801007387 */ /* 0x001fe80000100a00 */
[----:B------:R-:W-:Y:S04]  /*92080*/  STL.64 [R1+0xd8], R10 ;  /* 0x0000d80a01007387 */ /* 0x000fe80000100a00 */
[----:B------:R-:W0:Y:S04]  /*92090*/  LDS.128 R8, [R3+0x7000] ;  /* 0x0070000003087984 */ /* 0x000e280000000c00 */
[----:B-1----:R-:W-:Y:S04]  /*920a0*/  STL.64 [R1+0xc0], R4 ;  /* 0x0000c00401007387 */ /* 0x002fe80000100a00 */
[----:B------:R-:W-:Y:S04]  /*920b0*/  STL.64 [R1+0xc8], R6 ;  /* 0x0000c80601007387 */ /* 0x000fe80000100a00 */
[----:B------:R-:W1:Y:S04]  /*920c0*/  LDS.128 R4, [R2] ;  /* 0x0000000002047984 */ /* 0x000e680000000c00 */
        /* <DEDUP_REMOVED lines=23> */
[----:B-1----:R0:W-:Y:S04]  /*92240*/  STL.64 [R1+0x1b0], R4 ;  /* 0x0001b00401007387 */ /* 0x0021e80000100a00 */
[----:B------:R-:W-:Y:S04]  /*92250*/  STL.64 [R1+0x1b8], R6 ;  /* 0x0001b80601007387 */ /* 0x000fe80000100a00 */
[----:B0-----:R-:W3:Y:S04]  /*92260*/  LDL.LU R4, [R1+0x210] ;  /* 0x0002100001047983 */ /* 0x001ee80000300800 */
[----:B--2---:R-:W-:Y:S04]  /*92270*/  STL.64 [R1+0x1f0], R12 ;  /* 0x0001f00c01007387 */ /* 0x004fe80000100a00 */
[----:B------:R-:W-:Y:S04]  /*92280*/  STL.64 [R1+0x1f8], R14 ;  /* 0x0001f80e01007387 */ /* 0x000fe80000100a00 */
[----:B------:R-:W2:Y:S01]  /*92290*/  LDL.LU R5, [R1+0x218] ;  /* 0x0002180001057983 */ /* 0x000ea20000300800 */
[----:B------:R-:W-:-:S05]  /*922a0*/  LOP3.LUT R19, R20, 0x60, RZ, 0x3c, !PT ;  /* 0x0000006014137812 */ /* 0x000fca00078e3cff */
[----:B------:R-:W0:Y:S04]  /*922b0*/  LDS.128 R8, [R19] ;  /* 0x0000000013087984 */ /* 0x000e280000000c00 */
[----:B0-----:R-:W-:Y:S04]  /*922c0*/  STL.64 [R1+0x50], R8 ;  /* 0x0000500801007387 */ /* 0x001fe80000100a00 */
[----:B------:R-:W-:Y:S04]  /*922d0*/  STL.64 [R1+0x58], R10 ;  /* 0x0000580a01007387 */ /* 0x000fe80000100a00 */
[----:B--2---:R0:W-:Y:S04]  /*922e0*/  STL [R1+0x2108], R5 ;  /* 0x0021080501007387 */ /* 0x0041e80000100800 */
[----:B0-----:R-:W3:Y:S04]  /*922f0*/  LDL.LU R5, [R1+0x214] ;  /* 0x0002140001057983 */ /* 0x001ee80000300800 */
[----:B------:R-:W2:Y:S04]  /*92300*/  LDL.LU R6, [R1+0x220] ;  /* 0x0002200001067983 */ /* 0x000ea80000300800 */
[----:B--2---:R0:W-:Y:S04]  /*92310*/  STL [R1+0x2104], R6 ;  /* 0x0021040601007387 */ /* 0x0041e80000100800 */
[----:B0-----:R-:W2:Y:S04]  /*92320*/  LDL.LU R6, [R1+0x21c] ;  /* 0x00021c0001067983 */ /* 0x001ea80000300800 */
[----:B------:R-:W4:Y:S04]  /*92330*/  LDL.LU R7, [R1+0x228] ;  /* 0x0002280001077983 */ /* 0x000f280000300800 */
[----:B----4-:R0:W-:Y:S04]  /*92340*/  STL [R1+0x2100], R7 ;  /* 0x0021000701007387 */ /* 0x0101e80000100800 */
[----:B0-----:R-:W2:Y:S04]  /*92350*/  LDL.LU R7, [R1+0x224] ;  /* 0x0002240001077983 */ /* 0x001ea80000300800 */
[----:B--2---:R-:W-:Y:S04]  /*92360*/  STL.64 [R1+0x2128], R6 ;  /* 0x0021280601007387 */ /* 0x004fe80000100a00 */
[----:B---3--:R-:W-:Y:S04]  /*92370*/  STL.64 [R1+0x2120], R4 ;  /* 0x0021200401007387 */ /* 0x008fe80000100a00 */
[----:B------:R-:W2:Y:S04]  /*92380*/  LDL.LU R8, [R1+0x230] ;  /* 0x0002300001087983 */ /* 0x000ea80000300800 */
[----:B------:R-:W0:Y:S04]  /*92390*/  LDS.128 R4, [R19+0x1000] ;  /* 0x0010000013047984 */ /* 0x000e280000000c00 */
[----:B--2---:R1:W-:Y:S04]  /*923a0*/  STL [R1+0x20fc], R8 ;  /* 0x0020fc0801007387 */ /* 0x0043e80000100800 */
[----:B-1----:R-:W2:Y:S04]  /*923b0*/  LDL.LU R8, [R1+0x22c] ;  /* 0x00022c0001087983 */ /* 0x002ea80000300800 */
[----:B------:R-:W3:Y:S04]  /*923c0*/  LDL.LU R12, [R1+0x250] ;  /* 0x00025000010c7983 */ /* 0x000ee80000300800 */
[----:B---3--:R1:W-:Y:S04]  /*923d0*/  STL [R1+0x20f8], R12 ;  /* 0x0020f80c01007387 */ /* 0x0083e80000100800 */
[----:B-1----:R-:W3:Y:S04]  /*923e0*/  LDL.LU R12, [R1+0x234] ;  /* 0x00023400010c7983 */ /* 0x002ee80000300800 */
[----:B------:R-:W4:Y:S04]  /*923f0*/  LDL.LU R9, [R1+0x238] ;  /* 0x0002380001097983 */ /* 0x000f280000300800 */
[----:B----4-:R1:W-:Y:S04]  /*92400*/  STL [R1+0x20f4], R9 ;  /* 0x0020f40901007387 */ /* 0x0103e80000100800 */
[----:B-1----:R-:W4:Y:S04]  /*92410*/  LDL.LU R9, [R1+0x254] ;  /* 0x0002540001097983 */ /* 0x002f280000300800 */
[----:B------:R-:W2:Y:S04]  /*92420*/  LDL.LU R13, [R1+0x25c] ;  /* 0x00025c00010d7983 */ /* 0x000ea80000300800 */
[----:B--2---:R1:W-:Y:S04]  /*92430*/  STL [R1+0x20f0], R13 ;  /* 0x0020f00d01007387 */ /* 0x0043e80000100800 */
[----:B-1----:R-:W2:Y:S04]  /*92440*/  LDL.LU R13, [R1+0x23c] ;  /* 0x00023c00010d7983 */ /* 0x002ea80000300800 */
        /* <DEDUP_REMOVED lines=16> */
[----:B------:R-:W2:Y:S04]  /*92550*/  LDL.LU R3, [R1+0x2c4] ;  /* 0x0002c40001037983 */ /* 0x000ea80000300800 */
[----:B------:R-:W2:Y:S04]  /*92560*/  LDL.LU R21, [R1+0x2c0] ;  /* 0x0002c00001157983 */ /* 0x000ea80000300800 */
[----:B------:R-:W2:Y:S04]  /*92570*/  LDL.LU R24, [R1+0x2ac] ;  /* 0x0002ac0001187983 */ /* 0x000ea80000300800 */
[----:B------:R-:W2:Y:S04]  /*92580*/  LDL.LU R22, [R1+0x2a4] ;  /* 0x0002a40001167983 */ /* 0x000ea80000300800 */
[----:B------:R-:W2:Y:S04]  /*92590*/  LDL.LU R28, [R1+0x2cc] ;  /* 0x0002cc00011c7983 */ /* 0x000ea80000300800 */
[----:B------:R-:W2:Y:S04]  /*925a0*/  LDL.LU R29, [R1+0x2c8] ;  /* 0x0002c800011d7983 */ /* 0x000ea80000300800 */
[----:B0-----:R-:W-:Y:S04]  /*925b0*/  STL.64 [R1+0x40], R4 ;  /* 0x0000400401007387 */ /* 0x001fe80000100a00 */
[----:B------:R-:W-:Y:S04]  /*925c0*/  STL.64 [R1+0x48], R6 ;  /* 0x0000480601007387 */ /* 0x000fe80000100a00 */
[----:B------:R-:W0:Y:S04]  /*925d0*/  LDS.128 R4, [R19+0x2000] ;  /* 0x0020000013047984 */ /* 0x000e280000000c00 */
        /* <DEDUP_REMOVED lines=9> */
[----:B0-----:R-:W-:Y:S04]  /*92670*/  STL.64 [R1], R4 ;  /* 0x0000000401007387 */ /* 0x001fe80000100a00 */
[----:B------:R-:W-:Y:S04]  /*92680*/  STL.64 [R1+0x8], R6 ;  /* 0x0000080601007387 */ /* 0x000fe80000100a00 */
[----:B------:R-:W0:Y:S04]  /*92690*/  LDS.128 R4, [R19+0x6000] ;  /* 0x0060000013047984 */ /* 0x000e280000000c00 */
[----:B------:R-:W1:Y:S04]  /*926a0*/  LDS.128 R16, [R19+0x7000] ;  /* 0x0070000013107984 */ /* 0x000e680000000c00 */
[----:B0-----:R-:W-:Y:S04]  /*926b0*/  STL.64 [R1+0x1c0], R4 ;  /* 0x0001c00401007387 */ /* 0x001fe80000100a00 */
[----:B------:R0:W-:Y:S04]  /*926c0*/  STL.64 [R1+0x1c8], R6 ;  /* 0x0001c80601007387 */ /* 0x0001e80000100a00 */
[----:B0-----:R-:W2:Y:S04]  /*926d0*/  LDL.LU.64 R6, [R1+0x2128] ;  /* 0x0021280001067983 */ /* 0x001ea80000300a00 */
[----:B------:R-:W2:Y:S04]  /*926e0*/  LDL.LU.64 R4, [R1+0x2120] ;  /* 0x0021200001047983 */ /* 0x000ea80000300a00 */
[----:B------:R-:W3:Y:S04]  /*926f0*/  LDL.LU R25, [R1+0x2b4] ;  /* 0x0002b40001197983 */ /* 0x000ee80000300800 */
[----:B------:R-:W3:Y:S04]  /*92700*/  LDL.LU R26, [R1+0x2b0] ;  /* 0x0002b000011a7983 */ /* 0x000ee80000300800 */
[----:B------:R-:W3:Y:S04]  /*92710*/  LDL.LU R27, [R1+0x2d4] ;  /* 0x0002d400011b7983 */ /* 0x000ee80000300800 */
[----:B------:R-:W3:Y:S04]  /*92720*/  LDL.LU R23, [R1+0x2d0] ;  /* 0x0002d00001177983 */ /* 0x000ee80000300800 */
[----:B-1----:R-:W-:Y:S04]  /*92730*/  STL.64 [R1+0x200], R16 ;  /* 0x0002001001007387 */ /* 0x002fe80000100a00 */
[----:B------:R0:W-:Y:S04]  /*92740*/  STL.64 [R1+0x208], R18 ;  /* 0x0002081201007387 */ /* 0x0001e80000100a00 */
[----:B0-----:R-:W3:Y:S04]  /*92750*/  LDL.LU.64 R18, [R1+0x2118] ;  /* 0x0021180001127983 */ /* 0x001ee80000300a00 */
[----:B------:R-:W3:Y:S04]  /*92760*/  LDL.LU.64 R16, [R1+0x2110] ;  /* 0x0021100001107983 */ /* 0x000ee80000300a00 */
[----:B------:R-:W-:Y:S01]  /*92770*/  BAR.SYNC.DEFER_BLOCKING 0x0 ;  /* 0x0000000000007b1d */ /* 0x000fe20000010000 */
[----:B--2---:R-:W-:-:S05]  /*92780*/  F2FP.BF16.PACK_AB R4, R5, R4 ;  /* 0x000000040504723e */ /* 0x004fca00000010ff */
[----:B---3--:R0:W-:Y:S04]  /*92790*/  STS.128 [R0], R16 ;  /* 0x0000001000007388 */ /* 0x0081e80000000c00 */
[----:B0-----:R-:W2:Y:S04]  /*927a0*/  LDL.LU R16, [R1+0x28c] ;  /* 0x00028c0001107983 */ /* 0x001ea80000300800 */
[----:B------:R-:W2:Y:S04]  /*927b0*/  LDL.LU R17, [R1+0x284] ;  /* 0x0002840001117983 */ /* 0x000ea80000300800 */
[----:B------:R-:W3:Y:S04]  /*927c0*/  LDL.LU R18, [R1+0x2bc] ;  /* 0x0002bc0001127983 */ /* 0x000ee80000300800 */
[----:B------:R-:W2:Y:S04]  /*927d0*/  LDL.LU R19, [R1+0x29c] ;  /* 0x00029c0001137983 */ /* 0x000ea80000300800 */
[----:B------:R-:W2:Y:S02]  /*927e0*/  LDL.LU R5, [R1+0x2108] ;  /* 0x0021080001057983 */ /* 0x000ea40000300800 */
[----:B--2---:R-:W-:-:S02]  /*927f0*/  F2FP.BF16.PACK_AB R5, R6, R5 ;  /* 0x000000050605723e */ /* 0x004fc400000010ff */
[----:B------:R-:W2:Y:S02]  /*92800*/  LDL.LU R6, [R1+0x2104] ;  /* 0x0021040001067983 */ /* 0x000ea40000300800 */
[----:B--2---:R-:W-:Y:S02]  /*92810*/  F2FP.BF16.PACK_AB R6, R7, R6 ;  /* 0x000000060706723e */ /* 0x004fe400000010ff */
[----:B------:R-:W2:Y:S02]  /*92820*/  LDL.LU R7, [R1+0x2100] ;  /* 0x0021000001077983 */ /* 0x000ea40000300800 */
[----:B--2---:R-:W-:Y:S02]  /*92830*/  F2FP.BF16.PACK_AB R7, R8, R7 ;  /* 0x000000070807723e */ /* 0x004fe400000010ff */
[----:B------:R-:W2:Y:S02]  /*92840*/  LDL.LU R8, [R1+0x20fc] ;  /* 0x0020fc0001087983 */ /* 0x000ea40000300800 */
[----:B--2---:R-:W-:-:S02]  /*92850*/  F2FP.BF16.PACK_AB R8, R12, R8 ;  /* 0x000000080c08723e */ /* 0x004fc400000010ff */
        /* <DEDUP_REMOVED lines=12> */
[----:B------:R-:W2:Y:S01]  /*92920*/  LDL.LU R15, [R1+0x20e0] ;  /* 0x0020e000010f7983 */ /* 0x000ea20000300800 */
[----:B------:R-:W-:Y:S02]  /*92930*/  F2FP.BF16.PACK_AB R16, R16, R17 ;  /* 0x000000111010723e */ /* 0x000fe400000010ff */
[----:B------:R-:W-:Y:S02]  /*92940*/  F2FP.BF16.PACK_AB R17, R19, R2 ;  /* 0x000000021311723e */ /* 0x000fe400000010ff */
[----:B--2---:R-:W-:Y:S02]  /*92950*/  F2FP.BF16.PACK_AB R15, R20, R15 ;  /* 0x0000000f140f723e */ /* 0x004fe400000010ff */
[----:B------:R-:W3:Y:S04]  /*92960*/  LDL.LU R20, [R1+0x20dc] ;  /* 0x0020dc0001147983 */ /* 0x000ee80000300800 */
[----:B------:R-:W2:Y:S01]  /*92970*/  LDL.LU R2, [R1+0x32c] ;  /* 0x00032c0001027983 */ /* 0x000ea20000300800 */
[----:B------:R-:W-:-:S03]  /*92980*/  F2FP.BF16.PACK_AB R21, R3, R21 ;  /* 0x000000150315723e */ /* 0x000fc600000010ff */
[----:B--2---:R-:W-:Y:S04]  /*92990*/  STL [R1+0x20bc], R2 ;  /* 0x0020bc0201007387 */ /* 0x004fe80000100800 */
[----:B------:R-:W2:Y:S01]  /*929a0*/  LDL.LU R3, [R1+0x328] ;  /* 0x0003280001037983 */ /* 0x000ea20000300800 */
[----:B---3--:R-:W-:Y:S02]  /*929b0*/  F2FP.BF16.PACK_AB R20, R18, R20 ;  /* 0x000000141214723e */ /* 0x008fe400000010ff */
[----:B------:R-:W-:Y:S02]  /*929c0*/  F2FP.BF16.PACK_AB R18, R24, R22 ;  /* 0x000000161812723e */ /* 0x000fe400000010ff */
[----:B------:R-:W-:Y:S01]  /*929d0*/  F2FP.BF16.PACK_AB R22, R28, R29 ;  /* 0x0000001d1c16723e */ /* 0x000fe200000010ff */
[----:B--2---:R-:W-:Y:S04]  /*929e0*/  STL [R1+0x20c0], R3 ;  /* 0x0020c00301007387 */ /* 0x004fe80000100800 */
[----:B------:R-:W2:Y:S04]  /*929f0*/  LDL.LU R28, [R1+0x34c] ;  /* 0x00034c00011c7983 */ /* 0x000ea80000300800 */
[----:B--2---:R-:W-:Y:S04]  /*92a00*/  STL [R1+0x20c4], R28 ;  /* 0x0020c41c01007387 */ /* 0x004fe80000100800 */
[----:B------:R-:W2:Y:S01]  /*92a10*/  LDL.LU R29, [R1+0x348] ;  /* 0x00034800011d7983 */ /* 0x000ea20000300800 */
[----:B------:R-:W-:-:S03]  /*92a20*/  F2FP.BF16.PACK_AB R19, R25, R26 ;  /* 0x0000001a1913723e */ /* 0x000fc600000010ff */
[----:B--2---:R-:W-:Y:S04]  /*92a30*/  STL [R1+0x20c8], R29 ;  /* 0x0020c81d01007387 */ /* 0x004fe80000100800 */
[----:B------:R-:W2:Y:S04]  /*92a40*/  LDL.LU R24, [R1+0x2d8] ;  /* 0x0002d80001187983 */ /* 0x000ea80000300800 */
[----:B------:R-:W3:Y:S04]  /*92a50*/  LDL.LU R25, [R1+0x2e0] ;  /* 0x0002e00001197983 */ /* 0x000ee80000300800 */
[----:B---3--:R0:W-:Y:S04]  /*92a60*/  STL [R1+0x20d4], R25 ;  /* 0x0020d41901007387 */ /* 0x0081e80000100800 */
[----:B0-----:R-:W3:Y:S04]  /*92a70*/  LDL.LU R25, [R1+0x2fc] ;  /* 0x0002fc0001197983 */ /* 0x001ee80000300800 */
[----:B---3--:R0:W-:Y:S04]  /*92a80*/  STL [R1+0x20d8], R25 ;  /* 0x0020d81901007387 */ /* 0x0081e80000100800 */
[----:B0-----:R-:W2:Y:S04]  /*92a90*/  LDL.LU R25, [R1+0x2dc] ;  /* 0x0002dc0001197983 */ /* 0x001ea80000300800 */
[----:B------:R-:W3:Y:S04]  /*92aa0*/  LDL.LU R29, [R1+0x2ec] ;  /* 0x0002ec00011d7983 */ /* 0x000ee80000300800 */
[----:B---3--:R0:W-:Y:S04]  /*92ab0*/  STL [R1+0x20cc], R29 ;  /* 0x0020cc1d01007387 */ /* 0x0081e80000100800 */
[----:B0-----:R-:W3:Y:S01]  /*92ac0*/  LDL.LU R29, [R1+0x304] ;  /* 0x00030400011d7983 */ /* 0x001ee20000300800 */
[----:B------:R-:W-:-:S03]  /*92ad0*/  F2FP.BF16.PACK_AB R23, R27, R23 ;  /* 0x000000171b17723e */ /* 0x000fc600000010ff */
[----:B------:R-:W-:Y:S04]  /*92ae0*/  STS.128 [R0+0x80], R4 ;  /* 0x0000800400007388 */ /* 0x000fe80000000c00 */
[----:B------:R-:W-:Y:S04]  /*92af0*/  STS.128 [R0+0x100], R8 ;  /* 0x0001000800007388 */ /* 0x000fe80000000c00 */
[----:B------:R-:W-:Y:S04]  /*92b00*/  STS.128 [R0+0x180], R12 ;  /* 0x0001800c00007388 */ /* 0x000fe80000000c00 */
[----:B------:R-:W-:Y:S04]  /*92b10*/  STS.128 [R0+0x200], R16 ;  /* 0x0002001000007388 */ /* 0x000fe80000000c00 */
[----:B------:R-:W-:Y:S01]  /*92b20*/  STS.128 [R0+0x280], R20 ;  /* 0x0002801400007388 */ /* 0x000fe20000000c00 */
[----:B--2---:R-:W-:-:S03]  /*92b30*/  F2FP.BF16.PACK_AB R24, R25, R24 ;  /* 0x000000181918723e */ /* 0x004fc600000010ff */
[----:B---3--:R0:W-:Y:S04]  /*92b40*/  STL [R1+0x20d0], R29 ;  /* 0x0020d01d01007387 */ /* 0x0081e80000100800 */
[----:B0-----:R-:W2:Y:S04]  /*92b50*/  LDL.LU R29, [R1+0x2e4] ;  /* 0x0002e400011d7983 */ /* 0x001ea80000300800 */
[----:B------:R-:W3:Y:S04]  /*92b60*/  LDL.LU R26, [R1+0x2e8] ;  /* 0x0002e800011a7983 */ /* 0x000ee80000300800 */
[----:B------:R-:W4:Y:S04]  /*92b70*/  LDL.LU R28, [R1+0x30c] ;  /* 0x00030c00011c7983 */ /* 0x000f280000300800 */
[----:B------:R-:W2:Y:S04]  /*92b80*/  LDL.LU R3, [R1+0x2f4] ;  /* 0x0002f40001037983 */ /* 0x000ea80000300800 */
[----:B------:R-:W2:Y:S04]  /*92b90*/  LDL.LU R27, [R1+0x2f0] ;  /* 0x0002f000011b7983 */ /* 0x000ea80000300800 */
[----:B------:R-:W2:Y:S04]  /*92ba0*/  LDL.LU R2, [R1+0x314] ;  /* 0x0003140001027983 */ /* 0x000ea80000300800 */
[----:B------:R-:W2:Y:S04]  /*92bb0*/  LDL.LU R4, [R1+0x2f8] ;  /* 0x0002f80001047983 */ /* 0x000ea80000300800 */
[----:B------:R-:W2:Y:S04]  /*92bc0*/  LDL.LU R5, [R1+0x300] ;  /* 0x0003000001057983 */ /* 0x000ea80000300800 */
        /* <DEDUP_REMOVED lines=20> */
[----:B------:R-:W2:Y:S02]  /*92d10*/  LDL.LU R25, [R1+0x20d8] ;  /* 0x0020d80001197983 */ /* 0x000ea40000300800 */
[----:B--2---:R-:W-:-:S02]  /*92d20*/  F2FP.BF16.PACK_AB R4, R25, R4 ;  /* 0x000000041904723e */ /* 0x004fc400000010ff */
[----:B------:R-:W2:Y:S02]  /*92d30*/  LDL.LU R25, [R1+0x20d4] ;  /* 0x0020d40001197983 */ /* 0x000ea40000300800 */
[----:B--2---:R-:W-:Y:S02]  /*92d40*/  F2FP.BF16.PACK_AB R25, R29, R25 ;  /* 0x000000191d19723e */ /* 0x004fe400000010ff */
[----:B------:R-:W2:Y:S02]  /*92d50*/  LDL.LU R29, [R1+0x20d0] ;  /* 0x0020d000011d7983 */ /* 0x000ea40000300800 */
[----:B--2---:R-:W-:Y:S02]  /*92d60*/  F2FP.BF16.PACK_AB R5, R29, R5 ;  /* 0x000000051d05723e */ /* 0x004fe400000010ff */
[----:B------:R-:W3:Y:S01]  /*92d70*/  LDL.LU R29, [R1+0x20cc] ;  /* 0x0020cc00011d7983 */ /* 0x000ee20000300800 */
[----:B----4-:R-:W-:Y:S02]  /*92d80*/  F2FP.BF16.PACK_AB R6, R28, R6 ;  /* 0x000000061c06723e */ /* 0x010fe400000010ff */
[----:B------:R-:W-:-:S02]  /*92d90*/  F2FP.BF16.PACK_AB R27, R3, R27 ;  /* 0x0000001b031b723e */ /* 0x000fc400000010ff */
[----:B------:R-:W-:Y:S02]  /*92da0*/  F2FP.BF16.PACK_AB R7, R2, R7 ;  /* 0x000000070207723e */ /* 0x000fe400000010ff */
[----:B---3--:R-:W-:Y:S02]  /*92db0*/  F2FP.BF16.PACK_AB R26, R29, R26 ;  /* 0x0000001a1d1a723e */ /* 0x008fe400000010ff */
[----:B------:R-:W2:Y:S04]  /*92dc0*/  LDL.LU R29, [R1+0x20c8] ;  /* 0x0020c800011d7983 */ /* 0x000ea80000300800 */
[----:B------:R-:W2:Y:S04]  /*92dd0*/  LDL.LU R28, [R1+0x20c4] ;  /* 0x0020c400011c7983 */ /* 0x000ea80000300800 */
[----:B------:R-:W3:Y:S04]  /*92de0*/  LDL.LU R3, [R1+0x20c0] ;  /* 0x0020c00001037983 */ /* 0x000ee80000300800 */
[----:B------:R-:W3:Y:S01]  /*92df0*/  LDL.LU R2, [R1+0x20bc] ;  /* 0x0020bc0001027983 */ /* 0x000ee20000300800 */
[----:B------:R-:W-:-:S02]  /*92e00*/  F2FP.BF16.PACK_AB R8, R0, R8 ;  /* 0x000000080008723e */ /* 0x000fc400000010ff */
[----:B------:R-:W-:Y:S01]  /*92e10*/  F2FP.BF16.PACK_AB R9, R13, R9 ;  /* 0x000000090d09723e */ /* 0x000fe200000010ff */
[----:B------:R-:W4:Y:S01]  /*92e20*/  LDL.LU R0, [R1+0x374] ;  /* 0x0003740001007983 */ /* 0x000f220000300800 */
[----:B------:R-:W-:Y:S02]  /*92e30*/  F2FP.BF16.PACK_AB R12, R19, R12 ;  /* 0x0000000c130c723e */ /* 0x000fe400000010ff */
[----:B------:R-:W-:Y:S01]  /*92e40*/  F2FP.BF16.PACK_AB R13, R14, R10 ;  /* 0x0000000a0e0d723e */ /* 0x000fe200000010ff */
[----:B------:R-:W4:Y:S01]  /*92e50*/  LDL.LU R19, [R1+0x370] ;  /* 0x0003700001137983 */ /* 0x000f220000300800 */
[----:B---3--:R-:W-:-:S03]  /*92e60*/  F2FP.BF16.PACK_AB R10, R2, R3 ;  /* 0x00000003020a723e */ /* 0x008fc600000010ff */
[----:B------:R-:W3:Y:S04]  /*92e70*/  LDL.LU R2, [R1+0x838] ;  /* 0x0008380001027983 */ /* 0x000ee80000300800 */
[----:B---3--:R0:W-:Y:S04]  /*92e80*/  STL [R1+0x2088], R2 ;  /* 0x0020880201007387 */ /* 0x0081e80000100800 */
[----:B0-----:R-:W3:Y:S04]  /*92e90*/  LDL.LU R2, [R1+0x334] ;  /* 0x0003340001027983 */ /* 0x001ee80000300800 */
[----:B------:R-:W3:Y:S01]  /*92ea0*/  LDL.LU R3, [R1+0x834] ;  /* 0x0008340001037983 */ /* 0x000ee20000300800 */
[----:B--2---:R-:W-:-:S03]  /*92eb0*/  F2FP.BF16.PACK_AB R14, R28, R29 ;  /* 0x0000001d1c0e723e */ /* 0x004fc600000010ff */
[----:B---3--:R-:W-:Y:S04]  /*92ec0*/  STL [R1+0x208c], R3 ;  /* 0x00208c0301007387 */ /* 0x008fe80000100800 */
[----:B------:R-:W2:Y:S04]  /*92ed0*/  LDL.LU R28, [R1+0x8a8] ;  /* 0x0008a800011c7983 */ /* 0x000ea80000300800 */
[----:B--2---:R-:W-:Y:S04]  /*92ee0*/  STL [R1+0x2090], R28 ;  /* 0x0020901c01007387 */ /* 0x004fe80000100800 */
[----:B------:R-:W2:Y:S01]  /*92ef0*/  LDL.LU R29, [R1+0x8a4] ;  /* 0x0008a400011d7983 */ /* 0x000ea20000300800 */
[----:B------:R-:W-:-:S02]  /*92f00*/  F2FP.BF16.PACK_AB R15, R20, R15 ;  /* 0x0000000f140f723e */ /* 0x000fc400000010ff */
[----:B------:R-:W-:Y:S01]  /*92f10*/  F2FP.BF16.PACK_AB R16, R21, R16 ;  /* 0x000000101510723e */ /* 0x000fe200000010ff */
[----:B--2---:R-:W-:Y:S04]  /*92f20*/  STL [R1+0x2094], R29 ;  /* 0x0020941d01007387 */ /* 0x004fe80000100800 */
[----:B------:R-:W2:Y:S04]  /*92f30*/  LDL.LU R20, [R1+0x378] ;  /* 0x0003780001147983 */ /* 0x000ea80000300800 */
[----:B------:R-:W3:Y:S01]  /*92f40*/  LDL.LU R21, [R1+0x380] ;  /* 0x0003800001157983 */ /* 0x000ee20000300800 */
[----:B------:R-:W-:-:S03]  /*92f50*/  F2FP.BF16.PACK_AB R17, R22, R17 ;  /* 0x000000111611723e */ /* 0x000fc600000010ff */
[----:B---3--:R0:W-:Y:S04]  /*92f60*/  STL [R1+0x20b4], R21 ;  /* 0x0020b41501007387 */ /* 0x0081e80000100800 */
[----:B0-----:R-:W2:Y:S04]  /*92f70*/  LDL.LU R21, [R1+0x37c] ;  /* 0x00037c0001157983 */ /* 0x001ea80000300800 */
[----:B------:R-:W3:Y:S01]  /*92f80*/  LDL.LU R22, [R1+0x388] ;  /* 0x0003880001167983 */ /* 0x000ee20000300800 */
[----:B------:R-:W-:-:S03]  /*92f90*/  F2FP.BF16.PACK_AB R18, R23, R18 ;  /* 0x000000121712723e */ /* 0x000fc600000010ff */
[----:B---3--:R0:W-:Y:S04]  /*92fa0*/  STL [R1+0x20b0], R22 ;  /* 0x0020b01601007387 */ /* 0x0081e80000100800 */
[----:B0-----:R-:W3:Y:S04]  /*92fb0*/  LDL.LU R22, [R1+0x384] ;  /* 0x0003840001167983 */ /* 0x001ee80000300800 */
[----:B------:R-:W2:Y:S04]  /*92fc0*/  LDL.LU R23, [R1+0x390] ;  /* 0x0003900001177983 */ /* 0x000ea80000300800 */
[----:B--2---:R0:W-:Y:S04]  /*92fd0*/  STL [R1+0x20ac], R23 ;  /* 0x0020ac1701007387 */ /* 0x0041e80000100800 */
[----:B0-----:R-:W2:Y:S04]  /*92fe0*/  LDL.LU R23, [R1+0x38c] ;  /* 0x00038c0001177983 */ /* 0x001ea80000300800 */
[----:B------:R-:W2:Y:S04]  /*92ff0*/  LDL.LU R29, [R1+0x3b4] ;  /* 0x0003b400011d7983 */ /* 0x000ea80000300800 */
[----:B--2---:R0:W-:Y:S04]  /*93000*/  STL [R1+0x2098], R29 ;  /* 0x0020981d01007387 */ /* 0x0041e80000100800 */
[----:B0-----:R-:W2:Y:S04]  /*93010*/  LDL.LU R29, [R1+0x3cc] ;  /* 0x0003cc00011d7983 */ /* 0x001ea80000300800 */
[----:B--2---:R0:W-:Y:S04]  /*93020*/  STL [R1+0x209c], R29 ;  /* 0x00209c1d01007387 */ /* 0x0041e80000100800 */
[----:B0-----:R-:W2:Y:S04]  /*93030*/  LDL.LU R29, [R1+0x3a4] ;  /* 0x0003a400011d7983 */ /* 0x001ea80000300800 */
[----:B--2---:R0:W-:Y:S04]  /*93040*/  STL [R1+0x20a0], R29 ;  /* 0x0020a01d01007387 */ /* 0x0041e80000100800 */
[----:B0-----:R-:W2:Y:S04]  /*93050*/  LDL.LU R29, [R1+0x3c4] ;  /* 0x0003c400011d7983 */ /* 0x001ea80000300800 */
[----:B--2---:R0:W-:Y:S04]  /*93060*/  STL [R1+0x20a4], R29 ;  /* 0x0020a41d01007387 */ /* 0x0041e80000100800 */
[----:B0-----:R-:W2:Y:S01]  /*93070*/  LDL.LU R29, [R1+0x39c] ;  /* 0x00039c00011d7983 */ /* 0x001ea20000300800 */
[----:B------:R-:W-:-:S02]  /*93080*/  F2FP.BF16.PACK_AB R11, R2, R11 ;  /* 0x0000000b020b723e */ /* 0x000fc400000010ff */
[----:B----4-:R-:W-:Y:S01]  /*93090*/  F2FP.BF16.PACK_AB R19, R0, R19 ;  /* 0x000000130013723e */ /* 0x010fe200000010ff */
[----:B--2---:R0:W-:Y:S04]  /*930a0*/  STL [R1+0x20a8], R29 ;  /* 0x0020a81d01007387 */ /* 0x0041e80000100800 */
[----:B0-----:R-:W2:Y:S04]  /*930b0*/  LDL.LU R29, [R1+0x394] ;  /* 0x00039400011d7983 */ /* 0x001ea80000300800 */
[----:B------:R-:W4:Y:S04]  /*930c0*/  LDL.LU R28, [R1+0x3d4] ;  /* 0x0003d400011c7983 */ /* 0x000f280000300800 */
[----:B------:R-:W2:Y:S04]  /*930d0*/  LDL.LU R3, [R1+0x3bc] ;  /* 0x0003bc0001037983 */ /* 0x000ea80000300800 */
[----:B------:R-:W2:Y:S04]  /*930e0*/  LDL.LU R2, [R1+0x3dc] ;  /* 0x0003dc0001027983 */ /* 0x000ea80000300800 */
[----:B------:R-:W2:Y:S01]  /*930f0*/  LDL.LU R0, [R1+0x20b8] ;  /* 0x0020b80001007983 */ /* 0x000ea20000300800 */
[----:B------:R-:W-:-:S03]  /*93100*/  F2FP.BF16.PACK_AB R20, R21, R20 ;  /* 0x000000141514723e */ /* 0x000fc600000010ff */
        /* <DEDUP_REMOVED lines=13> */
[----:B------:R-:W4:Y:S04]  /*931e0*/  LDL.LU R10, [R1+0x3d0] ;  /* 0x0003d000010a7983 */ /* 0x000f280000300800 */
        /* <DEDUP_REMOVED lines=19> */
[----:B------:R-:W2:Y:S02]  /*93320*/  LDL.LU R29, [R1+0x20a4] ;  /* 0x0020a400011d7983 */ /* 0x000ea40000300800 */
[----:B--2---:R-:W-:Y:S02]  /*93330*/  F2FP.BF16.PACK_AB R8, R29, R8 ;  /* 0x000000081d08723e */ /* 0x004fe400000010ff */
[----:B------:R-:W2:Y:S02]  /*93340*/  LDL.LU R29, [R1+0x20a0] ;  /* 0x0020a000011d7983 */ /* 0x000ea40000300800 */
[----:B--2---:R-:W-:Y:S02]  /*93350*/  F2FP.BF16.PACK_AB R5, R29, R5 ;  /* 0x000000051d05723e */ /* 0x004fe400000010ff */
[----:B------:R-:W2:Y:S02]  /*93360*/  LDL.LU R29, [R1+0x209c] ;  /* 0x00209c00011d7983 */ /* 0x000ea40000300800 */
[----:B--2---:R-:W-:-:S02]  /*93370*/  F2FP.BF16.PACK_AB R9, R29, R9 ;  /* 0x000000091d09723e */ /* 0x004fc400000010ff */
[----:B------:R-:W2:Y:S01]  /*93380*/  LDL.LU R29, [R1+0x2098] ;  /* 0x00209800011d7983 */ /* 0x000ea20000300800 */
[----:B----4-:R-:W-:Y:S02]  /*93390*/  F2FP.BF16.PACK_AB R10, R28, R10 ;  /* 0x0000000a1c0a723e */ /* 0x010fe400000010ff */
[----:B------:R-:W-:Y:S02]  /*933a0*/  F2FP.BF16.PACK_AB R12, R16, R12 ;  /* 0x0000000c100c723e */ /* 0x000fe400000010ff */
[----:B------:R-:W-:Y:S02]  /*933b0*/  F2FP.BF16.PACK_AB R7, R3, R7 ;  /* 0x000000070307723e */ /* 0x000fe400000010ff */
[----:B------:R-:W-:Y:S02]  /*933c0*/  F2FP.BF16.PACK_AB R16, R17, R18 ;  /* 0x000000121110723e */ /* 0x000fe400000010ff */
[----:B------:R-:W-:Y:S02]  /*933d0*/  F2FP.BF16.PACK_AB R11, R2, R11 ;  /* 0x0000000b020b723e */ /* 0x000fe400000010ff */
[----:B------:R-:W-:-:S02]  /*933e0*/  F2FP.BF16.PACK_AB R17, R14, R15 ;  /* 0x0000000f0e11723e */ /* 0x000fc400000010ff */
[----:B------:R-:W-:Y:S02]  /*933f0*/  F2FP.BF16.PACK_AB R14, R24, R25 ;  /* 0x00000019180e723e */ /* 0x000fe400000010ff */
[----:B--2---:R-:W-:Y:S02]  /*93400*/  F2FP.BF16.PACK_AB R6, R29, R6 ;  /* 0x000000061d06723e */ /* 0x004fe400000010ff */
[----:B------:R-:W2:Y:S04]  /*93410*/  LDL.LU R29, [R1+0x2094] ;  /* 0x00209400011d7983 */ /* 0x000ea80000300800 */
[----:B------:R-:W2:Y:S04]  /*93420*/  LDL.LU R28, [R1+0x2090] ;  /* 0x00209000011c7983 */ /* 0x000ea80000300800 */
[----:B------:R-:W3:Y:S04]  /*93430*/  LDL.LU R3, [R1+0x208c] ;  /* 0x00208c0001037983 */ /* 0x000ee80000300800 */
[----:B------:R-:W3:Y:S04]  /*93440*/  LDL.LU R2, [R1+0x2088] ;  /* 0x0020880001027983 */ /* 0x000ee80000300800 */
[----:B------:R-:W4:Y:S04]  /*93450*/  LDL.LU R24, [R1+0x8ac] ;  /* 0x0008ac0001187983 */ /* 0x000f280000300800 */
[----:B------:R-:W2:Y:S01]  /*93460*/  LDL.LU R25, [R1+0x8b4] ;  /* 0x0008b40001197983 */ /* 0x000ea20000300800 */
[----:B------:R-:W-:-:S03]  /*93470*/  F2FP.BF16.PACK_AB R18, R26, R27 ;  /* 0x0000001b1a12723e */ /* 0x000fc600000010ff */
[----:B--2---:R0:W-:Y:S04]  /*93480*/  STL [R1+0x2084], R25 ;  /* 0x0020841901007387 */ /* 0x0041e80000100800 */
[----:B0-----:R-:W4:Y:S04]  /*93490*/  LDL.LU R25, [R1+0x8b0] ;  /* 0x0008b00001197983 */ /* 0x001f280000300800 */
[----:B------:R-:W2:Y:S04]  /*934a0*/  LDL.LU R26, [R1+0x8bc] ;  /* 0x0008bc00011a7983 */ /* 0x000ea80000300800 */
[----:B------:R-:W2:Y:S01]  /*934b0*/  LDL.LU R27, [R1+0x8c4] ;  /* 0x0008c400011b7983 */ /* 0x000ea20000300800 */
[----:B---3--:R-:W-:-:S02]  /*934c0*/  F2FP.BF16.PACK_AB R15, R2, R3 ;  /* 0x00000003020f723e */ /* 0x008fc400000010ff */
[----:B------:R-:W-:Y:S02]  /*934d0*/  F2FP.BF16.PACK_AB R13, R19, R13 ;  /* 0x0000000d130d723e */ /* 0x000fe400000010ff */
[----:B------:R-:W-:Y:S01]  /*934e0*/  F2FP.BF16.PACK_AB R19, R28, R29 ;  /* 0x0000001d1c13723e */ /* 0x000fe200000010ff */
[----:B------:R-:W-:Y:S04]  /*934f0*/  STS.128 [R0+0x580], R20 ;  /* 0x0005801400007388 */ /* 0x000fe80000000c00 */
[----:B------:R-:W-:Y:S04]  /*93500*/  STS.128 [R0+0x600], R4 ;  /* 0x0006000400007388 */ /* 0x000fe80000000c00 */
[----:B------:R-:W-:Y:S04]  /*93510*/  STS.128 [R0+0x680], R8 ;  /* 0x0006800800007388 */ /* 0x000fe80000000c00 */
[----:B------:R-:W-:Y:S04]  /*93520*/  STS.128 [R0+0x700], R12 ;  /* 0x0007000c00007388 */ /* 0x000fe80000000c00 */
[----:B------:R-:W-:Y:S04]  /*93530*/  STS.128 [R0+0x780], R16 ;  /* 0x0007801000007388 */ /* 0x000fe80000000c00 */
[----:B--2---:R0:W-:Y:S04]  /*93540*/  STL [R1+0x2080], R27 ;  /* 0x0020801b01007387 */ /* 0x0041e80000100800 */
[----:B0-----:R-:W2:Y:S04]  /*93550*/  LDL.LU R27, [R1+0x8e0] ;  /* 0x0008e000011b7983 */ /* 0x001ea80000300800 */
[----:B------:R-:W3:Y:S04]  /*93560*/  LDL.LU R2, [R1+0x8f0] ;  /* 0x0008f00001027983 */ /* 0x000ee80000300800 */
[----:B------:R-:W3:Y:S04]  /*93570*/  LDL.LU R3, [R1+0x8ec] ;  /* 0x0008ec0001037983 */ /* 0x000ee80000300800 */
        /* <DEDUP_REMOVED lines=9> */
[----:B------:R-:W3:Y:S04]  /*93610*/  LDL.LU R7, [R1+0x8e4] ;  /* 0x0008e40001077983 */ /* 0x000ee80000300800 */
[----:B------:R-:W3:Y:S04]  /*93620*/  LDL.LU R8, [R1+0x8e8] ;  /* 0x0008e80001087983 */ /* 0x000ee80000300800 */
[----:B------:R-:W3:Y:S04]  /*93630*/  LDL.LU R9, [R1+0x8f4] ;  /* 0x0008f40001097983 */ /* 0x000ee80000300800 */
[----:B------:R-:W3:Y:S04]  /*93640*/  LDL.LU R10, [R1+0x8fc] ;  /* 0x0008fc00010a7983 */ /* 0x000ee80000300800 */
[----:B------:R-:W3:Y:S04]  /*93650*/  LDL.LU R11, [R1+0x904] ;  /* 0x00090400010b7983 */ /* 0x000ee80000300800 */
[----:B------:R-:W3:Y:S04]  /*93660*/  LDL.LU R12, [R1+0x8c8] ;  /* 0x0008c800010c7983 */ /* 0x000ee80000300800 */
[----:B------:R-:W3:Y:S04]  /*93670*/  LDL.LU R13, [R1+0x914] ;  /* 0x00091400010d7983 */ /* 0x000ee80000300800 */
[----:B------:R-:W3:Y:S01]  /*93680*/  LDL.LU R14, [R1+0x91c] ;  /* 0x00091c00010e7983 */ /* 0x000ee20000300800 */
[----:B----4-:R-:W-:-:S03]  /*93690*/  F2FP.BF16.PACK_AB R24, R25, R24 ;  /* 0x000000181918723e */ /* 0x010fc600000010ff */
[----:B------:R-:W4:Y:S04]  /*936a0*/  LDL.LU R15, [R1+0x924] ;  /* 0x00092400010f7983 */ /* 0x000f280000300800 */
[----:B------:R-:W4:Y:S04]  /*936b0*/  LDL.LU R18, [R1+0x8d8] ;  /* 0x0008d80001127983 */ /* 0x000f280000300800 */
[----:B------:R-:W4:Y:S04]  /*936c0*/  LDL.LU R19, [R1+0x8c0] ;  /* 0x0008c00001137983 */ /* 0x000f280000300800 */
[----:B------:R-:W4:Y:S04]  /*936d0*/  LDL.LU R16, [R1+0x908] ;  /* 0x0009080001107983 */ /* 0x000f280000300800 */
[----:B------:R-:W4:Y:S04]  /*936e0*/  LDL.LU R17, [R1+0x928] ;  /* 0x0009280001117983 */ /* 0x000f280000300800 */
[----:B------:R0:W-:Y:S04]  /*936f0*/  STL [R1+0x2078], R0 ;  /* 0x0020780001007387 */ /* 0x0001e80000100800 */
[----:B0-----:R-:W4:Y:S04]  /*93700*/  LDL.LU R0, [R1+0x8b8] ;  /* 0x0008b80001007983 */ /* 0x001f280000300800 */
[----:B------:R-:W4:Y:S04]  /*93710*/  LDL.LU R25, [R1+0x2084] ;  /* 0x0020840001197983 */ /* 0x000f280000300800 */
[----:B------:R0:W-:Y:S04]  /*93720*/  STL [R1+0x207c], R24 ;  /* 0x00207c1801007387 */ /* 0x0001e80000100800 */
[----:B0-----:R-:W4:Y:S01]  /*93730*/  LDL.LU R24, [R1+0x8d0] ;  /* 0x0008d00001187983 */ /* 0x001f220000300800 */
[----:B--2---:R-:W-:-:S02]  /*93740*/  F2FP.BF16.PACK_AB R6, R27, R6 ;  /* 0x000000061b06723e */ /* 0x004fc400000010ff */
[----:B---3--:R-:W-:Y:S02]  /*93750*/  F2FP.BF16.PACK_AB R7, R8, R7 ;  /* 0x000000070807723e */ /* 0x008fe400000010ff */
[----:B------:R-:W-:Y:S02]  /*93760*/  F2FP.BF16.PACK_AB R8, R2, R3 ;  /* 0x000000030208723e */ /* 0x000fe400000010ff */
[----:B----4-:R-:W-:Y:S02]  /*93770*/  F2FP.BF16.PACK_AB R5, R18, R5 ;  /* 0x000000051205723e */ /* 0x010fe400000010ff */
[----:B------:R-:W-:Y:S02]  /*93780*/  F2FP.BF16.PACK_AB R26, R19, R26 ;  /* 0x0000001a131a723e */ /* 0x000fe400000010ff */
[----:B------:R-:W-:Y:S02]  /*93790*/  F2FP.BF16.PACK_AB R25, R0, R25 ;  /* 0x000000190019723e */ /* 0x000fe400000010ff */
[----:B------:R-:W-:-:S02]  /*937a0*/  F2FP.BF16.PACK_AB R4, R24, R4 ;  /* 0x000000041804723e */ /* 0x000fc400000010ff */
[----:B------:R-:W2:Y:S04]  /*937b0*/  LDL.LU R24, [R1+0x940] ;  /* 0x0009400001187983 */ /* 0x000ea80000300800 */
[----:B------:R-:W2:Y:S04]  /*937c0*/  LDL.LU R18, [R1+0x93c] ;  /* 0x00093c0001127983 */ /* 0x000ea80000300800 */
[----:B------:R-:W3:Y:S04]  /*937d0*/  LDL.LU R0, [R1+0x948] ;  /* 0x0009480001007983 */ /* 0x000ee80000300800 */
[----:B------:R-:W3:Y:S04]  /*937e0*/  LDL.LU R19, [R1+0x944] ;  /* 0x0009440001137983 */ /* 0x000ee80000300800 */
[----:B------:R-:W4:Y:S04]  /*937f0*/  LDL.LU R27, [R1+0x2080] ;  /* 0x00208000011b7983 */ /* 0x000f280000300800 */
[----:B------:R-:W2:Y:S04]  /*93800*/  LDL.LU R2, [R1+0x9c0] ;  /* 0x0009c00001027983 */ /* 0x000ea80000300800 */
[----:B--2---:R0:W-:Y:S04]  /*93810*/  STL [R1+0x2068], R2 ;  /* 0x0020680201007387 */ /* 0x0041e80000100800 */
[----:B0-----:R-:W2:Y:S04]  /*93820*/  LDL.LU R2, [R1+0x920] ;  /* 0x0009200001027983 */ /* 0x001ea80000300800 */
[----:B------:R-:W2:Y:S01]  /*93830*/  LDL.LU R3, [R1+0x9bc] ;  /* 0x0009bc0001037983 */ /* 0x000ea20000300800 */
[----:B----4-:R-:W-:-:S02]  /*93840*/  F2FP.BF16.PACK_AB R27, R12, R27 ;  /* 0x0000001b0c1b723e */ /* 0x010fc400000010ff */
[----:B------:R-:W-:Y:S01]  /*93850*/  F2FP.BF16.PACK_AB R12, R28, R29 ;  /* 0x0000001d1c0c723e */ /* 0x000fe200000010ff */
[----:B--2---:R0:W-:Y:S04]  /*93860*/  STL [R1+0x206c], R3 ;  /* 0x00206c0301007387 */ /* 0x0041e80000100800 */
[----:B0-----:R-:W2:Y:S04]  /*93870*/  LDL.LU R3, [R1+0x900] ;  /* 0x0009000001037983 */ /* 0x001ea80000300800 */
[----:B------:R-:W4:Y:S04]  /*93880*/  LDL.LU R28, [R1+0x9c8] ;  /* 0x0009c800011c7983 */ /* 0x000f280000300800 */
[----:B----4-:R0:W-:Y:S04]  /*93890*/  STL [R1+0x2070], R28 ;  /* 0x0020701c01007387 */ /* 0x0101e80000100800 */
[----:B0-----:R-:W4:Y:S04]  /*938a0*/  LDL.LU R28, [R1+0x918] ;  /* 0x00091800011c7983 */ /* 0x001f280000300800 */
[----:B------:R-:W2:Y:S04]  /*938b0*/  LDL.LU R29, [R1+0x9c4] ;  /* 0x0009c400011d7983 */ /* 0x000ea80000300800 */
[----:B--2---:R0:W-:Y:S04]  /*938c0*/  STL [R1+0x2074], R29 ;  /* 0x0020741d01007387 */ /* 0x0041e80000100800 */
[----:B0-----:R-:W2:Y:S01]  /*938d0*/  LDL.LU R29, [R1+0x8f8] ;  /* 0x0008f800011d7983 */ /* 0x001ea20000300800 */
[----:B------:R-:W-:-:S02]  /*938e0*/  F2FP.BF16.PACK_AB R11, R16, R11 ;  /* 0x0000000b100b723e */ /* 0x000fc400000010ff */
[----:B------:R-:W-:Y:S02]  /*938f0*/  F2FP.BF16.PACK_AB R16, R20, R21 ;  /* 0x000000151410723e */ /* 0x000fe400000010ff */
[----:B----4-:R-:W-:Y:S02]  /*93900*/  F2FP.BF16.PACK_AB R13, R28, R13 ;  /* 0x0000000d1c0d723e */ /* 0x010fe400000010ff */
[----:B------:R-:W-:Y:S02]  /*93910*/  F2FP.BF16.PACK_AB R10, R3, R10 ;  /* 0x0000000a030a723e */ /* 0x000fe400000010ff */
[----:B------:R-:W-:Y:S02]  /*93920*/  F2FP.BF16.PACK_AB R15, R17, R15 ;  /* 0x0000000f110f723e */ /* 0x000fe400000010ff */
[----:B------:R-:W-:Y:S02]  /*93930*/  F2FP.BF16.PACK_AB R17, R22, R23 ;  /* 0x000000171611723e */ /* 0x000fe400000010ff */
[----:B------:R-:W-:-:S02]  /*93940*/  F2FP.BF16.PACK_AB R14, R2, R14 ;  /* 0x0000000e020e723e */ /* 0x000fc400000010ff */
[----:B------:R-:W-:Y:S02]  /*93950*/  F2FP.BF16.PACK_AB R18, R24, R18 ;  /* 0x000000121812723e */ /* 0x000fe400000010ff */
[----:B---3--:R-:W-:Y:S02]  /*93960*/  F2FP.BF16.PACK_AB R19, R0, R19 ;  /* 0x000000130013723e */ /* 0x008fe400000010ff */
[----:B--2---:R-:W-:Y:S02]  /*93970*/  F2FP.BF16.PACK_AB R9, R29, R9 ;  /* 0x000000091d09723e */ /* 0x004fe400000010ff */
[----:B------:R-:W2:Y:S04]  /*93980*/  LDL.LU R29, [R1+0x950] ;  /* 0x00095000011d7983 */ /* 0x000ea80000300800 */
[----:B------:R-:W2:Y:S04]  /*93990*/  LDL.LU R20, [R1+0x94c] ;  /* 0x00094c0001147983 */ /* 0x000ea80000300800 */
[----:B------:R-:W3:Y:S04]  /*939a0*/  LDL.LU R28, [R1+0x958] ;  /* 0x00095800011c7983 */ /* 0x000ee80000300800 */
[----:B------:R-:W3:Y:S04]  /*939b0*/  LDL.LU R21, [R1+0x954] ;  /* 0x0009540001157983 */ /* 0x000ee80000300800 */
[----:B------:R-:W4:Y:S04]  /*939c0*/  LDL.LU R3, [R1+0x960] ;  /* 0x0009600001037983 */ /* 0x000f280000300800 */
[----:B------:R-:W4:Y:S04]  /*939d0*/  LDL.LU R22, [R1+0x95c] ;  /* 0x00095c0001167983 */ /* 0x000f280000300800 */
[----:B------:R-:W4:Y:S04]  /*939e0*/  LDL.LU R2, [R1+0x968] ;  /* 0x0009680001027983 */ /* 0x000f280000300800 */
[----:B------:R-:W4:Y:S04]  /*939f0*/  LDL.LU R23, [R1+0x964] ;  /* 0x0009640001177983 */ /* 0x000f280000300800 */
[----:B------:R-:W4:Y:S04]  /*93a00*/  LDL.LU R24, [R1+0x207c] ;  /* 0x00207c0001187983 */ /* 0x000f280000300800 */
[----:B------:R-:W4:Y:S01]  /*93a10*/  LDL.LU R0, [R1+0x2078] ;  /* 0x0020780001007983 */ /* 0x000f220000300800 */
[----:B--2---:R-:W-:-:S02]  /*93a20*/  F2FP.BF16.PACK_AB R20, R29, R20 ;  /* 0x000000141d14723e */ /* 0x004fc400000010ff */
[----:B---3--:R-:W-:Y:S01]  /*93a30*/  F2FP.BF16.PACK_AB R21, R28, R21 ;  /* 0x000000151c15723e */ /* 0x008fe200000010ff */
[----:B----4-:R0:W-:Y:S04]  /*93a40*/  STS.128 [R0+0x800], R24 ;  /* 0x0008001800007388 */ /* 0x0101e80000000c00 */
[----:B------:R1:W-:Y:S04]  /*93a50*/  STS.128 [R0+0x880], R4 ;  /* 0x0008800400007388 */ /* 0x0003e80000000c00 */
[----:B------:R2:W-:Y:S04]  /*93a60*/  STS.128 [R0+0x900], R8 ;  /* 0x0009000800007388 */ /* 0x0005e80000000c00 */
[----:B0-----:R-:W3:Y:S04]  /*93a70*/  LDL.LU R24, [R1+0x9b0] ;  /* 0x0009b00001187983 */ /* 0x001ee80000300800 */
[----:B------:R-:W3:Y:S04]  /*93a80*/  LDL.LU R25, [R1+0x9ac] ;  /* 0x0009ac0001197983 */ /* 0x000ee80000300800 */
[----:B------:R-:W4:Y:S04]  /*93a90*/  LDL.LU R26, [R1+0x9b8] ;  /* 0x0009b800011a7983 */ /* 0x000f280000300800 */
[----:B------:R-:W4:Y:S04]  /*93aa0*/  LDL.LU R27, [R1+0x9b4] ;  /* 0x0009b400011b7983 */ /* 0x000f280000300800 */
        /* <DEDUP_REMOVED lines=9> */
[----:B------:R1:W-:Y:S01]  /*93b40*/  STS.128 [R0+0xa00], R16 ;  /* 0x000a001000007388 */ /* 0x0003e20000000c00 */
[----:B------:R-:W-:-:S03]  /*93b50*/  F2FP.BF16.PACK_AB R22, R3, R22 ;  /* 0x000000160316723e */ /* 0x000fc600000010ff */
[----:B0-----:R-:W3:Y:S04]  /*93b60*/  LDL.LU R12, [R1+0x980] ;  /* 0x00098000010c7983 */ /* 0x001ee80000300800 */
[----:B------:R-:W2:Y:S04]  /*93b70*/  LDL.LU R13, [R1+0x9a0] ;  /* 0x0009a000010d7983 */ /* 0x000ea80000300800 */
[----:B------:R-:W4:Y:S04]  /*93b80*/  LDL.LU R14, [R1+0x988] ;  /* 0x00098800010e7983 */ /* 0x000f280000300800 */
[----:B------:R-:W4:Y:S04]  /*93b90*/  LDL.LU R15, [R1+0x9a8] ;  /* 0x0009a800010f7983 */ /* 0x000f280000300800 */
[----:B-1----:R-:W4:Y:S04]  /*93ba0*/  LDL.LU R16, [R1+0x970] ;  /* 0x0009700001107983 */ /* 0x002f280000300800 */
[----:B------:R-:W4:Y:S04]  /*93bb0*/  LDL.LU R17, [R1+0x990] ;  /* 0x0009900001117983 */ /* 0x000f280000300800 */
[----:B------:R-:W4:Y:S01]  /*93bc0*/  LDL.LU R18, [R1+0x978] ;  /* 0x0009780001127983 */ /* 0x000f220000300800 */
[----:B------:R-:W-:-:S03]  /*93bd0*/  F2FP.BF16.PACK_AB R23, R2, R23 ;  /* 0x000000170217723e */ /* 0x000fc600000010ff */
[----:B------:R-:W4:Y:S04]  /*93be0*/  LDL.LU R19, [R1+0x998] ;  /* 0x0009980001137983 */ /* 0x000f280000300800 */
[----:B------:R-:W4:Y:S04]  /*93bf0*/  LDL.LU R29, [R1+0x2074] ;  /* 0x00207400011d7983 */ /* 0x000f280000300800 */
[----:B------:R-:W4:Y:S04]  /*93c00*/  LDL.LU R28, [R1+0x2070] ;  /* 0x00207000011c7983 */ /* 0x000f280000300800 */
[----:B------:R-:W4:Y:S04]  /*93c10*/  LDL.LU R3, [R1+0x206c] ;  /* 0x00206c0001037983 */ /* 0x000f280000300800 */
[----:B------:R-:W4:Y:S01]  /*93c20*/  LDL.LU R2, [R1+0x2068] ;  /* 0x0020680001027983 */ /* 0x000f220000300800 */
[----:B---3--:R-:W-:-:S02]  /*93c30*/  F2FP.BF16.PACK_AB R6, R12, R6 ;  /* 0x000000060c06723e */ /* 0x008fc400000010ff */
[----:B------:R-:W-:Y:S02]  /*93c40*/  F2FP.BF16.PACK_AB R12, R24, R25 ;  /* 0x00000019180c723e */ /* 0x000fe400000010ff */
[----:B--2---:R-:W-:Y:S02]  /*93c50*/  F2FP.BF16.PACK_AB R10, R13, R10 ;  /* 0x0000000a0d0a723e */ /* 0x004fe400000010ff */
[----:B----4-:R-:W-:Y:S02]  /*93c60*/  F2FP.BF16.PACK_AB R13, R26, R27 ;  /* 0x0000001b1a0d723e */ /* 0x010fe400000010ff */
[----:B------:R-:W-:Y:S02]  /*93c70*/  F2FP.BF16.PACK_AB R7, R14, R7 ;  /* 0x000000070e07723e */ /* 0x000fe400000010ff */
[----:B------:R-:W-:Y:S02]  /*93c80*/  F2FP.BF16.PACK_AB R11, R15, R11 ;  /* 0x0000000b0f0b723e */ /* 0x000fe400000010ff */
[----:B------:R-:W-:-:S02]  /*93c90*/  F2FP.BF16.PACK_AB R4, R16, R4 ;  /* 0x000000041004723e */ /* 0x000fc400000010ff */
[----:B------:R-:W-:Y:S02]  /*93ca0*/  F2FP.BF16.PACK_AB R8, R17, R8 ;  /* 0x000000081108723e */ /* 0x000fe400000010ff */
[----:B------:R-:W-:Y:S02]  /*93cb0*/  F2FP.BF16.PACK_AB R5, R18, R5 ;  /* 0x000000051205723e */ /* 0x000fe400000010ff */
[----:B------:R-:W-:Y:S02]  /*93cc0*/  F2FP.BF16.PACK_AB R9, R19, R9 ;  /* 0x000000091309723e */ /* 0x000fe400000010ff */
[----:B------:R-:W-:Y:S02]  /*93cd0*/  F2FP.BF16.PACK_AB R15, R28, R29 ;  /* 0x0000001d1c0f723e */ /* 0x000fe400000010ff */
[----:B------:R-:W-:Y:S02]  /*93ce0*/  F2FP.BF16.PACK_AB R14, R2, R3 ;  /* 0x00000003020e723e */ /* 0x000fe400000010ff */
[----:B------:R-:W-:-:S03]  /*93cf0*/  MOV R2, c[0x0][0x1c8] ;  /* 0x0000720000027a02 */ /* 0x000fc60000000f00 */
[----:B------:R0:W-:Y:S02]  /*93d00*/  STS.128 [R0+0xc00], R12 ;  /* 0x000c000c00007388 */ /* 0x0001e40000000c00 */
[C---:B------:R-:W-:Y:S02]  /*93d10*/  IMAD R16, R2.reuse, 0x1e, RZ ;  /* 0x0000001e02107824 */ /* 0x040fe400078e02ff */
[C---:B------:R-:W-:Y:S02]  /*93d20*/  IMAD R17, R2.reuse, 0x22, RZ ;  /* 0x0000002202117824 */ /* 0x040fe400078e02ff */
[C---:B------:R-:W-:Y:S02]  /*93d30*/  IMAD R18, R2.reuse, 0x24, RZ ;  /* 0x0000002402127824 */ /* 0x040fe400078e02ff */
[C---:B------:R-:W-:Y:S01]  /*93d40*/  IMAD R19, R2.reuse, 0x26, RZ ;  /* 0x0000002602137824 */ /* 0x040fe200078e02ff */
[----:B------:R1:W-:Y:S01]  /*93d50*/  STS.128 [R0+0xb80], R8 ;  /* 0x000b800800007388 */ /* 0x0003e20000000c00 */
[----:B0-----:R-:W-:-:S02]  /*93d60*/  IMAD R14, R2, 0x1a, RZ ;  /* 0x0000001a020e7824 */ /* 0x001fc400078e02ff */
[----:B------:R-:W-:-:S05]  /*93d70*/  IMAD R15, R2, 0x1c, RZ ;  /* 0x0000001c020f7824 */ /* 0x000fca00078e02ff */
[----:B------:R-:W-:Y:S04]  /*93d80*/  STL.64 [R1+0x2060], R14 ;  /* 0x0020600e01007387 */ /* 0x000fe80000100a00 */
[----:B------:R-:W-:Y:S04]  /*93d90*/  STL.64 [R1+0x2058], R16 ;  /* 0x0020581001007387 */ /* 0x000fe80000100a00 */
[----:B------:R0:W-:Y:S04]  /*93da0*/  STL.64 [R1+0x2050], R18 ;  /* 0x0020501201007387 */ /* 0x0001e80000100a00 */
[----:B-1----:R-:W2:Y:S04]  /*93db0*/  LDL.LU R9, [R1+0x7d4] ;  /* 0x0007d40001097983 */ /* 0x002ea80000300800 */
[----:B0-----:R-:W3:Y:S01]  /*93dc0*/  LDL.64 R18, [R1+0x3a8] ;  /* 0x0003a80001127983 */ /* 0x001ee20000100a00 */
[----:B------:R-:W-:-:S03]  /*93dd0*/  IMAD.SHL.U32 R3, R2, 0x2, RZ ;  /* 0x0000000202037824 */ /* 0x000fc600078e00ff */
[----:B------:R0:W-:Y:S02]  /*93de0*/  STS.128 [R0+0xb00], R4 ;  /* 0x000b000400007388 */ /* 0x0001e40000000c00 */
[C---:B0-----:R-:W-:Y:S02]  /*93df0*/  IMAD R4, R2.reuse, 0x6, RZ ;  /* 0x0000000602047824 */ /* 0x041fe400078e02ff */
[C---:B------:R-:W-:Y:S02]  /*93e00*/  IMAD R5, R2.reuse, 0xa, RZ ;  /* 0x0000000a02057824 */ /* 0x040fe400078e02ff */
[C---:B------:R-:W-:Y:S02]  /*93e10*/  IMAD R6, R2.reuse, 0xc, RZ ;  /* 0x0000000c02067824 */ /* 0x040fe400078e02ff */
[C---:B------:R-:W-:Y:S02]  /*93e20*/  IMAD R7, R2.reuse, 0xe, RZ ;  /* 0x0000000e02077824 */ /* 0x040fe400078e02ff */
[----:B------:R-:W-:-:S02]  /*93e30*/  IMAD R10, R2, 0x12, RZ ;  /* 0x00000012020a7824 */ /* 0x000fc400078e02ff */
[C---:B------:R-:W-:Y:S01]  /*93e40*/  IMAD R11, R2.reuse, 0x14, RZ ;  /* 0x00000014020b7824 */ /* 0x040fe200078e02ff */
[----:B--2---:R-:W-:Y:S02]  /*93e50*/  FSEL R16, R9, -INF , P5 ;  /* 0xff80000009107808 */ /* 0x004fe40002800000 */
[CC--:B---3--:R-:W-:Y:S02]  /*93e60*/  IADD3 R8, P6, R3.reuse, R18.reuse, RZ ;  /* 0x0000001203087210 */ /* 0x0c8fe40007fde0ff */
[C---:B------:R-:W-:Y:S02]  /*93e70*/  LEA R14, P5, R2.reuse, R18, 0x2 ;  /* 0x00000012020e7211 */ /* 0x040fe400078a10ff */
[CC--:B------:R-:W-:Y:S02]  /*93e80*/  LEA.HI.X.SX32 R9, R2.reuse, R19.reuse, 0x1, P6 ;  /* 0x0000001302097211 */ /* 0x0c0fe400030f0eff */
[----:B------:R-:W-:Y:S01]  /*93e90*/  LEA.HI.X.SX32 R15, R3, R19, 0x1, P5 ;  /* 0x00000013030f7211 */ /* 0x000fe200028f0eff */
[----:B------:R0:W-:Y:S01]  /*93ea0*/  STL [R1+0x1260], R16 ;  /* 0x0012601001007387 */ /* 0x0001e20000100800 */
[----:B------:R-:W-:-:S03]  /*93eb0*/  SHF.L.U32 R3, R2, 0x2, RZ ;  /* 0x0000000202037819 */ /* 0x000fc600000006ff */
[----:B------:R1:W-:Y:S04]  /*93ec0*/  STL [R1+0x1f14], R8 ;  /* 0x001f140801007387 */ /* 0x0003e80000100800 */
[----:B------:R-:W-:Y:S01]  /*93ed0*/  STL [R1+0x1f10], R9 ;  /* 0x001f100901007387 */ /* 0x000fe20000100800 */
[----:B0-----:R-:W-:-:S03]  /*93ee0*/  IADD3 R16, P6, R4, R18, RZ ;  /* 0x0000001204107210 */ /* 0x001fc60007fde0ff */
[----:B------:R0:W-:Y:S01]  /*93ef0*/  STL.64 [R1+0x998], R14 ;  /* 0x0009980e01007387 */ /* 0x0001e20000100a00 */
[----:B-1----:R-:W-:-:S05]  /*93f00*/  IMAD R8, R2, 0x3, RZ ;  /* 0x0000000302087824 */ /* 0x002fca00078e02ff */
[----:B------:R-:W-:Y:S02]  /*93f10*/  LEA.HI.X.SX32 R17, R8, R19, 0x1, P6 ;  /* 0x0000001308117211 */ /* 0x000fe400030f0eff */
[----:B0-----:R-:W-:-:S04]  /*93f20*/  LEA R14, P5, R2, R18, 0x3 ;  /* 0x00000012020e7211 */ /* 0x001fc800078a18ff */
[----:B------:R-:W-:Y:S01]  /*93f30*/  LEA.HI.X.SX32 R15, R3, R19, 0x1, P5 ;  /* 0x00000013030f7211 */ /* 0x000fe200028f0eff */
[----:B------:R0:W-:Y:S01]  /*93f40*/  STL.64 [R1+0x990], R16 ;  /* 0x0009901001007387 */ /* 0x0001e20000100a00 */
[----:B------:R-:W-:-:S03]  /*93f50*/  IMAD R8, R2, 0x5, RZ ;  /* 0x0000000502087824 */ /* 0x000fc600078e02ff */
[----:B------:R1:W-:Y:S01]  /*93f60*/  STL.64 [R1+0x988], R14 ;  /* 0x0009880e01007387 */ /* 0x0003e20000100a00 */
[-C--:B0-----:R-:W-:Y:S02]  /*93f70*/  IADD3 R16, P6, R5, R18.reuse, RZ ;  /* 0x0000001205107210 */ /* 0x081fe40007fde0ff */
[----:B-1----:R-:W-:Y:S02]  /*93f80*/  IADD3 R14, P5, R6, R18, RZ ;  /* 0x00000012060e7210 */ /* 0x002fe40007fbe0ff */
[-C--:B------:R-:W-:Y:S02]  /*93f90*/  LEA.HI.X.SX32 R17, R8, R19.reuse, 0x1, P6 ;  /* 0x0000001308117211 */ /* 0x080fe400030f0eff */
[----:B------:R-:W-:Y:S01]  /*93fa0*/  LEA.HI.X.SX32 R15, R4, R19, 0x1, P5 ;  /* 0x00000013040f7211 */ /* 0x000fe200028f0eff */
[C---:B------:R-:W-:Y:S02]  /*93fb0*/  IMAD R8, R2.reuse, 0x7, RZ ;  /* 0x0000000702087824 */ /* 0x040fe400078e02ff */
[----:B------:R0:W-:Y:S01]  /*93fc0*/  STL.64 [R1+0x980], R16 ;  /* 0x0009801001007387 */ /* 0x0001e20000100a00 */
[----:B------:R-:W-:-:S03]  /*93fd0*/  SHF.L.U32 R3, R2, 0x3, RZ ;  /* 0x0000000302037819 */ /* 0x000fc600000006ff */
[----:B------:R1:W-:Y:S01]  /*93fe0*/  STL.64 [R1+0x978], R14 ;  /* 0x0009780e01007387 */ /* 0x0003e20000100a00 */
[-C--:B0-----:R-:W-:Y:S02]  /*93ff0*/  IADD3 R16, P6, R7, R18.reuse, RZ ;  /* 0x0000001207107210 */ /* 0x081fe40007fde0ff */
[-C--:B-1----:R-:W-:Y:S02]  /*94000*/  LEA R14, P5, R2, R18.reuse, 0x4 ;  /* 0x00000012020e7211 */ /* 0x082fe400078a20ff */
[-C--:B------:R-:W-:Y:S02]  /*94010*/  LEA.HI.X.SX32 R17, R8, R19.reuse, 0x1, P6 ;  /* 0x0000001308117211 */ /* 0x080fe400030f0eff */
[----:B------:R-:W-:Y:S01]  /*94020*/  LEA.HI.X.SX32 R15, R3, R19, 0x1, P5 ;  /* 0x00000013030f7211 */ /* 0x000fe200028f0eff */
[----:B------:R-:W-:Y:S02]  /*94030*/  IMAD R8, R2, 0x9, RZ ;  /* 0x0000000902087824 */ /* 0x000fe400078e02ff */
[----:B------:R0:W-:Y:S04]  /*94040*/  STL.64 [R1+0x970], R16 ;  /* 0x0009701001007387 */ /* 0x0001e80000100a00 */
[----:B------:R1:W-:Y:S01]  /*94050*/  STL.64 [R1+0x968], R14 ;  /* 0x0009680e01007387 */ /* 0x0003e20000100a00 */
[----:B0-----:R-:W-:-:S02]  /*94060*/  IADD3 R16, P6, R10, R18, RZ ;  /* 0x000000120a107210 */ /* 0x001fc40007fde0ff */
[----:B-1----:R-:W-:Y:S02]  /*94070*/  IADD3 R14, P5, R11, R18, RZ ;  /* 0x000000120b0e7210 */ /* 0x002fe40007fbe0ff */
[-C--:B------:R-:W-:Y:S02]  /*94080*/  LEA.HI.X.SX32 R17, R8, R19.reuse, 0x1, P6 ;  /* 0x0000001308117211 */ /* 0x080fe400030f0eff */
[----:B------:R-:W-:-:S03]  /*94090*/  LEA.HI.X.SX32 R15, R5, R19, 0x1, P5 ;  /* 0x00000013050f7211 */ /* 0x000fc600028f0eff */
[----:B------:R-:W-:Y:S04]  /*940a0*/  STL.64 [R1+0x960], R16 ;  /* 0x0009601001007387 */ /* 0x000fe80000100a00 */
[----:B------:R0:W-:Y:S04]  /*940b0*/  STL.64 [R1+0x958], R14 ;  /* 0x0009580e01007387 */ /* 0x0001e80000100a00 */
[----:B0-----:R-:W2:Y:S01]  /*940c0*/  LDL.LU.64 R14, [R1+0x2060] ;  /* 0x00206000010e7983 */ /* 0x001ea20000300a00 */
[C---:B------:R-:W-:Y:S01]  /*940d0*/  IMAD R12, R2.reuse, 0x16, RZ ;  /* 0x00000016020c7824 */ /* 0x040fe200078e02ff */
[----:B------:R-:W-:Y:S01]  /*940e0*/  MOV R5, R19 ;  /* 0x0000001300057202 */ /* 0x000fe20000000f00 */
[----:B------:R-:W-:-:S03]  /*940f0*/  IMAD R8, R2, 0xb, RZ ;  /* 0x0000000b02087824 */ /* 0x000fc600078e02ff */
[----:B------:R-:W-:Y:S01]  /*94100*/  IADD3 R16, P6, R12, R18, RZ ;  /* 0x000000120c107210 */ /* 0x000fe20007fde0ff */
[----:B------:R-:W-:Y:S02]  /*94110*/  IMAD R13, R2, 0x18, RZ ;  /* 0x00000018020d7824 */ /* 0x000fe400078e02ff */
[----:B------:R-:W-:Y:S01]  /*94120*/  IMAD.MOV.U32 R4, RZ, RZ, R18 ;  /* 0x000000ffff047224 */ /* 0x000fe200078e0012 */
[----:B------:R-:W-:Y:S01]  /*94130*/  LEA.HI.X.SX32 R17, R8, R5, 0x1, P6 ;  /* 0x0000000508117211 */ /* 0x000fe200030f0eff */
[----:B------:R-:W-:-:S03]  /*94140*/  IMAD R8, R2, 0xd, RZ ;  /* 0x0000000d02087824 */ /* 0x000fc600078e02ff */
[----:B------:R-:W-:Y:S01]  /*94150*/  IADD3 R18, P5, R13, R4, RZ ;  /* 0x000000040d127210 */ /* 0x000fe20007fbe0ff */
[----:B------:R2:W-:Y:S03]  /*94160*/  STL.64 [R1+0x950], R16 ;  /* 0x0009501001007387 */ /* 0x0005e60000100a00 */
[----:B------:R-:W-:-:S05]  /*94170*/  LEA.HI.X.SX32 R19, R6, R5, 0x1, P5 ;  /* 0x0000000506137211 */ /* 0x000fca00028f0eff */
[----:B------:R0:W-:Y:S01]  /*94180*/  STL.64 [R1+0x948], R18 ;  /* 0x0009481201007387 */ /* 0x0001e20000100a00 */
[----:B--2---:R-:W-:-:S04]  /*94190*/  IADD3 R16, P6, R14, R4, RZ ;  /* 0x000000040e107210 */ /* 0x004fc80007fde0ff */
[----:B------:R-:W-:-:S05]  /*941a0*/  LEA.HI.X.SX32 R17, R8, R5, 0x1, P6 ;  /* 0x0000000508117211 */ /* 0x000fca00030f0eff */
[----:B------:R1:W-:Y:S01]  /*941b0*/  STL.64 [R1+0x940], R16 ;  /* 0x0009401001007387 */ /* 0x0003e20000100a00 */
[----:B0-----:R-:W-:-:S03]  /*941c0*/  IADD3 R18, P5, R15, R4, RZ ;  /* 0x000000040f127210 */ /* 0x001fc60007fbe0ff */
[----:B-1----:R-:W2:Y:S01]  /*941d0*/  LDL.LU.64 R16, [R1+0x2058] ;  /* 0x0020580001107983 */ /* 0x002ea20000300a00 */
[----:B------:R-:W-:-:S05]  /*941e0*/  LEA.HI.X.SX32 R19, R7, R5, 0x1, P5 ;  /* 0x0000000507137211 */ /* 0x000fca00028f0eff */
[----:B------:R0:W-:Y:S04]  /*941f0*/  STL.64 [R1+0x938], R18 ;  /* 0x0009381201007387 */ /* 0x0001e80000100a00 */
[----:B0-----:R-:W3:Y:S01]  /*94200*/  LDL.LU.64 R18, [R1+0x2050] ;  /* 0x0020500001127983 */ /* 0x001ee20000300a00 */
[C---:B------:R-:W-:Y:S02]  /*94210*/  IMAD R3, R2.reuse, 0xf, RZ ;  /* 0x0000000f02037824 */ /* 0x040fe400078e02ff */
[----:B------:R-:W-:Y:S01]  /*94220*/  IMAD.MOV.U32 R7, RZ, RZ, R9 ;  /* 0x000000ffff077224 */ /* 0x000fe200078e0009 */
[C---:B------:R-:W-:Y:S01]  /*94230*/  SHF.L.U32 R9, R2.reuse, 0x4, RZ ;  /* 0x0000000402097819 */ /* 0x040fe200000006ff */
[----:B------:R0:W-:Y:S02]  /*94240*/  STS.128 [R0+0xa80], R20 ;  /* 0x000a801400007388 */ /* 0x0001e40000000c00 */
[----:B0-----:R-:W-:-:S02]  /*94250*/  IMAD R20, R2, 0x28, RZ ;  /* 0x0000002802147824 */ /* 0x001fc400078e02ff */
        /* <DEDUP_REMOVED lines=8> */
[----:B------:R-:W-:Y:S01]  /*942e0*/  IMAD R29, R2, 0x3a, RZ ;  /* 0x0000003a021d7824 */ /* 0x000fe200078e02ff */
[----:B--2---:R-:W-:-:S04]  /*942f0*/  IADD3 R8, P6, R16, R4, RZ ;  /* 0x0000000410087210 */ /* 0x004fc80007fde0ff */
[----:B------:R-:W-:Y:S01]  /*94300*/  MOV R6, R8 ;  /* 0x0000000800067202 */ /* 0x000fe20000000f00 */
[----:B------:R0:W-:Y:S01]  /*94310*/  STL [R1+0x930], R8 ;  /* 0x0009300801007387 */ /* 0x0001e20000100800 */
[----:B------:R-:W-:Y:S01]  /*94320*/  LEA.HI.X.SX32 R7, R3, R5, 0x1, P6 ;  /* 0x0000000503077211 */ /* 0x000fe200030f0eff */
[C---:B------:R-:W-:Y:S01]  /*94330*/  IMAD R3, R2.reuse, 0x11, RZ ;  /* 0x0000001102037824 */ /* 0x040fe200078e02ff */
[----:B0-----:R-:W-:-:S04]  /*94340*/  LEA R8, P5, R2, R4, 0x5 ;  /* 0x0000000402087211 */ /* 0x001fc800078a28ff */
[----:B------:R-:W-:Y:S01]  /*94350*/  LEA.HI.X.SX32 R9, R9, R5, 0x1, P5 ;  /* 0x0000000509097211 */ /* 0x000fe200028f0eff */
[----:B------:R0:W-:Y:S01]  /*94360*/  STL [R1+0x934], R7 ;  /* 0x0009340701007387 */ /* 0x0001e20000100800 */
[----:B------:R-:W-:-:S03]  /*94370*/  IADD3 R6, P6, R17, R4, RZ ;  /* 0x0000000411067210 */ /* 0x000fc60007fde0ff */
[----:B------:R3:W-:Y:S01]  /*94380*/  STL.64 [R1+0x928], R8 ;  /* 0x0009280801007387 */ /* 0x0007e20000100a00 */
[----:B0-----:R-:W-:Y:S02]  /*94390*/  LEA.HI.X.SX32 R7, R3, R5, 0x1, P6 ;  /* 0x0000000503077211 */ /* 0x001fe400030f0eff */
[----:B---3--:R-:W-:-:S03]  /*943a0*/  IADD3 R8, P5, R18, R4, RZ ;  /* 0x0000000412087210 */ /* 0x008fc60007fbe0ff */
[----:B------:R0:W-:Y:S01]  /*943b0*/  STL.64 [R1+0x920], R6 ;  /* 0x0009200601007387 */ /* 0x0001e20000100a00 */
[----:B------:R-:W-:-:S03]  /*943c0*/  LEA.HI.X.SX32 R9, R10, R5, 0x1, P5 ;  /* 0x000000050a097211 */ /* 0x000fc600028f0eff */
[----:B------:R-:W-:Y:S01]  /*943d0*/  STL.64 [R1+0x2048], R18 ;  /* 0x0020481201007387 */ /* 0x000fe20000100a00 */
[----:B------:R-:W-:-:S03]  /*943e0*/  IMAD R3, R2, 0x13, RZ ;  /* 0x0000001302037824 */ /* 0x000fc600078e02ff */
[----:B------:R1:W-:Y:S01]  /*943f0*/  STL.64 [R1+0x918], R8 ;  /* 0x0009180801007387 */ /* 0x0003e20000100a00 */
[----:B0-----:R-:W-:-:S04]  /*94400*/  IADD3 R6, P6, R19, R4, RZ ;  /* 0x0000000413067210 */ /* 0x001fc80007fde0ff */
[----:B------:R-:W-:Y:S02]  /*94410*/  LEA.HI.X.SX32 R7, R3, R5, 0x1, P6 ;  /* 0x0000000503077211 */ /* 0x000fe400030f0eff */
[----:B-1----:R-:W-:-:S04]  /*94420*/  IADD3 R8, P5, R20, R4, RZ ;  /* 0x0000000414087210 */ /* 0x002fc80007fbe0ff */
[----:B------:R-:W-:Y:S01]  /*94430*/  LEA.HI.X.SX32 R9, R11, R5, 0x1, P5 ;  /* 0x000000050b097211 */ /* 0x000fe200028f0eff */
[----:B------:R0:W-:Y:S01]  /*94440*/  STL.64 [R1+0x910], R6 ;  /* 0x0009100601007387 */ /* 0x0001e20000100a00 */
[-C--:B------:R-:W-:Y:S01]  /*94450*/  MOV R10, R4.reuse ;  /* 0x00000004000a7202 */ /* 0x080fe20000000f00 */
[----:B------:R-:W-:Y:S02]  /*94460*/  IMAD.MOV.U32 R11, RZ, RZ, R5 ;  /* 0x000000ffff0b7224 */ /* 0x000fe400078e0005 */
[----:B------:R1:W-:Y:S01]  /*94470*/  STL.64 [R1+0x908], R8 ;  /* 0x0009080801007387 */ /* 0x0003e20000100a00 */
[----:B0-----:R-:W-:Y:S02]  /*94480*/  IADD3 R6, P6, R21, R4, RZ ;  /* 0x0000000415067210 */ /* 0x001fe40007fde0ff */
[----:B------:R-:W-:Y:S01]  /*94490*/  IADD3 R4, P5, R22, R10, RZ ;  /* 0x0000000a16047210 */ /* 0x000fe20007fbe0ff */
[----:B-1----:R-:W-:-:S03]  /*944a0*/  IMAD R8, R2, 0x15, RZ ;  /* 0x0000001502087824 */ /* 0x002fc600078e02ff */
[-C--:B------:R-:W-:Y:S02]  /*944b0*/  LEA.HI.X.SX32 R5, R12, R11.reuse, 0x1, P5 ;  /* 0x0000000b0c057211 */ /* 0x080fe400028f0eff */
[----:B------:R-:W-:Y:S01]  /*944c0*/  LEA.HI.X.SX32 R7, R8, R11, 0x1, P6 ;  /* 0x0000000b08077211 */ /* 0x000fe200030f0eff */
[----:B------:R-:W-:-:S04]  /*944d0*/  IMAD R8, R2, 0x17, RZ ;  /* 0x0000001702087824 */ /* 0x000fc800078e02ff */
[----:B------:R0:W-:Y:S04]  /*944e0*/  STL.64 [R1+0x900], R6 ;  /* 0x0009000601007387 */ /* 0x0001e80000100a00 */
[----:B------:R1:W-:Y:S01]  /*944f0*/  STL.64 [R1+0x8f8], R4 ;  /* 0x0008f80401007387 */ /* 0x0003e20000100a00 */
[-C--:B0-----:R-:W-:Y:S02]  /*94500*/  IADD3 R6, P6, R23, R10.reuse, RZ ;  /* 0x0000000a17067210 */ /* 0x081fe40007fde0ff */
[----:B-1----:R-:W-:Y:S02]  /*94510*/  IADD3 R4, P5, R24, R10, RZ ;  /* 0x0000000a18047210 */ /* 0x002fe40007fbe0ff */
[-C--:B------:R-:W-:Y:S02]  /*94520*/  LEA.HI.X.SX32 R7, R8, R11.reuse, 0x1, P6 ;  /* 0x0000000b08077211 */ /* 0x080fe400030f0eff */
[----:B------:R-:W-:Y:S01]  /*94530*/  LEA.HI.X.SX32 R5, R13, R11, 0x1, P5 ;  /* 0x0000000b0d057211 */ /* 0x000fe200028f0eff */
[----:B------:R-:W-:-:S02]  /*94540*/  IMAD R8, R2, 0x19, RZ ;  /* 0x0000001902087824 */ /* 0x000fc400078e02ff */
        /* <DEDUP_REMOVED lines=16> */
[-C--:B------:R-:W-:Y:S02]  /*94650*/  IADD3 R8, P5, R3, R10.reuse, RZ ;  /* 0x0000000a03087210 */ /* 0x080fe40007fbe0ff */
[----:B0-----:R-:W-:Y:S01]  /*94660*/  IADD3 R6, P6, R29, R10, RZ ;  /* 0x0000000a1d067210 */ /* 0x001fe20007fde0ff */
[----:B-1----:R-:W-:Y:S01]  /*94670*/  IMAD R5, R2, 0x1d, RZ ;  /* 0x0000001d02057824 */ /* 0x002fe200078e02ff */
[----:B------:R-:W-:Y:S01]  /*94680*/  LEA.HI.X.SX32 R9, R16, R11, 0x1, P5 ;  /* 0x0000000b10097211 */ /* 0x000fe200028f0eff */
[----:B------:R-:W-:-:S03]  /*94690*/  IMAD R4, R2, 0x3e, RZ ;  /* 0x0000003e02047824 */ /* 0x000fc600078e02ff */
[----:B------:R-:W-:Y:S01]  /*946a0*/  LEA.HI.X.SX32 R7, R5, R11, 0x1, P6 ;  /* 0x0000000b05077211 */ /* 0x000fe200030f0eff */
[C---:B------:R-:W-:Y:S01]  /*946b0*/  IMAD R12, R2.reuse, 0x1f, RZ ;  /* 0x0000001f020c7824 */ /* 0x040fe200078e02ff */
[----:B------:R-:W-:-:S03]  /*946c0*/  LEA R18, P5, R2, R10, 0x6 ;  /* 0x0000000a02127211 */ /* 0x000fc600078a30ff */
[----:B------:R0:W-:Y:S04]  /*946d0*/  STL.64 [R1+0x8c0], R6 ;  /* 0x0008c00601007387 */ /* 0x0001e80000100a00 */
[----:B------:R1:W-:Y:S01]  /*946e0*/  STL.64 [R1+0x8b8], R8 ;  /* 0x0008b80801007387 */ /* 0x0003e20000100a00 */
[----:B------:R-:W-:Y:S01]  /*946f0*/  IMAD R13, R2, 0x1de, RZ ;  /* 0x000001de020d7824 */ /* 0x000fe200078e02ff */
[----:B0-----:R-:W-:Y:S02]  /*94700*/  IADD3 R6, P6, R4, R10, RZ ;  /* 0x0000000a04067210 */ /* 0x001fe40007fde0ff */
[----:B-1----:R-:W-:Y:S02]  /*94710*/  SHF.L.U32 R9, R2, 0x5, RZ ;  /* 0x0000000502097819 */ /* 0x002fe400000006ff */
[----:B------:R-:W-:-:S02]  /*94720*/  LEA.HI.X.SX32 R7, R12, R11, 0x1, P6 ;  /* 0x0000000b0c077211 */ /* 0x000fc400030f0eff */
[----:B------:R-:W-:Y:S01]  /*94730*/  LEA.HI.X.SX32 R19, R9, R11, 0x1, P5 ;  /* 0x0000000b09137211 */ /* 0x000fe200028f0eff */
[C---:B------:R-:W-:Y:S02]  /*94740*/  IMAD R12, R2.reuse, 0x1e0, RZ ;  /* 0x000001e0020c7824 */ /* 0x040fe400078e02ff */
[----:B------:R-:W-:Y:S04]  /*94750*/  STL.64 [R1+0x8b0], R6 ;  /* 0x0008b00601007387 */ /* 0x000fe80000100a00 */
[----:B------:R0:W-:Y:S04]  /*94760*/  STL.64 [R1+0x8a8], R18 ;  /* 0x0008a81201007387 */ /* 0x0001e80000100a00 */
[----:B0-----:R-:W2:Y:S04]  /*94770*/  LDL.LU.64 R18, [R1+0x2048] ;  /* 0x0020480001127983 */ /* 0x001ea80000300a00 */
[----:B------:R0:W-:Y:S04]  /*94780*/  STL.64 [R1+0x2008], R12 ;  /* 0x0020080c01007387 */ /* 0x0001e80000100a00 */
[----:B0-----:R-:W3:Y:S01]  /*94790*/  LDL.64 R12, [R1+0x3a8] ;  /* 0x0003a800010c7983 */ /* 0x001ee20000100a00 */
[----:B------:R-:W-:-:S02]  /*947a0*/  IMAD R5, R2, 0x42, RZ ;  /* 0x0000004202057824 */ /* 0x000fc400078e02ff */
[----:B------:R-:W-:-:S03]  /*947b0*/  IMAD R8, R2, 0x44, RZ ;  /* 0x0000004402087824 */ /* 0x000fc600078e02ff */
[-C--:B------:R-:W-:Y:S02]  /*947c0*/  IADD3 R6, P6, R5, R10.reuse, RZ ;  /* 0x0000000a05067210 */ /* 0x080fe40007fde0ff */
[----:B------:R-:W-:Y:S01]  /*947d0*/  IADD3 R8, P5, R8, R10, RZ ;  /* 0x0000000a08087210 */ /* 0x000fe20007fbe0ff */
[C---:B------:R-:W-:Y:S02]  /*947e0*/  IMAD R10, R2.reuse, 0x21, RZ ;  /* 0x00000021020a7824 */ /* 0x040fe400078e02ff */
[C---:B------:R-:W-:Y:S02]  /*947f0*/  IMAD R5, R2.reuse, 0x46, RZ ;  /* 0x0000004602057824 */ /* 0x040fe400078e02ff */
[C---:B------:R-:W-:Y:S02]  /*94800*/  IMAD R11, R2.reuse, 0x27, RZ ;  /* 0x00000027020b7824 */ /* 0x040fe400078e02ff */
[----:B------:R-:W-:Y:S01]  /*94810*/  IMAD R14, R2, 0x72, RZ ;  /* 0x00000072020e7824 */ /* 0x000fe200078e02ff */
[----:B---3--:R-:W-:-:S02]  /*94820*/  LEA.HI.X.SX32 R7, R10, R13, 0x1, P6 ;  /* 0x0000000d0a077211 */ /* 0x008fc400030f0eff */
[----:B------:R-:W-:-:S03]  /*94830*/  LEA.HI.X.SX32 R9, R17, R13, 0x1, P5 ;  /* 0x0000000d11097211 */ /* 0x000fc600028f0eff */
[----:B------:R0:W-:Y:S04]  /*94840*/  STL.64 [R1+0x8a0], R6 ;  /* 0x0008a00601007387 */ /* 0x0001e80000100a00 */
[----:B------:R1:W-:Y:S01]  /*94850*/  STL.64 [R1+0x898], R8 ;  /* 0x0008980801007387 */ /* 0x0003e20000100a00 */
[----:B0-----:R-:W-:Y:S01]  /*94860*/  IADD3 R6, P6, R5, R12, RZ ;  /* 0x0000000c05067210 */ /* 0x001fe20007fde0ff */
[C---:B-1----:R-:W-:Y:S02]  /*94870*/  IMAD R9, R2.reuse, 0x23, RZ ;  /* 0x0000002302097824 */ /* 0x042fe400078e02ff */
[----:B------:R-:W-:-:S03]  /*94880*/  IMAD R8, R2, 0x4a, RZ ;  /* 0x0000004a02087824 */ /* 0x000fc600078e02ff */
[----:B------:R-:W-:Y:S01]  /*94890*/  LEA.HI.X.SX32 R7, R9, R13, 0x1, P6 ;  /* 0x0000000d09077211 */ /* 0x000fe200030f0eff */
[----:B------:R-:W-:-:S04]  /*948a0*/  IMAD R5, R2, 0x48, RZ ;  /* 0x0000004802057824 */ /* 0x000fc800078e02ff */
[----:B------:R0:W-:Y:S01]  /*948b0*/  STL.64 [R1+0x890], R6 ;  /* 0x0008900601007387 */ /* 0x0001e20000100a00 */
[----:B------:R-:W-:Y:S01]  /*948c0*/  IADD3 R16, P5, R5, R12, RZ ;  /* 0x0000000c05107210 */ /* 0x000fe20007fbe0ff */
[----:B------:R-:W-:-:S03]  /*948d0*/  IMAD R9, R2, 0x4c, RZ ;  /* 0x0000004c02097824 */ /* 0x000fc600078e02ff */
[-C--:B--2---:R-:W-:Y:S02]  /*948e0*/  LEA.HI.X.SX32 R17, R18, R13.reuse, 0x1, P5 ;  /* 0x0000000d12117211 */ /* 0x084fe400028f0eff */
[----:B0-----:R-:W-:Y:S01]  /*948f0*/  IADD3 R6, P6, R8, R12, RZ ;  /* 0x0000000c08067210 */ /* 0x001fe20007fde0ff */
[C---:B------:R-:W-:Y:S02]  /*94900*/  IMAD R8, R2.reuse, 0x25, RZ ;  /* 0x0000002502087824 */ /* 0x040fe400078e02ff */
[----:B------:R0:W-:Y:S01]  /*94910*/  STL.64 [R1+0x888], R16 ;  /* 0x0008881001007387 */ /* 0x0001e20000100a00 */
[----:B------:R-:W-:Y:S02]  /*94920*/  IMAD R5, R2, 0x4e, RZ ;  /* 0x0000004e02057824 */ /* 0x000fe400078e02ff */
[----:B------:R-:W-:-:S03]  /*94930*/  LEA.HI.X.SX32 R7, R8, R13, 0x1, P6 ;  /* 0x0000000d08077211 */ /* 0x000fc600030f0eff */
[-C--:B------:R-:W-:Y:S02]  /*94940*/  IADD3 R8, P6, R5, R12.reuse, RZ ;  /* 0x0000000c05087210 */ /* 0x080fe40007fde0ff */
[----:B------:R1:W-:Y:S01]  /*94950*/  STL.64 [R1+0x880], R6 ;  /* 0x0008800601007387 */ /* 0x0003e20000100a00 */
[----:B0-----:R-:W-:Y:S02]  /*94960*/  IADD3 R16, P5, R9, R12, RZ ;  /* 0x0000000c09107210 */ /* 0x001fe40007fbe0ff */
[-C--:B------:R-:W-:Y:S02]  /*94970*/  LEA.HI.X.SX32 R9, R11, R13.reuse, 0x1, P6 ;  /* 0x0000000d0b097211 */ /* 0x080fe400030f0eff */
[----:B------:R-:W-:Y:S01]  /*94980*/  LEA.HI.X.SX32 R17, R19, R13, 0x1, P5 ;  /* 0x0000000d13117211 */ /* 0x000fe200028f0eff */
[----:B-1----:R-:W-:-:S05]  /*94990*/  IMAD R6, R2, 0x50, RZ ;  /* 0x0000005002067824 */ /* 0x002fca00078e02ff */
[-C--:B------:R-:W-:Y:S01]  /*949a0*/  IADD3 R6, P5, R6, R12.reuse, RZ ;  /* 0x0000000c06067210 */ /* 0x080fe20007fbe0ff */
[----:B------:R0:W-:Y:S01]  /*949b0*/  STL.64 [R1+0x878], R16 ;  /* 0x0008781001007387 */ /* 0x0001e20000100a00 */
[----:B------:R-:W-:Y:S02]  /*949c0*/  IMAD R18, R2, 0x52, RZ ;  /* 0x0000005202127824 */ /* 0x000fe400078e02ff */
[----:B------:R-:W-:Y:S01]  /*949d0*/  LEA.HI.X.SX32 R7, R20, R13, 0x1, P5 ;  /* 0x0000000d14077211 */ /* 0x000fe200028f0eff */
[----:B------:R1:W-:Y:S04]  /*949e0*/  STL.64 [R1+0x870], R8 ;  /* 0x0008700801007387 */ /* 0x0003e80000100a00 */
[----:B------:R2:W-:Y:S01]  /*949f0*/  STL.64 [R1+0x868], R6 ;  /* 0x0008680601007387 */ /* 0x0005e20000100a00 */
[----:B0-----:R-:W-:Y:S01]  /*94a00*/  IADD3 R16, P6, R18, R12, RZ ;  /* 0x0000000c12107210 */ /* 0x001fe20007fde0ff */
[----:B-1----:R-:W-:-:S02]  /*94a10*/  IMAD R8, R2, 0x54, RZ ;  /* 0x0000005402087824 */ /* 0x002fc400078e02ff */
[----:B--2---:R-:W-:-:S03]  /*94a20*/  IMAD R7, R2, 0x29, RZ ;  /* 0x0000002902077824 */ /* 0x004fc600078e02ff */
[----:B------:R-:W-:Y:S01]  /*94a30*/  IADD3 R8, P5, R8, R12, RZ ;  /* 0x0000000c08087210 */ /* 0x000fe20007fbe0ff */
[----:B------:R-:W-:Y:S01]  /*94a40*/  IMAD R6, R2, 0x56, RZ ;  /* 0x0000005602067824 */ /* 0x000fe200078e02ff */
[-C--:B------:R-:W-:Y:S02]  /*94a50*/  LEA.HI.X.SX32 R17, R7, R13.reuse, 0x1, P6 ;  /* 0x0000000d07117211 */ /* 0x080fe400030f0eff */
[----:B------:R-:W-:-:S03]  /*94a60*/  LEA.HI.X.SX32 R9, R21, R13, 0x1, P5 ;  /* 0x0000000d15097211 */ /* 0x000fc600028f0eff */
[----:B------:R0:W-:Y:S04]  /*94a70*/  STL.64 [R1+0x860], R16 ;  /* 0x0008601001007387 */ /* 0x0001e80000100a00 */
[----:B------:R1:W-:Y:S01]  /*94a80*/  STL.64 [R1+0x858], R8 ;  /* 0x0008580801007387 */ /* 0x0003e20000100a00 */
[-C--:B0-----:R-:W-:Y:S01]  /*94a90*/  IADD3 R16, P6, R6, R12.reuse, RZ ;  /* 0x0000000c06107210 */ /* 0x081fe20007fde0ff */
[C---:B------:R-:W-:Y:S02]  /*94aa0*/  IMAD R6, R2.reuse, 0x58, RZ ;  /* 0x0000005802067824 */ /* 0x040fe400078e02ff */
[C---:B-1----:R-:W-:Y:S02]  /*94ab0*/  IMAD R9, R2.reuse, 0x2b, RZ ;  /* 0x0000002b02097824 */ /* 0x042fe400078e02ff */
[----:B------:R-:W-:Y:S01]  /*94ac0*/  IMAD R8, R2, 0x5a, RZ ;  /* 0x0000005a02087824 */ /* 0x000fe200078e02ff */
[----:B------:R-:W-:-:S02]  /*94ad0*/  IADD3 R6, P5, R6, R12, RZ ;  /* 0x0000000c06067210 */ /* 0x000fc40007fbe0ff */
[-C--:B------:R-:W-:Y:S02]  /*94ae0*/  LEA.HI.X.SX32 R17, R9, R13.reuse, 0x1, P6 ;  /* 0x0000000d09117211 */ /* 0x080fe400030f0eff */
[----:B------:R-:W-:-:S03]  /*94af0*/  LEA.HI.X.SX32 R7, R22, R13, 0x1, P5 ;  /* 0x0000000d16077211 */ /* 0x000fc600028f0eff */
[----:B------:R0:W-:Y:S01]  /*94b00*/  STL.64 [R1+0x850], R16 ;  /* 0x0008501001007387 */ /* 0x0001e20000100a00 */
[----:B------:R-:W-:-:S03]  /*94b10*/  IMAD R9, R2, 0x2d, RZ ;  /* 0x0000002d02097824 */ /* 0x000fc600078e02ff */
[----:B------:R1:W-:Y:S01]  /*94b20*/  STL.64 [R1+0x848], R6 ;  /* 0x0008480601007387 */ /* 0x0003e20000100a00 */
[-C--:B0-----:R-:W-:Y:S01]  /*94b30*/  IADD3 R16, P6, R8, R12.reuse, RZ ;  /* 0x0000000c08107210 */ /* 0x081fe20007fde0ff */
[C---:B------:R-:W-:Y:S02]  /*94b40*/  IMAD R8, R2.reuse, 0x5c, RZ ;  /* 0x0000005c02087824 */ /* 0x040fe400078e02ff */
[----:B------:R-:W-:Y:S01]  /*94b50*/  IMAD R19, R2, 0x5e, RZ ;  /* 0x0000005e02137824 */ /* 0x000fe200078e02ff */
[----:B------:R-:W-:Y:S02]  /*94b60*/  LEA.HI.X.SX32 R17, R9, R13, 0x1, P6 ;  /* 0x0000000d09117211 */ /* 0x000fe400030f0eff */
[----:B-1----:R-:W-:Y:S01]  /*94b70*/  IADD3 R6, P5, R8, R12, RZ ;  /* 0x0000000c08067210 */ /* 0x002fe20007fbe0ff */
[----:B------:R-:W-:-:S03]  /*94b80*/  IMAD R8, R2, 0x60, RZ ;  /* 0x0000006002087824 */ /* 0x000fc600078e02ff */
[----:B------:R-:W-:Y:S01]  /*94b90*/  LEA.HI.X.SX32 R7, R23, R13, 0x1, P5 ;  /* 0x0000000d17077211 */ /* 0x000fe200028f0eff */
[----:B------:R0:W-:Y:S01]  /*94ba0*/  STL.64 [R1+0x840], R16 ;  /* 0x0008401001007387 */ /* 0x0001e20000100a00 */
[----:B------:R-:W-:-:S03]  /*94bb0*/  IMAD R9, R2, 0x2f, RZ ;  /* 0x0000002f02097824 */ /* 0x000fc600078e02ff */
[----:B------:R1:W-:Y:S01]  /*94bc0*/  STL.64 [R1+0x838], R6 ;  /* 0x0008380601007387 */ /* 0x0003e20000100a00 */
[----:B------:R-:W-:Y:S01]  /*94bd0*/  IMAD R22, R2, 0x62, RZ ;  /* 0x0000006202167824 */ /* 0x000fe200078e02ff */
[-C--:B0-----:R-:W-:Y:S02]  /*94be0*/  IADD3 R16, P6, R19, R12.reuse, RZ ;  /* 0x0000000c13107210 */ /* 0x081fe40007fde0ff */
[-C--:B-1----:R-:W-:Y:S02]  /*94bf0*/  IADD3 R6, P5, R8, R12.reuse, RZ ;  /* 0x0000000c08067210 */ /* 0x082fe40007fbe0ff */
[-C--:B------:R-:W-:Y:S01]  /*94c00*/  LEA.HI.X.SX32 R17, R9, R13.reuse, 0x1, P6 ;  /* 0x0000000d09117211 */ /* 0x080fe200030f0eff */
[----:B------:R-:W-:Y:S01]  /*94c10*/  IMAD R8, R2, 0x64, RZ ;  /* 0x0000006402087824 */ /* 0x000fe200078e02ff */
[----:B------:R-:W-:Y:S01]  /*94c20*/  LEA.HI.X.SX32 R7, R24, R13, 0x1, P5 ;  /* 0x0000000d18077211 */ /* 0x000fe200028f0eff */
[----:B------:R-:W-:Y:S02]  /*94c30*/  IMAD R11, R2, 0x31, RZ ;  /* 0x00000031020b7824 */ /* 0x000fe400078e02ff */
[----:B------:R0:W-:Y:S04]  /*94c40*/  STL.64 [R1+0x830], R16 ;  /* 0x0008301001007387 */ /* 0x0001e80000100a00 */
[----:B------:R-:W-:Y:S04]  /*94c50*/  STL [R1+0x2038], R22 ;  /* 0x0020381601007387 */ /* 0x000fe80000100800 */
[----:B------:R1:W-:Y:S01]  /*94c60*/  STL.64 [R1+0x828], R6 ;  /* 0x0008280601007387 */ /* 0x0003e20000100a00 */
[----:B0-----:R-:W-:Y:S01]  /*94c70*/  IADD3 R16, P6, R22, R12, RZ ;  /* 0x0000000c16107210 */ /* 0x001fe20007fde0ff */
[----:B------:R-:W-:-:S03]  /*94c80*/  IMAD R9, R2, 0x66, RZ ;  /* 0x0000006602097824 */ /* 0x000fc600078e02ff */
[----:B------:R-:W-:Y:S02]  /*94c90*/  LEA.HI.X.SX32 R17, R11, R13, 0x1, P6 ;  /* 0x0000000d0b117211 */ /* 0x000fe400030f0eff */
[----:B-1----:R-:W-:Y:S01]  /*94ca0*/  IADD3 R6, P5, R8, R12, RZ ;  /* 0x0000000c08067210 */ /* 0x002fe20007fbe0ff */
[----:B------:R-:W-:-:S03]  /*94cb0*/  IMAD R24, R2, 0x68, RZ ;  /* 0x0000006802187824 */ /* 0x000fc600078e02ff */
[----:B------:R-:W-:Y:S01]  /*94cc0*/  LEA.HI.X.SX32 R7, R25, R13, 0x1, P5 ;  /* 0x0000000d19077211 */ /* 0x000fe200028f0eff */
[----:B------:R0:W-:Y:S01]  /*94cd0*/  STL.64 [R1+0x820], R16 ;  /* 0x0008201001007387 */ /* 0x0001e20000100a00 */
[----:B------:R-:W-:-:S03]  /*94ce0*/  IMAD R11, R2, 0x33, RZ ;  /* 0x00000033020b7824 */ /* 0x000fc600078e02ff */
[----:B------:R-:W-:Y:S01]  /*94cf0*/  STL.64 [R1+0x2040], R8 ;  /* 0x0020400801007387 */ /* 0x000fe20000100a00 */
[----:B------:R-:W-:-:S03]  /*94d00*/  IMAD R21, R2, 0x6a, RZ ;  /* 0x0000006a02157824 */ /* 0x000fc600078e02ff */
[----:B------:R1:W-:Y:S01]  /*94d10*/  STL.64 [R1+0x818], R6 ;  /* 0x0008180601007387 */ /* 0x0003e20000100a00 */
[----:B0-----:R-:W-:Y:S01]  /*94d20*/  IADD3 R16, P6, R9, R12, RZ ;  /* 0x0000000c09107210 */ /* 0x001fe20007fde0ff */
[----:B------:R-:W-:-:S03]  /*94d30*/  IMAD R20, R2, 0x6c, RZ ;  /* 0x0000006c02147824 */ /* 0x000fc600078e02ff */
[-C--:B------:R-:W-:Y:S02]  /*94d40*/  LEA.HI.X.SX32 R17, R11, R13.reuse, 0x1, P6 ;  /* 0x0000000d0b117211 */ /* 0x080fe400030f0eff */
[-C--:B-1----:R-:W-:Y:S01]  /*94d50*/  IADD3 R6, P5, R24, R12.reuse, RZ ;  /* 0x0000000c18067210 */ /* 0x082fe20007fbe0ff */
[----:B------:R-:W-:Y:S01]  /*94d60*/  IMAD R11, R2, 0x35, RZ ;  /* 0x00000035020b7824 */ /* 0x000fe200078e02ff */
[----:B------:R-:W-:Y:S02]  /*94d70*/  IADD3 R8, P6, R21, R12, RZ ;  /* 0x0000000c15087210 */ /* 0x000fe40007fde0ff */
[-C--:B------:R-:W-:Y:S02]  /*94d80*/  LEA.HI.X.SX32 R7, R26, R13.reuse, 0x1, P5 ;  /* 0x0000000d1a077211 */ /* 0x080fe400028f0eff */
[----:B------:R-:W-:-:S03]  /*94d90*/  LEA.HI.X.SX32 R9, R11, R13, 0x1, P6 ;  /* 0x0000000d0b097211 */ /* 0x000fc600030f0eff */
[----:B------:R0:W-:Y:S04]  /*94da0*/  STL.64 [R1+0x808], R6 ;  /* 0x0008080601007387 */ /* 0x0001e80000100a00 */
[----:B------:R1:W-:Y:S01]  /*94db0*/  STL.64 [R1+0x810], R16 ;  /* 0x0008101001007387 */ /* 0x0003e20000100a00 */
[----:B------:R-:W-:Y:S01]  /*94dc0*/  IMAD R23, R2, 0x37, RZ ;  /* 0x0000003702177824 */ /* 0x000fe200078e02ff */
[----:B0-----:R-:W-:Y:S01]  /*94dd0*/  IADD3 R6, P5, R20, R12, RZ ;  /* 0x0000000c14067210 */ /* 0x001fe20007fbe0ff */
[----:B-1----:R-:W-:-:S03]  /*94de0*/  IMAD R17, R2, 0x6e, RZ ;  /* 0x0000006e02117824 */ /* 0x002fc600078e02ff */
[-C--:B------:R-:W-:Y:S01]  /*94df0*/  LEA.HI.X.SX32 R7, R27, R13.reuse, 0x1, P5 ;  /* 0x0000000d1b077211 */ /* 0x080fe200028f0eff */
[----:B------:R-:W-:Y:S01]  /*94e00*/  IMAD R16, R2, 0x70, RZ ;  /* 0x0000007002107824 */ /* 0x000fe200078e02ff */
[----:B------:R0:W-:Y:S04]  /*94e10*/  STL.64 [R1+0x800], R8 ;  /* 0x0008000801007387 */ /* 0x0001e80000100a00 */
[----:B------:R1:W-:Y:S01]  /*94e20*/  STL.64 [R1+0x7f8], R6 ;  /* 0x0007f80601007387 */ /* 0x0003e20000100a00 */
[-C--:B0-----:R-:W-:Y:S02]  /*94e30*/  IADD3 R8, P6, R17, R12.reuse, RZ ;  /* 0x0000000c11087210 */ /* 0x081fe40007fde0ff */
[----:B-1----:R-:W-:Y:S02]  /*94e40*/  IADD3 R6, P5, R16, R12, RZ ;  /* 0x0000000c10067210 */ /* 0x002fe40007fbe0ff */
[-C--:B------:R-:W-:Y:S01]  /*94e50*/  LEA.HI.X.SX32 R9, R23, R13.reuse, 0x1, P6 ;  /* 0x0000000d17097211 */ /* 0x080fe200030f0eff */
[----:B------:R-:W-:Y:S01]  /*94e60*/  IMAD R11, R2, 0x74, RZ ;  /* 0x00000074020b7824 */ /* 0x000fe200078e02ff */
[----:B------:R-:W-:Y:S01]  /*94e70*/  LEA.HI.X.SX32 R7, R28, R13, 0x1, P5 ;  /* 0x0000000d1c077211 */ /* 0x000fe200028f0eff */
[----:B------:R-:W-:-:S02]  /*94e80*/  IMAD R22, R2, 0x39, RZ ;  /* 0x0000003902167824 */ /* 0x000fc400078e02ff */
[----:B------:R0:W-:Y:S01]  /*94e90*/  STL.64 [R1+0x7f0], R8 ;  /* 0x0007f00801007387 */ /* 0x0001e20000100a00 */
[----:B------:R-:W-:-:S03]  /*94ea0*/  IMAD R23, R2, 0x76, RZ ;  /* 0x0000007602177824 */ /* 0x000fc600078e02ff */
[----:B------:R1:W-:Y:S01]  /*94eb0*/  STL.64 [R1+0x7e8], R6 ;  /* 0x0007e80601007387 */ /* 0x0003e20000100a00 */
[-C--:B0-----:R-:W-:Y:S02]  /*94ec0*/  IADD3 R8, P6, R14, R12.reuse, RZ ;  /* 0x0000000c0e087210 */ /* 0x081fe40007fde0ff */
[----:B-1----:R-:W-:Y:S02]  /*94ed0*/  IADD3 R6, P5, R11, R12, RZ ;  /* 0x0000000c0b067210 */ /* 0x002fe40007fbe0ff */
[-C--:B------:R-:W-:Y:S02]  /*94ee0*/  LEA.HI.X.SX32 R9, R22, R13.reuse, 0x1, P6 ;  /* 0x0000000d16097211 */ /* 0x080fe400030f0eff */
[----:B------:R-:W-:-:S03]  /*94ef0*/  LEA.HI.X.SX32 R7, R29, R13, 0x1, P5 ;  /* 0x0000000d1d077211 */ /* 0x000fc600028f0eff */
[----:B------:R0:W-:Y:S04]  /*94f00*/  STL.64 [R1+0x7e0], R8 ;  /* 0x0007e00801007387 */ /* 0x0001e80000100a00 */
[----:B------:R-:W-:Y:S04]  /*94f10*/  STL [R1+0x2018], R29 ;  /* 0x0020181d01007387 */ /* 0x000fe80000100800 */
[----:B------:R1:W-:Y:S01]  /*94f20*/  STL.64 [R1+0x7d8], R6 ;  /* 0x0007d80601007387 */ /* 0x0003e20000100a00 */
[----:B0-----:R-:W-:Y:S01]  /*94f30*/  IADD3 R8, P6, R23, R12, RZ ;  /* 0x0000000c17087210 */ /* 0x001fe20007fde0ff */
[----:B------:R-:W-:-:S05]  /*94f40*/  IMAD R23, R2, 0x78, RZ ;  /* 0x0000007802177824 */ /* 0x000fca00078e02ff */
[----:B------:R-:W-:Y:S01]  /*94f50*/  IADD3 R22, P5, R23, R12, RZ ;  /* 0x0000000c17167210 */ /* 0x000fe20007fbe0ff */
[----:B-1----:R-:W-:-:S03]  /*94f60*/  IMAD R7, R2, 0x3b, RZ ;  /* 0x0000003b02077824 */ /* 0x002fc600078e02ff */
[-C--:B------:R-:W-:Y:S02]  /*94f70*/  LEA.HI.X.SX32 R23, R3, R13.reuse, 0x1, P5 ;  /* 0x0000000d03177211 */ /* 0x080fe400028f0eff */
[----:B------:R-:W-:Y:S01]  /*94f80*/  LEA.HI.X.SX32 R9, R7, R13, 0x1, P6 ;  /* 0x0000000d07097211 */ /* 0x000fe200030f0eff */
[----:B------:R-:W-:-:S04]  /*94f90*/  IMAD R6, R2, 0x7a, RZ ;  /* 0x0000007a02067824 */ /* 0x000fc800078e02ff */
[----:B------:R0:W-:Y:S04]  /*94fa0*/  STL.64 [R1+0x7d0], R8 ;  /* 0x0007d00801007387 */ /* 0x0001e80000100a00 */
[----:B------:R1:W-:Y:S01]  /*94fb0*/  STL.64 [R1+0x7c8], R22 ;  /* 0x0007c81601007387 */ /* 0x0003e20000100a00 */
[----:B------:R-:W-:Y:S01]  /*94fc0*/  IMAD R3, R2, 0x7e, RZ ;  /* 0x0000007e02037824 */ /* 0x000fe200078e02ff */
[----:B0-----:R-:W-:Y:S01]  /*94fd0*/  IADD3 R8, P6, R6, R12, RZ ;  /* 0x0000000c06087210 */ /* 0x001fe20007fde0ff */
[C---:B-1----:R-:W-:Y:S02]  /*94fe0*/  IMAD R23, R2.reuse, 0x3d, RZ ;  /* 0x0000003d02177824 */ /* 0x042fe400078e02ff */
[----:B------:R-:W-:-:S03]  /*94ff0*/  IMAD R6, R2, 0x7c, RZ ;  /* 0x0000007c02067824 */ /* 0x000fc600078e02ff */
[----:B------:R-:W-:Y:S01]  /*95000*/  LEA.HI.X.SX32 R9, R23, R13, 0x1, P6 ;  /* 0x0000000d17097211 */ /* 0x000fe200030f0eff */
[----:B------:R-:W-:Y:S01]  /*95010*/  IMAD R25, R2, 0x3f, RZ ;  /* 0x0000003f02197824 */ /* 0x000fe200078e02ff */
[----:B------:R-:W-:-:S03]  /*95020*/  IADD3 R6, P5, R6, R12, RZ ;  /* 0x0000000c06067210 */ /* 0x000fc60007fbe0ff */
[----:B------:R0:W-:Y:S01]  /*95030*/  STL.64 [R1+0x7c0], R8 ;  /* 0x0007c00801007387 */ /* 0x0001e20000100a00 */
[-C--:B------:R-:W-:Y:S01]  /*95040*/  LEA.HI.X.SX32 R7, R4, R13.reuse, 0x1, P5 ;  /* 0x0000000d04077211 */ /* 0x080fe200028f0eff */
[C---:B------:R-:W-:Y:S01]  /*95050*/  IMAD R22, R2.reuse, 0x82, RZ ;  /* 0x0000008202167824 */ /* 0x040fe200078e02ff */
[C---:B------:R-:W-:Y:S02]  /*95060*/  SHF.L.U32 R23, R2.reuse, 0x6, RZ ;  /* 0x0000000602177819 */ /* 0x040fe400000006ff */
[----:B0-----:R-:W-:Y:S01]  /*95070*/  IADD3 R8, P6, R3, R12, RZ ;  /* 0x0000000c03087210 */ /* 0x001fe20007fde0ff */
[----:B------:R0:W-:Y:S03]  /*95080*/  STL.64 [R1+0x7b8], R6 ;  /* 0x0007b80601007387 */ /* 0x0001e60000100a00 */
[----:B------:R-:W-:Y:S01]  /*95090*/  LEA.HI.X.SX32 R9, R25, R13, 0x1, P6 ;  /* 0x0000000d19097211 */ /* 0x000fe200030f0eff */
[----:B------:R-:W-:-:S04]  /*950a0*/  IMAD R25, R2, 0x41, RZ ;  /* 0x0000004102197824 */ /* 0x000fc800078e02ff */
[----:B------:R1:W-:Y:S01]  /*950b0*/  STL.64 [R1+0x7b0], R8 ;  /* 0x0007b00801007387 */ /* 0x0003e20000100a00 */
[C---:B0-----:R-:W-:Y:S01]  /*950c0*/  LEA R6, P5, R2.reuse, R12, 0x7 ;  /* 0x0000000c02067211 */ /* 0x041fe200078a38ff */
[----:B------:R-:W-:-:S03]  /*950d0*/  IMAD R4, R2, 0x84, RZ ;  /* 0x0000008402047824 */ /* 0x000fc600078e02ff */
[----:B------:R-:W-:Y:S02]  /*950e0*/  LEA.HI.X.SX32 R7, R23, R13, 0x1, P5 ;  /* 0x0000000d17077211 */ /* 0x000fe400028f0eff */
[----:B-1----:R-:W-:Y:S01]  /*950f0*/  IADD3 R8, P6, R22, R12, RZ ;  /* 0x0000000c16087210 */ /* 0x002fe20007fde0ff */
[----:B------:R-:W-:-:S03]  /*95100*/  IMAD R22, R2, 0x86, RZ ;  /* 0x0000008602167824 */ /* 0x000fc600078e02ff */
[-C--:B------:R-:W-:Y:S01]  /*95110*/  LEA.HI.X.SX32 R9, R25, R13.reuse, 0x1, P6 ;  /* 0x0000000d19097211 */ /* 0x080fe200030f0eff */
[----:B------:R0:W-:Y:S01]  /*95120*/  STL.64 [R1+0x7a8], R6 ;  /* 0x0007a80601007387 */ /* 0x0001e20000100a00 */
[C---:B------:R-:W-:Y:S02]  /*95130*/  IMAD R23, R2.reuse, 0x42, RZ ;  /* 0x0000004202177824 */ /* 0x040fe400078e02ff */
[----:B------:R-:W-:Y:S01]  /*95140*/  IMAD R25, R2, 0x43, RZ ;  /* 0x0000004302197824 */ /* 0x000fe200078e02ff */
[----:B------:R1:W-:Y:S01]  /*95150*/  STL.64 [R1+0x7a0], R8 ;  /* 0x0007a00801007387 */ /* 0x0003e20000100a00 */
[-C--:B0-----:R-:W-:Y:S01]  /*95160*/  IADD3 R6, P5, R4, R12.reuse, RZ ;  /* 0x0000000c04067210 */ /* 0x081fe20007fbe0ff */
[----:B------:R-:W-:Y:S01]  /*95170*/  IMAD R4, R2, 0x88, RZ ;  /* 0x0000008802047824 */ /* 0x000fe200078e02ff */
[----:B-1----:R-:W-:Y:S02]  /*95180*/  IADD3 R8, P6, R22, R12, RZ ;  /* 0x0000000c16087210 */ /* 0x002fe40007fde0ff */
[-C--:B------:R-:W-:Y:S01]  /*95190*/  LEA.HI.X.SX32 R7, R23, R13.reuse, 0x1, P5 ;  /* 0x0000000d17077211 */ /* 0x080fe200028f0eff */
[C---:B------:R-:W-:Y:S01]  /*951a0*/  IMAD R22, R2.reuse, 0x8a, RZ ;  /* 0x0000008a02167824 */ /* 0x040fe200078e02ff */
[----:B------:R-:W-:Y:S01]  /*951b0*/  LEA.HI.X.SX32 R9, R25, R13, 0x1, P6 ;  /* 0x0000000d19097211 */ /* 0x000fe200030f0eff */
[----:B------:R-:W-:-:S02]  /*951c0*/  IMAD R23, R2, 0x44, RZ ;  /* 0x0000004402177824 */ /* 0x000fc400078e02ff */
[----:B------:R0:W-:Y:S01]  /*951d0*/  STL.64 [R1+0x798], R6 ;  /* 0x0007980601007387 */ /* 0x0001e20000100a00 */
[----:B------:R-:W-:-:S03]  /*951e0*/  IMAD R25, R2, 0x45, RZ ;  /* 0x0000004502197824 */ /* 0x000fc600078e02ff */
[----:B------:R1:W-:Y:S01]  /*951f0*/  STL.64 [R1+0x790], R8 ;  /* 0x0007900801007387 */ /* 0x0003e20000100a00 */
[-C--:B0-----:R-:W-:Y:S01]  /*95200*/  IADD3 R6, P5, R4, R12.reuse, RZ ;  /* 0x0000000c04067210 */ /* 0x081fe20007fbe0ff */
[----:B------:R-:W-:Y:S01]  /*95210*/  IMAD R4, R2, 0x8c, RZ ;  /* 0x0000008c02047824 */ /* 0x000fe200078e02ff */
[----:B-1----:R-:W-:Y:S02]  /*95220*/  IADD3 R8, P6, R22, R12, RZ ;  /* 0x0000000c16087210 */ /* 0x002fe40007fde0ff */
[-C--:B------:R-:W-:Y:S01]  /*95230*/  LEA.HI.X.SX32 R7, R23, R13.reuse, 0x1, P5 ;  /* 0x0000000d17077211 */ /* 0x080fe200028f0eff */
[C---:B------:R-:W-:Y:S01]  /*95240*/  IMAD R22, R2.reuse, 0x8e, RZ ;  /* 0x0000008e02167824 */ /* 0x040fe200078e02ff */
[----:B------:R-:W-:Y:S01]  /*95250*/  LEA.HI.X.SX32 R9, R25, R13, 0x1, P6 ;  /* 0x0000000d19097211 */ /* 0x000fe200030f0eff */
[C---:B------:R-:W-:Y:S02]  /*95260*/  IMAD R23, R2.reuse, 0x46, RZ ;  /* 0x0000004602177824 */ /* 0x040fe400078e02ff */
        /* <DEDUP_REMOVED lines=25> */
[-C--:B-1----:R-:W-:Y:S02]  /*95400*/  IADD3 R8, P6, R22, R12.reuse, RZ ;  /* 0x0000000c16087210 */ /* 0x082fe40007fde0ff */
[-C--:B------:R-:W-:Y:S01]  /*95410*/  LEA.HI.X.SX32 R7, R23, R13.reuse, 0x1, P5 ;  /* 0x0000000d17077211 */ /* 0x080fe200028f0eff */
[C---:B------:R-:W-:Y:S01]  /*95420*/  IMAD R22, R2.reuse, 0x9a, RZ ;  /* 0x0000009a02167824 */ /* 0x040fe200078e02ff */
[-C--:B------:R-:W-:Y:S01]  /*95430*/  LEA.HI.X.SX32 R9, R25, R13.reuse, 0x1, P6 ;  /* 0x0000000d19097211 */ /* 0x080fe200030f0eff */
[----:B------:R-:W-:Y:S02]  /*95440*/  IMAD R23, R2, 0x4c, RZ ;  /* 0x0000004c02177824 */ /* 0x000fe400078e02ff */
[----:B------:R0:W-:Y:S04]  /*95450*/  STL.64 [R1+0x758], R6 ;  /* 0x0007580601007387 */ /* 0x0001e80000100a00 */
[----:B------:R1:W-:Y:S01]  /*95460*/  STL.64 [R1+0x750], R8 ;  /* 0x0007500801007387 */ /* 0x0003e20000100a00 */
[-C--:B0-----:R-:W-:Y:S01]  /*95470*/  IADD3 R6, P5, R4, R12.reuse, RZ ;  /* 0x0000000c04067210 */ /* 0x081fe20007fbe0ff */
[----:B------:R-:W-:Y:S01]  /*95480*/  IMAD R4, R2, 0x9c, RZ ;  /* 0x0000009c02047824 */ /* 0x000fe200078e02ff */
[----:B-1----:R-:W-:Y:S01]  /*95490*/  IADD3 R8, P6, R22, R12, RZ ;  /* 0x0000000c16087210 */ /* 0x002fe20007fde0ff */
[C---:B------:R-:W-:Y:S01]  /*954a0*/  IMAD R22, R2.reuse, 0x4d, RZ ;  /* 0x0000004d02167824 */ /* 0x040fe200078e02ff */
[----:B------:R-:W-:Y:S01]  /*954b0*/  LEA.HI.X.SX32 R7, R23, R13, 0x1, P5 ;  /* 0x0000000d17077211 */ /* 0x000fe200028f0eff */
[----:B------:R-:W-:-:S03]  /*954c0*/  IMAD R23, R2, 0x9e, RZ ;  /* 0x0000009e02177824 */ /* 0x000fc600078e02ff */
[----:B------:R-:W-:Y:S01]  /*954d0*/  LEA.HI.X.SX32 R9, R22, R13, 0x1, P6 ;  /* 0x0000000d16097211 */ /* 0x000fe200030f0eff */
[----:B------:R0:W-:Y:S01]  /*954e0*/  STL.64 [R1+0x748], R6 ;  /* 0x0007480601007387 */ /* 0x0001e20000100a00 */
[----:B------:R-:W-:-:S03]  /*954f0*/  IADD3 R22, P6, R23, R12, RZ ;  /* 0x0000000c17167210 */ /* 0x000fc60007fde0ff */
[----:B------:R1:W-:Y:S01]  /*95500*/  STL.64 [R1+0x740], R8 ;  /* 0x0007400801007387 */ /* 0x0003e20000100a00 */
[-C--:B0-----:R-:W-:Y:S01]  /*95510*/  IADD3 R6, P5, R4, R12.reuse, RZ ;  /* 0x0000000c04067210 */ /* 0x081fe20007fbe0ff */
[C---:B------:R-:W-:Y:S02]  /*95520*/  IMAD R4, R2.reuse, 0xa0, RZ ;  /* 0x000000a002047824 */ /* 0x040fe400078e02ff */
[C---:B-1----:R-:W-:Y:S01]  /*95530*/  IMAD R8, R2.reuse, 0x4f, RZ ;  /* 0x0000004f02087824 */ /* 0x042fe200078e02ff */
[-C--:B------:R-:W-:Y:S01]  /*95540*/  LEA.HI.X.SX32 R7, R5, R13.reuse, 0x1, P5 ;  /* 0x0000000d05077211 */ /* 0x080fe200028f0eff */
[----:B------:R-:W-:Y:S01]  /*95550*/  IMAD R9, R2, 0x50, RZ ;  /* 0x0000005002097824 */ /* 0x000fe200078e02ff */
[----:B------:R-:W-:Y:S02]  /*95560*/  IADD3 R4, P5, R4, R12, RZ ;  /* 0x0000000c04047210 */ /* 0x000fe40007fbe0ff */
[-C--:B------:R-:W-:Y:S01]  /*95570*/  LEA.HI.X.SX32 R23, R8, R13.reuse, 0x1, P6 ;  /* 0x0000000d08177211 */ /* 0x080fe200030f0eff */
[----:B------:R0:W-:Y:S01]  /*95580*/  STL.64 [R1+0x738], R6 ;  /* 0x0007380601007387 */ /* 0x0001e20000100a00 */
[----:B------:R-:W-:-:S03]  /*95590*/  LEA.HI.X.SX32 R5, R9, R13, 0x1, P5 ;  /* 0x0000000d09057211 */ /* 0x000fc600028f0eff */
[----:B------:R1:W-:Y:S04]  /*955a0*/  STL.64 [R1+0x730], R22 ;  /* 0x0007301601007387 */ /* 0x0003e80000100a00 */
[----:B------:R2:W-:Y:S01]  /*955b0*/  STL.64 [R1+0x728], R4 ;  /* 0x0007280401007387 */ /* 0x0005e20000100a00 */
[C---:B0-----:R-:W-:Y:S02]  /*955c0*/  IMAD R7, R2.reuse, 0xa2, RZ ;  /* 0x000000a202077824 */ /* 0x041fe400078e02ff */
[----:B------:R-:W-:-:S03]  /*955d0*/  IMAD R6, R2, 0xa4, RZ ;  /* 0x000000a402067824 */ /* 0x000fc600078e02ff */
[-C--:B-1----:R-:W-:Y:S01]  /*955e0*/  IADD3 R22, P6, R7, R12.reuse, RZ ;  /* 0x0000000c07167210 */ /* 0x082fe20007fde0ff */
[----:B--2---:R-:W-:Y:S01]  /*955f0*/  IMAD R4, R2, 0x51, RZ ;  /* 0x0000005102047824 */ /* 0x004fe200078e02ff */
[----:B------:R-:W-:Y:S01]  /*95600*/  IADD3 R8, P5, R6, R12, RZ ;  /* 0x0000000c06087210 */ /* 0x000fe20007fbe0ff */
[----:B------:R-:W-:-:S03]  /*95610*/  IMAD R5, R2, 0xa6, RZ ;  /* 0x000000a602057824 */ /* 0x000fc600078e02ff */
[-C--:B------:R-:W-:Y:S01]  /*95620*/  LEA.HI.X.SX32 R23, R4, R13.reuse, 0x1, P6 ;  /* 0x0000000d04177211 */ /* 0x080fe200030f0eff */
[----:B------:R-:W-:Y:S01]  /*95630*/  IMAD R4, R2, 0xa8, RZ ;  /* 0x000000a802047824 */ /* 0x000fe200078e02ff */
[----:B------:R-:W-:-:S03]  /*95640*/  LEA.HI.X.SX32 R9, R18, R13, 0x1, P5 ;  /* 0x0000000d12097211 */ /* 0x000fc600028f0eff */
[----:B------:R0:W-:Y:S01]  /*95650*/  STL.64 [R1+0x720], R22 ;  /* 0x0007201601007387 */ /* 0x0001e20000100a00 */
[----:B------:R-:W-:-:S03]  /*95660*/  IADD3 R26, P6, R5, R12, RZ ;  /* 0x0000000c051a7210 */ /* 0x000fc60007fde0ff */
[----:B------:R1:W-:Y:S01]  /*95670*/  STL.64 [R1+0x718], R8 ;  /* 0x0007180801007387 */ /* 0x0003e20000100a00 */
[C---:B------:R-:W-:Y:S02]  /*95680*/  IMAD R28, R2.reuse, 0xaa, RZ ;  /* 0x000000aa021c7824 */ /* 0x040fe400078e02ff */
[C---:B0-----:R-:W-:Y:S02]  /*95690*/  IMAD R22, R2.reuse, 0x53, RZ ;  /* 0x0000005302167824 */ /* 0x041fe400078e02ff */
        /* <DEDUP_REMOVED lines=9> */
[----:B------:R-:W-:Y:S01]  /*95730*/  IMAD R22, R2, 0xae, RZ ;  /* 0x000000ae02167824 */ /* 0x000fe200078e02ff */
[-C--:B0-----:R-:W-:Y:S02]  /*95740*/  IADD3 R26, P6, R28, R12.reuse, RZ ;  /* 0x0000000c1c1a7210 */ /* 0x081fe40007fde0ff */
        /* <DEDUP_REMOVED lines=8> */
[-C--:B0-----:R-:W-:Y:S02]  /*957d0*/  IADD3 R26, P6, R22, R12.reuse, RZ ;  /* 0x0000000c161a7210 */ /* 0x081fe40007fde0ff */
[----:B-1----:R-:W-:Y:S01]  /*957e0*/  IADD3 R8, P5, R18, R12, RZ ;  /* 0x0000000c12087210 */ /* 0x002fe20007fbe0ff */
[C---:B------:R-:W-:Y:S01]  /*957f0*/  IMAD R22, R2.reuse, 0xb2, RZ ;  /* 0x000000b202167824 */ /* 0x040fe200078e02ff */
        /* <DEDUP_REMOVED lines=18> */
[-C--:B-1----:R-:W-:Y:S02]  /*95920*/  IADD3 R8, P5, R18, R12.reuse, RZ ;  /* 0x0000000c12087210 */ /* 0x082fe40007fbe0ff */
[-C--:B------:R-:W-:Y:S02]  /*95930*/  LEA.HI.X.SX32 R27, R25, R13.reuse, 0x1, P6 ;  /* 0x0000000d191b7211 */ /* 0x080fe400030f0eff */
[----:B------:R-:W-:Y:S01]  /*95940*/  LEA.HI.X.SX32 R9, R23, R13, 0x1, P5 ;  /* 0x0000000d17097211 */ /* 0x000fe200028f0eff */
[C---:B------:R-:W-:Y:S02]  /*95950*/  IMAD R22, R2.reuse, 0xba, RZ ;  /* 0x000000ba02167824 */ /* 0x040fe400078e02ff */
[----:B------:R-:W-:Y:S01]  /*95960*/  IMAD R18, R2, 0xbc, RZ ;  /* 0x000000bc02127824 */ /* 0x000fe200078e02ff */
[----:B------:R0:W-:Y:S04]  /*95970*/  STL.64 [R1+0x6d0], R26 ;  /* 0x0006d01a01007387 */ /* 0x0001e80000100a00 */
[----:B------:R1:W-:Y:S01]  /*95980*/  STL.64 [R1+0x6c8], R8 ;  /* 0x0006c80801007387 */ /* 0x0003e20000100a00 */
[----:B0-----:R-:W-:-:S02]  /*95990*/  IADD3 R26, P6, R22, R12, RZ ;  /* 0x0000000c161a7210 */ /* 0x001fc40007fde0ff */
[----:B------:R-:W-:Y:S01]  /*959a0*/  IADD3 R22, P5, R18, R12, RZ ;  /* 0x0000000c12167210 */ /* 0x000fe20007fbe0ff */
[----:B-1----:R-:W-:-:S03]  /*959b0*/  IMAD R8, R2, 0x5d, RZ ;  /* 0x0000005d02087824 */ /* 0x002fc600078e02ff */
[-C--:B------:R-:W-:Y:S02]  /*959c0*/  LEA.HI.X.SX32 R23, R19, R13.reuse, 0x1, P5 ;  /* 0x0000000d13177211 */ /* 0x080fe400028f0eff */
[----:B------:R-:W-:Y:S01]  /*959d0*/  LEA.HI.X.SX32 R27, R8, R13, 0x1, P6 ;  /* 0x0000000d081b7211 */ /* 0x000fe200030f0eff */
[C---:B------:R-:W-:Y:S02]  /*959e0*/  IMAD R9, R2.reuse, 0xbe, RZ ;  /* 0x000000be02097824 */ /* 0x040fe400078e02ff */
[----:B------:R-:W-:Y:S02]  /*959f0*/  IMAD R18, R2, 0xc0, RZ ;  /* 0x000000c002127824 */ /* 0x000fe400078e02ff */
[----:B------:R0:W-:Y:S01]  /*95a00*/  STL.64 [R1+0x6c0], R26 ;  /* 0x0006c01a01007387 */ /* 0x0001e20000100a00 */
[----:B------:R-:W-:-:S03]  /*95a10*/  IADD3 R8, P6, R9, R12, RZ ;  /* 0x0000000c09087210 */ /* 0x000fc60007fde0ff */
[----:B------:R1:W-:Y:S01]  /*95a20*/  STL.64 [R1+0x6b8], R22 ;  /* 0x0006b81601007387 */ /* 0x0003e20000100a00 */
[----:B------:R-:W-:Y:S01]  /*95a30*/  IADD3 R18, P5, R18, R12, RZ ;  /* 0x0000000c12127210 */ /* 0x000fe20007fbe0ff */
[C---:B0-----:R-:W-:Y:S02]  /*95a40*/  IMAD R26, R2.reuse, 0x60, RZ ;  /* 0x00000060021a7824 */ /* 0x041fe400078e02ff */
[----:B-1----:R-:W-:-:S03]  /*95a50*/  IMAD R22, R2, 0x5f, RZ ;  /* 0x0000005f02167824 */ /* 0x002fc600078e02ff */
[-C--:B------:R-:W-:Y:S02]  /*95a60*/  LEA.HI.X.SX32 R19, R26, R13.reuse, 0x1, P5 ;  /* 0x0000000d1a137211 */ /* 0x080fe400028f0eff */
[----:B------:R-:W-:Y:S01]  /*95a70*/  LEA.HI.X.SX32 R9, R22, R13, 0x1, P6 ;  /* 0x0000000d16097211 */ /* 0x000fe200030f0eff */
[----:B------:R-:W-:-:S04]  /*95a80*/  IMAD R23, R2, 0xc2, RZ ;  /* 0x000000c202177824 */ /* 0x000fc800078e02ff */
[----:B------:R0:W-:Y:S01]  /*95a90*/  STL.64 [R1+0x6b0], R8 ;  /* 0x0006b00801007387 */ /* 0x0001e20000100a00 */
[----:B------:R-:W-:-:S03]  /*95aa0*/  IADD3 R22, P6, R23, R12, RZ ;  /* 0x0000000c17167210 */ /* 0x000fc60007fde0ff */
[----:B0-----:R-:W2:Y:S04]  /*95ab0*/  LDL.LU.64 R8, [R1+0x2040] ;  /* 0x0020400001087983 */ /* 0x001ea80000300a00 */
[----:B------:R0:W-:Y:S02]  /*95ac0*/  STL.64 [R1+0x6a8], R18 ;  /* 0x0006a81201007387 */ /* 0x0001e40000100a00 */
[----:B0-----:R-:W-:-:S05]  /*95ad0*/  IMAD R19, R2, 0x61, RZ ;  /* 0x0000006102137824 */ /* 0x001fca00078e02ff */
[----:B------:R-:W-:-:S05]  /*95ae0*/  LEA.HI.X.SX32 R23, R19, R13, 0x1, P6 ;  /* 0x0000000d13177211 */ /* 0x000fca00030f0eff */
[----:B------:R0:W-:Y:S04]  /*95af0*/  STL.64 [R1+0x6a0], R22 ;  /* 0x0006a01601007387 */ /* 0x0001e80000100a00 */
[----:B0-----:R-:W3:Y:S01]  /*95b00*/  LDL.LU R22, [R1+0x2038] ;  /* 0x0020380001167983 */ /* 0x001ee20000300800 */
[C---:B------:R-:W-:Y:S02]  /*95b10*/  IMAD R25, R2.reuse, 0xc4, RZ ;  /* 0x000000c402197824 */ /* 0x040fe400078e02ff */
[----:B------:R-:W-:-:S03]  /*95b20*/  IMAD R18, R2, 0xc6, RZ ;  /* 0x000000c602127824 */ /* 0x000fc600078e02ff */
[-C--:B------:R-:W-:Y:S01]  /*95b30*/  IADD3 R26, P5, R25, R12.reuse, RZ ;  /* 0x0000000c191a7210 */ /* 0x080fe20007fbe0ff */
[----:B------:R-:W-:Y:S01]  /*95b40*/  IMAD R23, R2, 0xc8, RZ ;  /* 0x000000c802177824 */ /* 0x000fe200078e02ff */
[----:B------:R-:W-:Y:S01]  /*95b50*/  IADD3 R18, P6, R18, R12, RZ ;  /* 0x0000000c12127210 */ /* 0x000fe20007fde0ff */
[C---:B------:R-:W-:Y:S02]  /*95b60*/  IMAD R29, R2.reuse, 0xca, RZ ;  /* 0x000000ca021d7824 */ /* 0x040fe400078e02ff */
[----:B------:R-:W-:Y:S01]  /*95b70*/  IMAD R25, R2, 0x69, RZ ;  /* 0x0000006902197824 */ /* 0x000fe200078e02ff */
[----:B---3--:R-:W-:Y:S01]  /*95b80*/  LEA.HI.X.SX32 R27, R22, R13, 0x1, P5 ;  /* 0x0000000d161b7211 */ /* 0x008fe200028f0eff */
[----:B------:R-:W-:-:S04]  /*95b90*/  IMAD R22, R2, 0x63, RZ ;  /* 0x0000006302167824 */ /* 0x000fc800078e02ff */
[----:B------:R0:W-:Y:S01]  /*95ba0*/  STL.64 [R1+0x698], R26 ;  /* 0x0006981a01007387 */ /* 0x0001e20000100a00 */
[----:B------:R-:W-:Y:S01]  /*95bb0*/  LEA.HI.X.SX32 R19, R22, R13, 0x1, P6 ;  /* 0x0000000d16137211 */ /* 0x000fe200030f0eff */
[----:B------:R-:W-:-:S04]  /*95bc0*/  IMAD R22, R2, 0xcc, RZ ;  /* 0x000000cc02167824 */ /* 0x000fc800078e02ff */
[----:B------:R1:W-:Y:S01]  /*95bd0*/  STL.64 [R1+0x690], R18 ;  /* 0x0006901201007387 */ /* 0x0003e20000100a00 */
[----:B0-----:R-:W-:-:S04]  /*95be0*/  IADD3 R26, P5, R23, R12, RZ ;  /* 0x0000000c171a7210 */ /* 0x001fc80007fbe0ff */
[-C--:B--2---:R-:W-:Y:S01]  /*95bf0*/  LEA.HI.X.SX32 R27, R8, R13.reuse, 0x1, P5 ;  /* 0x0000000d081b7211 */ /* 0x084fe200028f0eff */
[----:B------:R-:W-:Y:S01]  /*95c00*/  IMAD R8, R2, 0x65, RZ ;  /* 0x0000006502087824 */ /* 0x000fe200078e02ff */
[-C--:B-1----:R-:W-:Y:S02]  /*95c10*/  IADD3 R18, P6, R29, R12.reuse, RZ ;  /* 0x0000000c1d127210 */ /* 0x082fe40007fde0ff */
[----:B------:R-:W-:Y:S01]  /*95c20*/  IADD3 R22, P5, R22, R12, RZ ;  /* 0x0000000c16167210 */ /* 0x000fe20007fbe0ff */
[----:B------:R0:W-:Y:S01]  /*95c30*/  STL.64 [R1+0x688], R26 ;  /* 0x0006881a01007387 */ /* 0x0001e20000100a00 */
[-C--:B------:R-:W-:Y:S01]  /*95c40*/  LEA.HI.X.SX32 R19, R8, R13.reuse, 0x1, P6 ;  /* 0x0000000d08137211 */ /* 0x080fe200030f0eff */
[C---:B------:R-:W-:Y:S01]  /*95c50*/  IMAD R8, R2.reuse, 0xd0, RZ ;  /* 0x000000d002087824 */ /* 0x040fe200078e02ff */
[----:B------:R-:W-:Y:S01]  /*95c60*/  LEA.HI.X.SX32 R23, R9, R13, 0x1, P5 ;  /* 0x0000000d09177211 */ /* 0x000fe200028f0eff */
[C---:B------:R-:W-:Y:S02]  /*95c70*/  IMAD R9, R2.reuse, 0x67, RZ ;  /* 0x0000006702097824 */ /* 0x040fe400078e02ff */
[----:B------:R1:W-:Y:S01]  /*95c80*/  STL.64 [R1+0x680], R18 ;  /* 0x0006801201007387 */ /* 0x0003e20000100a00 */
[----:B0-----:R-:W-:-:S03]  /*95c90*/  IMAD R26, R2, 0xce, RZ ;  /* 0x000000ce021a7824 */ /* 0x001fc600078e02ff */
[----:B------:R0:W-:Y:S02]  /*95ca0*/  STL.64 [R1+0x678], R22 ;  /* 0x0006781601007387 */ /* 0x0001e40000100a00 */
[----:B-1----:R-:W-:Y:S01]  /*95cb0*/  IADD3 R18, P6, R26, R12, RZ ;  /* 0x0000000c1a127210 */ /* 0x002fe20007fde0ff */
[----:B------:R-:W-:-:S03]  /*95cc0*/  IMAD R27, R2, 0xd2, RZ ;  /* 0x000000d2021b7824 */ /* 0x000fc600078e02ff */
[-C--:B------:R-:W-:Y:S02]  /*95cd0*/  LEA.HI.X.SX32 R19, R9, R13.reuse, 0x1, P6 ;  /* 0x0000000d09137211 */ /* 0x080fe400030f0eff */
[----:B0-----:R-:W-:Y:S01]  /*95ce0*/  IADD3 R22, P5, R8, R12, RZ ;  /* 0x0000000c08167210 */ /* 0x001fe20007fbe0ff */
[----:B------:R-:W-:Y:S02]  /*95cf0*/  IMAD R9, R2, 0xd4, RZ ;  /* 0x000000d402097824 */ /* 0x000fe400078e02ff */
[----:B------:R0:W-:Y:S01]  /*95d00*/  STL.64 [R1+0x670], R18 ;  /* 0x0006701201007387 */ /* 0x0001e20000100a00 */
[----:B------:R-:W-:-:S03]  /*95d10*/  LEA.HI.X.SX32 R23, R24, R13, 0x1, P5 ;  /* 0x0000000d18177211 */ /* 0x000fc600028f0eff */
[----:B------:R-:W-:Y:S01]  /*95d20*/  STL.64 [R1+0x2028], R26 ;  /* 0x0020281a01007387 */ /* 0x000fe20000100a00 */
[----:B------:R-:W-:-:S03]  /*95d30*/  IMAD R24, R2, 0xd8, RZ ;  /* 0x000000d802187824 */ /* 0x000fc600078e02ff */
[----:B------:R1:W-:Y:S01]  /*95d40*/  STL.64 [R1+0x668], R22 ;  /* 0x0006681601007387 */ /* 0x0003e20000100a00 */
[----:B0-----:R-:W-:-:S04]  /*95d50*/  IADD3 R18, P6, R27, R12, RZ ;  /* 0x0000000c1b127210 */ /* 0x001fc80007fde0ff */
[-C--:B------:R-:W-:Y:S02]  /*95d60*/  LEA.HI.X.SX32 R19, R25, R13.reuse, 0x1, P6 ;  /* 0x0000000d19137211 */ /* 0x080fe400030f0eff */
[-C--:B-1----:R-:W-:Y:S01]  /*95d70*/  IADD3 R22, P5, R9, R12.reuse, RZ ;  /* 0x0000000c09167210 */ /* 0x082fe20007fbe0ff */
[C---:B------:R-:W-:Y:S02]  /*95d80*/  IMAD R9, R2.reuse, 0xd6, RZ ;  /* 0x000000d602097824 */ /* 0x040fe400078e02ff */
[----:B------:R0:W-:Y:S01]  /*95d90*/  STL.64 [R1+0x660], R18 ;  /* 0x0006601201007387 */ /* 0x0001e20000100a00 */
[----:B------:R-:W-:Y:S01]  /*95da0*/  LEA.HI.X.SX32 R23, R21, R13, 0x1, P5 ;  /* 0x0000000d15177211 */ /* 0x000fe200028f0eff */
[----:B------:R-:W-:Y:S02]  /*95db0*/  IMAD R21, R2, 0x6b, RZ ;  /* 0x0000006b02157824 */ /* 0x000fe400078e02ff */
[----:B------:R1:W-:Y:S04]  /*95dc0*/  STL.64 [R1+0x2030], R8 ;  /* 0x0020300801007387 */ /* 0x0003e80000100a00 */
[----:B------:R2:W-:Y:S01]  /*95dd0*/  STL.64 [R1+0x658], R22 ;  /* 0x0006581601007387 */ /* 0x0005e20000100a00 */
[----:B0-----:R-:W-:-:S02]  /*95de0*/  IADD3 R18, P6, R9, R12, RZ ;  /* 0x0000000c09127210 */ /* 0x001fc40007fde0ff */
[----:B-1----:R-:W-:Y:S02]  /*95df0*/  IADD3 R8, P5, R24, R12, RZ ;  /* 0x0000000c18087210 */ /* 0x002fe40007fbe0ff */
[-C--:B------:R-:W-:Y:S01]  /*95e00*/  LEA.HI.X.SX32 R19, R21, R13.reuse, 0x1, P6 ;  /* 0x0000000d15137211 */ /* 0x080fe200030f0eff */
[----:B--2---:R-:W-:Y:S01]  /*95e10*/  IMAD R22, R2, 0xda, RZ ;  /* 0x000000da02167824 */ /* 0x004fe200078e02ff */
[----:B------:R-:W-:Y:S01]  /*95e20*/  LEA.HI.X.SX32 R9, R20, R13, 0x1, P5 ;  /* 0x0000000d14097211 */ /* 0x000fe200028f0eff */
[C---:B------:R-:W-:Y:S02]  /*95e30*/  IMAD R23, R2.reuse, 0xdc, RZ ;  /* 0x000000dc02177824 */ /* 0x040fe400078e02ff */
        /* <DEDUP_REMOVED lines=9> */
[----:B------:R0:W-:Y:S01]  /*95ed0*/  STL.64 [R1+0x2010], R22 ;  /* 0x0020101601007387 */ /* 0x0001e20000100a00 */
[----:B------:R-:W-:-:S03]  /*95ee0*/  IMAD R17, R2, 0x6f, RZ ;  /* 0x0000006f02117824 */ /* 0x000fc600078e02ff */
[----:B------:R-:W-:Y:S04]  /*95ef0*/  STL.64 [R1+0x2020], R24 ;  /* 0x0020201801007387 */ /* 0x000fe80000100a00 */
[----:B------:R1:W-:Y:S01]  /*95f00*/  STL.64 [R1+0x640], R18 ;  /* 0x0006401201007387 */ /* 0x0003e20000100a00 */
[----:B0-----:R-:W-:-:S03]  /*95f10*/  IADD3 R22, P6, R25, R12, RZ ;  /* 0x0000000c19167210 */ /* 0x001fc60007fde0ff */
[----:B------:R0:W-:Y:S01]  /*95f20*/  STL.64 [R1+0x638], R8 ;  /* 0x0006380801007387 */ /* 0x0001e20000100a00 */
[----:B------:R-:W-:Y:S01]  /*95f30*/  LEA.HI.X.SX32 R23, R17, R13, 0x1, P6 ;  /* 0x0000000d11177211 */ /* 0x000fe200030f0eff */
[----:B-1----:R-:W-:Y:S01]  /*95f40*/  IMAD R18, R2, 0xe2, RZ ;  /* 0x000000e202127824 */ /* 0x002fe200078e02ff */
[----:B0-----:R-:W-:Y:S01]  /*95f50*/  IADD3 R8, P5, R20, R12, RZ ;  /* 0x0000000c14087210 */ /* 0x001fe20007fbe0ff */
        /* <DEDUP_REMOVED lines=11> */
[C---:B------:R-:W-:Y:S02]  /*96010*/  IMAD R14, R2.reuse, 0x73, RZ ;  /* 0x00000073020e7824 */ /* 0x040fe400078e02ff */
[----:B------:R0:W-:Y:S04]  /*96020*/  STL.64 [R1+0x620], R22 ;  /* 0x0006201601007387 */ /* 0x0001e80000100a00 */
[----:B------:R1:W-:Y:S01]  /*96030*/  STL.64 [R1+0x618], R8 ;  /* 0x0006180801007387 */ /* 0x0003e20000100a00 */
[----:B------:R-:W-:Y:S01]  /*96040*/  IMAD R17, R2, 0xea, RZ ;  /* 0x000000ea02117824 */ /* 0x000fe200078e02ff */
[----:B0-----:R-:W-:-:S02]  /*96050*/  IADD3 R22, P6, R21, R12, RZ ;  /* 0x0000000c15167210 */ /* 0x001fc40007fde0ff */
        /* <DEDUP_REMOVED lines=8> */
[----:B------:R-:W-:Y:S01]  /*960e0*/  IMAD R11, R2, 0xee, RZ ;  /* 0x000000ee020b7824 */ /* 0x000fe200078e02ff */
[-C--:B0-----:R-:W-:Y:S02]  /*960f0*/  IADD3 R22, P6, R17, R12.reuse, RZ ;  /* 0x0000000c11167210 */ /* 0x081fe40007fde0ff */
[-C--:B-1----:R-:W-:Y:S02]  /*96100*/  IADD3 R8, P5, R14, R12.reuse, RZ ;  /* 0x0000000c0e087210 */ /* 0x082fe40007fbe0ff */
[-C--:B------:R-:W-:Y:S02]  /*96110*/  LEA.HI.X.SX32 R23, R25, R13.reuse, 0x1, P6 ;  /* 0x0000000d19177211 */ /* 0x080fe400030f0eff */
[----:B------:R-:W-:Y:S01]  /*96120*/  LEA.HI.X.SX32 R9, R26, R13, 0x1, P5 ;  /* 0x0000000d1a097211 */ /* 0x000fe200028f0eff */
[----:B------:R-:W-:Y:S01]  /*96130*/  IMAD R27, R2, 0xf0, RZ ;  /* 0x000000f0021b7824 */ /* 0x000fe200078e02ff */
[----:B------:R-:W-:-:S03]  /*96140*/  IADD3 R24, P6, R11, R12, RZ ;  /* 0x0000000c0b187210 */ /* 0x000fc60007fde0ff */
[----:B------:R0:W-:Y:S01]  /*96150*/  STL.64 [R1+0x5f8], R8 ;  /* 0x0005f80801007387 */ /* 0x0001e20000100a00 */
[----:B------:R-:W-:-:S03]  /*96160*/  IMAD R26, R2, 0x78, RZ ;  /* 0x00000078021a7824 */ /* 0x000fc600078e02ff */
[----:B------:R1:W-:Y:S01]  /*96170*/  STL.64 [R1+0x600], R22 ;  /* 0x0006001601007387 */ /* 0x0003e20000100a00 */
[----:B0-----:R-:W-:Y:S01]  /*96180*/  IADD3 R8, P5, R27, R12, RZ ;  /* 0x0000000c1b087210 */ /* 0x001fe20007fbe0ff */
[----:B-1----:R-:W-:-:S03]  /*96190*/  IMAD R22, R2, 0x77, RZ ;  /* 0x0000007702167824 */ /* 0x002fc600078e02ff */
[-C--:B------:R-:W-:Y:S01]  /*961a0*/  LEA.HI.X.SX32 R9, R26, R13.reuse, 0x1, P5 ;  /* 0x0000000d1a097211 */ /* 0x080fe200028f0eff */
[----:B------:R-:W-:Y:S01]  /*961b0*/  IMAD R23, R2, 0xf2, RZ ;  /* 0x000000f202177824 */ /* 0x000fe200078e02ff */
[----:B------:R-:W-:Y:S01]  /*961c0*/  LEA.HI.X.SX32 R25, R22, R13, 0x1, P6 ;  /* 0x0000000d16197211 */ /* 0x000fe200030f0eff */
[----:B------:R-:W-:-:S04]  /*961d0*/  IMAD R27, R2, 0xf4, RZ ;  /* 0x000000f4021b7824 */ /* 0x000fc800078e02ff */
[----:B------:R0:W-:Y:S01]  /*961e0*/  STL.64 [R1+0x5f0], R24 ;  /* 0x0005f01801007387 */ /* 0x0001e20000100a00 */
[----:B------:R-:W-:-:S03]  /*961f0*/  IMAD R26, R2, 0x7a, RZ ;  /* 0x0000007a021a7824 */ /* 0x000fc600078e02ff */
[----:B------:R1:W-:Y:S01]  /*96200*/  STL.64 [R1+0x5e8], R8 ;  /* 0x0005e80801007387 */ /* 0x0003e20000100a00 */
[-C--:B------:R-:W-:Y:S02]  /*96210*/  IADD3 R22, P5, R27, R12.reuse, RZ ;  /* 0x0000000c1b167210 */ /* 0x080fe40007fbe0ff */
[----:B0-----:R-:W-:Y:S01]  /*96220*/  IADD3 R24, P6, R23, R12, RZ ;  /* 0x0000000c17187210 */ /* 0x001fe20007fde0ff */
[----:B-1----:R-:W-:Y:S01]  /*96230*/  IMAD R8, R2, 0x79, RZ ;  /* 0x0000007902087824 */ /* 0x002fe200078e02ff */
[----:B------:R-:W-:Y:S01]  /*96240*/  LEA.HI.X.SX32 R23, R26, R13, 0x1, P5 ;  /* 0x0000000d1a177211 */ /* 0x000fe200028f0eff */
[----:B------:R-:W-:-:S03]  /*96250*/  IMAD R9, R2, 0xf6, RZ ;  /* 0x000000f602097824 */ /* 0x000fc600078e02ff */
[----:B------:R-:W-:Y:S02]  /*96260*/  LEA.HI.X.SX32 R25, R8, R13, 0x1, P6 ;  /* 0x0000000d08197211 */ /* 0x000fe400030f0eff */
[----:B------:R-:W-:-:S03]  /*96270*/  IADD3 R8, P6, R9, R12, RZ ;  /* 0x0000000c09087210 */ /* 0x000fc60007fde0ff */
[----:B------:R-:W-:Y:S04]  /*96280*/  STL.64 [R1+0x5e0], R24 ;  /* 0x0005e01801007387 */ /* 0x000fe80000100a00 */
[----:B------:R0:W-:Y:S01]  /*96290*/  STL.64 [R1+0x5d8], R22 ;  /* 0x0005d81601007387 */ /* 0x0001e20000100a00 */
[C---:B------:R-:W-:Y:S02]  /*962a0*/  IMAD R27, R2.reuse, 0xf8, RZ ;  /* 0x000000f8021b7824 */ /* 0x040fe400078e02ff */
[C---:B------:R-:W-:Y:S02]  /*962b0*/  IMAD R26, R2.reuse, 0xfa, RZ ;  /* 0x000000fa021a7824 */ /* 0x040fe400078e02ff */
[----:B0-----:R-:W-:-:S05]  /*962c0*/  IMAD R23, R2, 0x7b, RZ ;  /* 0x0000007b02177824 */ /* 0x001fca00078e02ff */
[-C--:B------:R-:W-:Y:S02]  /*962d0*/  LEA.HI.X.SX32 R9, R23, R13.reuse, 0x1, P6 ;  /* 0x0000000d17097211 */ /* 0x080fe400030f0eff */
[-C--:B------:R-:W-:Y:S01]  /*962e0*/  IADD3 R24, P5, R27, R12.reuse, RZ ;  /* 0x0000000c1b187210 */ /* 0x080fe20007fbe0ff */
[C---:B------:R-:W-:Y:S02]  /*962f0*/  IMAD R27, R2.reuse, 0x7c, RZ ;  /* 0x0000007c021b7824 */ /* 0x040fe400078e02ff */
[----:B------:R0:W-:Y:S01]  /*96300*/  STL.64 [R1+0x5d0], R8 ;  /* 0x0005d00801007387 */ /* 0x0001e20000100a00 */
[C---:B------:R-:W-:Y:S02]  /*96310*/  IMAD R23, R2.reuse, 0xfc, RZ ;  /* 0x000000fc02177824 */ /* 0x040fe400078e02ff */
[----:B------:R-:W-:Y:S01]  /*96320*/  LEA.HI.X.SX32 R25, R27, R13, 0x1, P5 ;  /* 0x0000000d1b197211 */ /* 0x000fe200028f0eff */
[----:B------:R-:W-:Y:S01]  /*96330*/  IMAD R27, R2, 0xfe, RZ ;  /* 0x000000fe021b7824 */ /* 0x000fe200078e02ff */
[-C--:B0-----:R-:W-:Y:S01]  /*96340*/  IADD3 R8, P6, R26, R12.reuse, RZ ;  /* 0x0000000c1a087210 */ /* 0x081fe20007fde0ff */
[----:B------:R-:W-:Y:S01]  /*96350*/  IMAD R26, R2, 0x7d, RZ ;  /* 0x0000007d021a7824 */ /* 0x000fe200078e02ff */
[----:B------:R-:W-:-:S04]  /*96360*/  IADD3 R22, P5, R23, R12, RZ ;  /* 0x0000000c17167210 */ /* 0x000fc80007fbe0ff */
[-C--:B------:R-:W-:Y:S01]  /*96370*/  LEA.HI.X.SX32 R9, R26, R13.reuse, 0x1, P6 ;  /* 0x0000000d1a097211 */ /* 0x080fe200030f0eff */
[----:B------:R0:W-:Y:S01]  /*96380*/  STL.64 [R1+0x5c8], R24 ;  /* 0x0005c81801007387 */ /* 0x0001e20000100a00 */
[----:B------:R-:W-:-:S03]  /*96390*/  LEA.HI.X.SX32 R23, R3, R13, 0x1, P5 ;  /* 0x0000000d03177211 */ /* 0x000fc600028f0eff */
[----:B------:R1:W-:Y:S01]  /*963a0*/  STL.64 [R1+0x5c0], R8 ;  /* 0x0005c00801007387 */ /* 0x0003e20000100a00 */
[C---:B------:R-:W-:Y:S02]  /*963b0*/  IMAD R26, R2.reuse, 0x102, RZ ;  /* 0x00000102021a7824 */ /* 0x040fe400078e02ff */
[C---:B0-----:R-:W-:Y:S01]  /*963c0*/  IMAD R25, R2.reuse, 0x7f, RZ ;  /* 0x0000007f02197824 */ /* 0x041fe200078e02ff */
[----:B-1----:R-:W-:Y:S01]  /*963d0*/  IADD3 R8, P6, R27, R12, RZ ;  /* 0x0000000c1b087210 */ /* 0x002fe20007fde0ff */
[----:B------:R0:W-:Y:S03]  /*963e0*/  STL.64 [R1+0x5b8], R22 ;  /* 0x0005b81601007387 */ /* 0x0001e60000100a00 */
[----:B------:R-:W-:Y:S01]  /*963f0*/  LEA.HI.X.SX32 R9, R25, R13, 0x1, P6 ;  /* 0x0000000d19097211 */ /* 0x000fe200030f0eff */
[C---:B------:R-:W-:Y:S02]  /*96400*/  IMAD.SHL.U32 R27, R2.reuse, 0x80, RZ ;  /* 0x00000080021b7824 */ /* 0x040fe400078e00ff */
[----:B------:R-:W-:-:S02]  /*96410*/  IMAD R25, R2, 0x81, RZ ;  /* 0x0000008102197824 */ /* 0x000fc400078e02ff */
        /* <DEDUP_REMOVED lines=9> */
[C---:B------:R-:W-:Y:S01]  /*964b0*/  IMAD R25, R2.reuse, 0x83, RZ ;  /* 0x0000008302197824 */ /* 0x040fe200078e02ff */
        /* <DEDUP_REMOVED lines=147> */
[C---:B------:R-:W-:Y:S02]  /*96df0*/  IMAD R27, R2.reuse, 0xa0, RZ ;  /* 0x000000a0021b7824 */ /* 0x040fe400078e02ff */
        /* <DEDUP_REMOVED lines=10> */
[----:B------:R-:W-:-:S03]  /*96ea0*/  IMAD R26, R2, 0xa3, RZ ;  /* 0x000000a3021a7824 */ /* 0x000fc600078e02ff */
[----:B------:R1:W-:Y:S01]  /*96eb0*/  STL.64 [R1+0x4a0], R8 ;  /* 0x0004a00801007387 */ /* 0x0003e20000100a00 */
[-C--:B0-----:R-:W-:Y:S01]  /*96ec0*/  IADD3 R22, P5, R3, R12.reuse, RZ ;  /* 0x0000000c03167210 */ /* 0x081fe20007fbe0ff */
[C---:B------:R-:W-:Y:S01]  /*96ed0*/  IMAD R3, R2.reuse, 0x148, RZ ;  /* 0x0000014802037824 */ /* 0x040fe200078e02ff */
[----:B-1----:R-:W-:Y:S02]  /*96ee0*/  IADD3 R8, P6, R27, R12, RZ ;  /* 0x0000000c1b087210 */ /* 0x002fe40007fde0ff */
[-C--:B------:R-:W-:Y:S01]  /*96ef0*/  LEA.HI.X.SX32 R23, R7, R13.reuse, 0x1, P5 ;  /* 0x0000000d07177211 */ /* 0x080fe200028f0eff */
[----:B------:R-:W-:Y:S01]  /*96f00*/  IMAD R27, R2, 0x14a, RZ ;  /* 0x0000014a021b7824 */ /* 0x000fe200078e02ff */
[----:B------:R-:W-:-:S03]  /*96f10*/  LEA.HI.X.SX32 R9, R26, R13, 0x1, P6 ;  /* 0x0000000d1a097211 */ /* 0x000fc600030f0eff */
[----:B------:R0:W-:Y:S01]  /*96f20*/  STL.64 [R1+0x498], R22 ;  /* 0x0004981601007387 */ /* 0x0001e20000100a00 */
[----:B------:R-:W-:-:S03]  /*96f30*/  IMAD R26, R2, 0xa5, RZ ;  /* 0x000000a5021a7824 */ /* 0x000fc600078e02ff */
[----:B------:R1:W-:Y:S01]  /*96f40*/  STL.64 [R1+0x490], R8 ;  /* 0x0004900801007387 */ /* 0x0003e20000100a00 */
[-C--:B0-----:R-:W-:Y:S01]  /*96f50*/  IADD3 R22, P5, R3, R12.reuse, RZ ;  /* 0x0000000c03167210 */ /* 0x081fe20007fbe0ff */
[----:B------:R-:W-:Y:S01]  /*96f60*/  IMAD R3, R2, 0x14c, RZ ;  /* 0x0000014c02037824 */ /* 0x000fe200078e02ff */
        /* <DEDUP_REMOVED lines=169> */
[----:B------:R-:W-:-:S02]  /*97a00*/  IMAD R27, R2, 0x192, RZ ;  /* 0x00000192021b7824 */ /* 0x000fc400078e02ff */
[----:B------:R-:W-:Y:S01]  /*97a10*/  IMAD R25, R2, 0xc8, RZ ;  /* 0x000000c802197824 */ /* 0x000fe200078e02ff */
[-C--:B------:R-:W-:Y:S01]  /*97a20*/  LEA.HI.X.SX32 R9, R26, R13.reuse, 0x1, P6 ;  /* 0x0000000d1a097211 */ /* 0x080fe200030f0eff */
[----:B------:R0:W-:Y:S01]  /*97a30*/  STL.64 [R1+0x370], R22 ;  /* 0x0003701601007387 */ /* 0x0001e20000100a00 */
[----:B------:R-:W-:Y:S01]  /*97a40*/  IMAD R24, R2, 0xc9, RZ ;  /* 0x000000c902187824 */ /* 0x000fe200078e02ff */
[-C--:B------:R-:W-:Y:S02]  /*97a50*/  IADD3 R26, P6, R27, R12.reuse, RZ ;  /* 0x0000000c1b1a7210 */ /* 0x080fe40007fde0ff */
[----:B------:R1:W-:Y:S02]  /*97a60*/  STL.64 [R1+0x368], R8 ;  /* 0x0003680801007387 */ /* 0x0003e40000100a00 */
[----:B------:R-:W-:Y:S02]  /*97a70*/  LEA.HI.X.SX32 R27, R24, R13, 0x1, P6 ;  /* 0x0000000d181b7211 */ /* 0x000fe400030f0eff */
[----:B0-----:R-:W-:-:S04]  /*97a80*/  IADD3 R22, P5, R28, R12, RZ ;  /* 0x0000000c1c167210 */ /* 0x001fc80007fbe0ff */
[----:B------:R-:W-:Y:S01]  /*97a90*/  LEA.HI.X.SX32 R23, R25, R13, 0x1, P5 ;  /* 0x0000000d19177211 */ /* 0x000fe200028f0eff */
[----:B-1----:R-:W2:Y:S04]  /*97aa0*/  LDL.LU.64 R8, [R1+0x2030] ;  /* 0x0020300001087983 */ /* 0x002ea80000300a00 */
[----:B------:R-:W-:Y:S04]  /*97ab0*/  STL.64 [R1+0x360], R22 ;  /* 0x0003601601007387 */ /* 0x000fe80000100a00 */
[----:B------:R0:W-:Y:S04]  /*97ac0*/  STL.64 [R1+0x358], R26 ;  /* 0x0003581a01007387 */ /* 0x0001e80000100a00 */
[----:B0-----:R-:W3:Y:S01]  /*97ad0*/  LDL.LU.64 R26, [R1+0x2028] ;  /* 0x00202800011a7983 */ /* 0x001ee20000300a00 */
[----:B------:R-:W-:-:S02]  /*97ae0*/  IMAD R28, R2, 0x194, RZ ;  /* 0x00000194021c7824 */ /* 0x000fc400078e02ff */
[----:B------:R-:W-:-:S03]  /*97af0*/  IMAD R25, R2, 0x196, RZ ;  /* 0x0000019602197824 */ /* 0x000fc600078e02ff */
[----:B------:R-:W-:Y:S01]  /*97b00*/  IADD3 R22, P5, R28, R12, RZ ;  /* 0x0000000c1c167210 */ /* 0x000fe20007fbe0ff */
[----:B------:R-:W-:-:S03]  /*97b10*/  IMAD R28, R2, 0x198, RZ ;  /* 0x00000198021c7824 */ /* 0x000fc600078e02ff */
[-C--:B------:R-:W-:Y:S02]  /*97b20*/  LEA.HI.X.SX32 R23, R29, R13.reuse, 0x1, P5 ;  /* 0x0000000d1d177211 */ /* 0x080fe400028f0eff */
[-C--:B------:R-:W-:Y:S01]  /*97b30*/  IADD3 R24, P6, R25, R12.reuse, RZ ;  /* 0x0000000c19187210 */ /* 0x080fe20007fde0ff */
[----:B------:R-:W-:Y:S02]  /*97b40*/  IMAD R25, R2, 0xcb, RZ ;  /* 0x000000cb02197824 */ /* 0x000fe400078e02ff */
[----:B------:R0:W-:Y:S01]  /*97b50*/  STL.64 [R1+0x350], R22 ;  /* 0x0003501601007387 */ /* 0x0001e20000100a00 */
[----:B------:R-:W-:Y:S02]  /*97b60*/  IADD3 R28, P5, R28, R12, RZ ;  /* 0x0000000c1c1c7210 */ /* 0x000fe40007fbe0ff */
[----:B------:R-:W-:Y:S01]  /*97b70*/  LEA.HI.X.SX32 R25, R25, R13, 0x1, P6 ;  /* 0x0000000d19197211 */ /* 0x000fe200030f0eff */
[C---:B0-----:R-:W-:Y:S02]  /*97b80*/  IMAD R22, R2.reuse, 0xcc, RZ ;  /* 0x000000cc02167824 */ /* 0x041fe400078e02ff */
[----:B------:R-:W-:-:S03]  /*97b90*/  IMAD R23, R2, 0x19a, RZ ;  /* 0x0000019a02177824 */ /* 0x000fc600078e02ff */
[-C--:B------:R-:W-:Y:S01]  /*97ba0*/  LEA.HI.X.SX32 R29, R22, R13.reuse, 0x1, P5 ;  /* 0x0000000d161d7211 */ /* 0x080fe200028f0eff */
[----:B------:R0:W-:Y:S04]  /*97bb0*/  STL.64 [R1+0x348], R24 ;  /* 0x0003481801007387 */ /* 0x0001e80000100a00 */
[----:B------:R1:W-:Y:S01]  /*97bc0*/  STL.64 [R1+0x340], R28 ;  /* 0x0003401c01007387 */ /* 0x0003e20000100a00 */
[----:B0-----:R-:W-:Y:S01]  /*97bd0*/  IADD3 R24, P6, R23, R12, RZ ;  /* 0x0000000c17187210 */ /* 0x001fe20007fde0ff */
[C---:B-1----:R-:W-:Y:S02]  /*97be0*/  IMAD R29, R2.reuse, 0xcd, RZ ;  /* 0x000000cd021d7824 */ /* 0x042fe400078e02ff */
[C---:B------:R-:W-:Y:S02]  /*97bf0*/  IMAD R23, R2.reuse, 0x19c, RZ ;  /* 0x0000019c02177824 */ /* 0x040fe400078e02ff */
[----:B------:R-:W-:Y:S01]  /*97c00*/  IMAD R28, R2, 0x19e, RZ ;  /* 0x0000019e021c7824 */ /* 0x000fe200078e02ff */
[----:B------:R-:W-:-:S02]  /*97c10*/  LEA.HI.X.SX32 R25, R29, R13, 0x1, P6 ;  /* 0x0000000d1d197211 */ /* 0x000fc400030f0eff */
[----:B------:R-:W-:-:S03]  /*97c20*/  IADD3 R22, P5, R23, R12, RZ ;  /* 0x0000000c17167210 */ /* 0x000fc60007fbe0ff */
[----:B------:R0:W-:Y:S01]  /*97c30*/  STL.64 [R1+0x338], R24 ;  /* 0x0003381801007387 */ /* 0x0001e20000100a00 */
[----:B------:R-:W-:Y:S01]  /*97c40*/  IMAD R29, R2, 0x1a0, RZ ;  /* 0x000001a0021d7824 */ /* 0x000fe200078e02ff */
[----:B0-----:R-:W-:Y:S01]  /*97c50*/  IADD3 R24, P6, R28, R12, RZ ;  /* 0x0000000c1c187210 */ /* 0x001fe20007fde0ff */
[----:B------:R-:W-:-:S05]  /*97c60*/  IMAD R28, R2, 0xcf, RZ ;  /* 0x000000cf021c7824 */ /* 0x000fca00078e02ff */
[-C--:B------:R-:W-:Y:S01]  /*97c70*/  LEA.HI.X.SX32 R25, R28, R13.reuse, 0x1, P6 ;  /* 0x0000000d1c197211 */ /* 0x080fe200030f0eff */
[----:B------:R-:W-:Y:S01]  /*97c80*/  IMAD R28, R2, 0xd1, RZ ;  /* 0x000000d1021c7824 */ /* 0x000fe200078e02ff */
[----:B---3--:R-:W-:Y:S01]  /*97c90*/  LEA.HI.X.SX32 R23, R26, R13, 0x1, P5 ;  /* 0x0000000d1a177211 */ /* 0x008fe200028f0eff */
[----:B------:R-:W-:-:S04]  /*97ca0*/  IMAD R26, R2, 0x1a2, RZ ;  /* 0x000001a2021a7824 */ /* 0x000fc800078e02ff */
[----:B------:R0:W-:Y:S04]  /*97cb0*/  STL.64 [R1+0x330], R22 ;  /* 0x0003301601007387 */ /* 0x0001e80000100a00 */
[----:B------:R1:W-:Y:S01]  /*97cc0*/  STL.64 [R1+0x328], R24 ;  /* 0x0003281801007387 */ /* 0x0003e20000100a00 */
[-C--:B0-----:R-:W-:Y:S02]  /*97cd0*/  IADD3 R22, P5, R29, R12.reuse, RZ ;  /* 0x0000000c1d167210 */ /* 0x081fe40007fbe0ff */
[----:B-1----:R-:W-:Y:S01]  /*97ce0*/  IADD3 R24, P6, R26, R12, RZ ;  /* 0x0000000c1a187210 */ /* 0x002fe20007fde0ff */
[----:B------:R-:W-:Y:S01]  /*97cf0*/  IMAD R26, R2, 0x1a4, RZ ;  /* 0x000001a4021a7824 */ /* 0x000fe200078e02ff */
[----:B--2---:R-:W-:-:S05]  /*97d00*/  LEA.HI.X.SX32 R23, R8, R13, 0x1, P5 ;  /* 0x0000000d08177211 */ /* 0x004fca00028f0eff */
[----:B------:R0:W-:Y:S01]  /*97d10*/  STL.64 [R1+0x320], R22 ;  /* 0x0003201601007387 */ /* 0x0001e20000100a00 */
[----:B------:R-:W-:Y:S01]  /*97d20*/  LEA.HI.X.SX32 R25, R28, R13, 0x1, P6 ;  /* 0x0000000d1c197211 */ /* 0x000fe200030f0eff */
[C---:B------:R-:W-:Y:S02]  /*97d30*/  IMAD R8, R2.reuse, 0x1a6, RZ ;  /* 0x000001a602087824 */ /* 0x040fe400078e02ff */
[----:B------:R-:W-:Y:S01]  /*97d40*/  IMAD R29, R2, 0xd3, RZ ;  /* 0x000000d3021d7824 */ /* 0x000fe200078e02ff */
[----:B0-----:R-:W-:Y:S01]  /*97d50*/  IADD3 R22, P5, R26, R12, RZ ;  /* 0x0000000c1a167210 */ /* 0x001fe20007fbe0ff */
[----:B------:R-:W-:-:S03]  /*97d60*/  IMAD R26, R2, 0x1a8, RZ ;  /* 0x000001a8021a7824 */ /* 0x000fc600078e02ff */
[----:B------:R-:W-:Y:S01]  /*97d70*/  LEA.HI.X.SX32 R23, R27, R13, 0x1, P5 ;  /* 0x0000000d1b177211 */ /* 0x000fe200028f0eff */
[----:B------:R0:W-:Y:S01]  /*97d80*/  STL.64 [R1+0x318], R24 ;  /* 0x0003181801007387 */ /* 0x0001e20000100a00 */
[----:B------:R-:W-:-:S03]  /*97d90*/  IADD3 R26, P5, R26, R12, RZ ;  /* 0x0000000c1a1a7210 */ /* 0x000fc60007fbe0ff */
[----:B------:R1:W-:Y:S01]  /*97da0*/  STL.64 [R1+0x310], R22 ;  /* 0x0003101601007387 */ /* 0x0003e20000100a00 */
[----:B0-----:R-:W-:Y:S01]  /*97db0*/  IADD3 R24, P6, R8, R12, RZ ;  /* 0x0000000c08187210 */ /* 0x001fe20007fde0ff */
[----:B-1----:R-:W-:-:S03]  /*97dc0*/  IMAD R22, R2, 0xd4, RZ ;  /* 0x000000d402167824 */ /* 0x002fc600078e02ff */
[-C--:B------:R-:W-:Y:S01]  /*97dd0*/  LEA.HI.X.SX32 R25, R29, R13.reuse, 0x1, P6 ;  /* 0x0000000d1d197211 */ /* 0x080fe200030f0eff */
[----:B------:R-:W-:Y:S01]  /*97de0*/  IMAD R28, R2, 0x1aa, RZ ;  /* 0x000001aa021c7824 */ /* 0x000fe200078e02ff */
[----:B------:R-:W-:-:S03]  /*97df0*/  LEA.HI.X.SX32 R27, R22, R13, 0x1, P5 ;  /* 0x0000000d161b7211 */ /* 0x000fc600028f0eff */
[----:B------:R0:W-:Y:S01]  /*97e00*/  STL.64 [R1+0x308], R24 ;  /* 0x0003081801007387 */ /* 0x0001e20000100a00 */
[----:B------:R-:W-:Y:S01]  /*97e10*/  IADD3 R28, P6, R28, R12, RZ ;  /* 0x0000000c1c1c7210 */ /* 0x000fe20007fde0ff */
[C---:B------:R-:W-:Y:S02]  /*97e20*/  IMAD R23, R2.reuse, 0x1ac, RZ ;  /* 0x000001ac02177824 */ /* 0x040fe400078e02ff */
[----:B0-----:R-:W2:Y:S04]  /*97e30*/  LDL.LU.64 R24, [R1+0x2020] ;  /* 0x0020200001187983 */ /* 0x001ea80000300a00 */
[----:B------:R0:W-:Y:S02]  /*97e40*/  STL.64 [R1+0x300], R26 ;  /* 0x0003001a01007387 */ /* 0x0001e40000100a00 */
[----:B0-----:R-:W-:-:S05]  /*97e50*/  IMAD R27, R2, 0xd5, RZ ;  /* 0x000000d5021b7824 */ /* 0x001fca00078e02ff */
[----:B------:R-:W-:Y:S02]  /*97e60*/  LEA.HI.X.SX32 R29, R27, R13, 0x1, P6 ;  /* 0x0000000d1b1d7211 */ /* 0x000fe400030f0eff */
[----:B------:R-:W-:-:S03]  /*97e70*/  IADD3 R22, P5, R23, R12, RZ ;  /* 0x0000000c17167210 */ /* 0x000fc60007fbe0ff */
[----:B------:R0:W-:Y:S01]  /*97e80*/  STL.64 [R1+0x2f8], R28 ;  /* 0x0002f81c01007387 */ /* 0x0001e20000100a00 */
[----:B------:R-:W-:-:S03]  /*97e90*/  LEA.HI.X.SX32 R23, R9, R13, 0x1, P5 ;  /* 0x0000000d09177211 */ /* 0x000fc600028f0eff */
[----:B0-----:R-:W3:Y:S04]  /*97ea0*/  LDL.LU R29, [R1+0x2018] ;  /* 0x00201800011d7983 */ /* 0x001ee80000300800 */
[----:B------:R0:W-:Y:S04]  /*97eb0*/  STL.64 [R1+0x2f0], R22 ;  /* 0x0002f01601007387 */ /* 0x0001e80000100a00 */
[----:B0-----:R-:W4:Y:S01]  /*97ec0*/  LDL.LU.64 R22, [R1+0x2010] ;  /* 0x0020100001167983 */ /* 0x001f220000300a00 */
[C---:B------:R-:W-:Y:S02]  /*97ed0*/  IMAD R26, R2.reuse, 0x1ae, RZ ;  /* 0x000001ae021a7824 */ /* 0x040fe400078e02ff */
[----:B------:R-:W-:-:S02]  /*97ee0*/  IMAD R27, R2, 0xd7, RZ ;  /* 0x000000d7021b7824 */ /* 0x000fc400078e02ff */
[----:B------:R-:W-:Y:S01]  /*97ef0*/  IMAD R28, R2, 0x1b0, RZ ;  /* 0x000001b0021c7824 */ /* 0x000fe200078e02ff */
[----:B------:R-:W-:Y:S01]  /*97f00*/  IADD3 R26, P6, R26, R12, RZ ;  /* 0x0000000c1a1a7210 */ /* 0x000fe20007fde0ff */
[----:B------:R-:W-:-:S03]  /*97f10*/  IMAD R9, R2, 0x1b2, RZ ;  /* 0x000001b202097824 */ /* 0x000fc600078e02ff */
[----:B------:R-:W-:Y:S02]  /*97f20*/  LEA.HI.X.SX32 R27, R27, R13, 0x1, P6 ;  /* 0x0000000d1b1b7211 */ /* 0x000fe400030f0eff */
[----:B------:R-:W-:-:S03]  /*97f30*/  IADD3 R28, P5, R28, R12, RZ ;  /* 0x0000000c1c1c7210 */ /* 0x000fc60007fbe0ff */
[----:B------:R0:W-:Y:S04]  /*97f40*/  STL.64 [R1+0x2e8], R26 ;  /* 0x0002e81a01007387 */ /* 0x0001e80000100a00 */
[----:B------:R-:W-:Y:S04]  /*97f50*/  STL [R1+0x2e0], R28 ;  /* 0x0002e01c01007387 */ /* 0x000fe80000100800 */
[----:B------:R1:W-:Y:S01]  /*97f60*/  STL.64 [R1+0x1fc8], R8 ;  /* 0x001fc80801007387 */ /* 0x0003e20000100a00 */
[----:B0-----:R-:W-:Y:S01]  /*97f70*/  IMAD R27, R2, 0xd9, RZ ;  /* 0x000000d9021b7824 */ /* 0x001fe200078e02ff */
[----:B------:R-:W-:-:S04]  /*97f80*/  IADD3 R26, P6, R9, R12, RZ ;  /* 0x0000000c091a7210 */ /* 0x000fc80007fde0ff */
[----:B------:R-:W-:Y:S02]  /*97f90*/  LEA.HI.X.SX32 R27, R27, R13, 0x1, P6 ;  /* 0x0000000d1b1b7211 */ /* 0x000fe400030f0eff */
[----:B-1----:R-:W-:Y:S01]  /*97fa0*/  MOV R8, R28 ;  /* 0x0000001c00087202 */ /* 0x002fe20000000f00 */
[----:B------:R-:W-:Y:S01]  /*97fb0*/  IMAD R28, R2, 0x1b4, RZ ;  /* 0x000001b4021c7824 */ /* 0x000fe200078e02ff */
[----:B---3--:R-:W-:Y:S02]  /*97fc0*/  MOV R9, R29 ;  /* 0x0000001d00097202 */ /* 0x008fe40000000f00 */
[----:B--2---:R-:W-:Y:S01]  /*97fd0*/  LEA.HI.X.SX32 R9, R24, R13, 0x1, P5 ;  /* 0x0000000d18097211 */ /* 0x004fe200028f0eff */
[----:B------:R-:W-:Y:S01]  /*97fe0*/  IMAD R24, R2, 0x1b6, RZ ;  /* 0x000001b602187824 */ /* 0x000fe200078e02ff */
[----:B------:R-:W-:-:S03]  /*97ff0*/  IADD3 R28, P5, R28, R12, RZ ;  /* 0x0000000c1c1c7210 */ /* 0x000fc60007fbe0ff */
[----:B------:R0:W-:Y:S01]  /*98000*/  STL [R1+0x2e4], R9 ;  /* 0x0002e40901007387 */ /* 0x0001e20000100800 */
[-C--:B------:R-:W-:Y:S01]  /*98010*/  IADD3 R8, P6, R24, R12.reuse, RZ ;  /* 0x0000000c18087210 */ /* 0x080fe20007fde0ff */
[----:B------:R-:W-:Y:S02]  /*98020*/  IMAD R24, R2, 0xdb, RZ ;  /* 0x000000db02187824 */ /* 0x000fe400078e02ff */
[----:B------:R1:W-:Y:S01]  /*98030*/  STL.64 [R1+0x2d8], R26 ;  /* 0x0002d81a01007387 */ /* 0x0003e20000100a00 */
[-C--:B----4-:R-:W-:Y:S01]  /*98040*/  LEA.HI.X.SX32 R29, R22, R13.reuse, 0x1, P5 ;  /* 0x0000000d161d7211 */ /* 0x090fe200028f0eff */
[----:B------:R-:W-:Y:S01]  /*98050*/  IMAD R22, R2, 0x1ba, RZ ;  /* 0x000001ba02167824 */ /* 0x000fe200078e02ff */
[-C--:B0-----:R-:W-:Y:S01]  /*98060*/  LEA.HI.X.SX32 R9, R24, R13.reuse, 0x1, P6 ;  /* 0x0000000d18097211 */ /* 0x081fe200030f0eff */
[----:B-1----:R-:W-:Y:S02]  /*98070*/  IMAD R26, R2, 0x1b8, RZ ;  /* 0x000001b8021a7824 */ /* 0x002fe400078e02ff */
[----:B------:R-:W-:Y:S03]  /*98080*/  STL.64 [R1+0x2d0], R28 ;  /* 0x0002d01c01007387 */ /* 0x000fe60000100a00 */
[----:B------:R-:W-:Y:S01]  /*98090*/  IADD3 R26, P5, R26, R12, RZ ;  /* 0x0000000c1a1a7210 */ /* 0x000fe20007fbe0ff */
[----:B------:R0:W-:Y:S03]  /*980a0*/  STL.64 [R1+0x2c8], R8 ;  /* 0x0002c80801007387 */ /* 0x0001e60000100a00 */
[----:B------:R-:W-:-:S05]  /*980b0*/  LEA.HI.X.SX32 R27, R23, R13, 0x1, P5 ;  /* 0x0000000d171b7211 */ /* 0x000fca00028f0eff */
        /* <DEDUP_REMOVED lines=17> */
[-C--:B------:R-:W-:Y:S01]  /*981d0*/  LEA.HI.X.SX32 R25, R20, R13.reuse, 0x1, P5 ;  /* 0x0000000d14197211 */ /* 0x080fe200028f0eff */
[C---:B------:R-:W-:Y:S02]  /*981e0*/  IMAD R23, R2.reuse, 0x1c4, RZ ;  /* 0x000001c402177824 */ /* 0x040fe400078e02ff */
[----:B------:R-:W-:Y:S01]  /*981f0*/  IMAD R20, R2, 0x1c6, RZ ;  /* 0x000001c602147824 */ /* 0x000fe200078e02ff */
[----:B0-----:R-:W-:Y:S01]  /*98200*/  IADD3 R8, P6, R22, R12, RZ ;  /* 0x0000000c16087210 */ /* 0x001fe20007fde0ff */
[----:B------:R-:W-:Y:S01]  /*98210*/  IMAD R22, R2, 0xe1, RZ ;  /* 0x000000e102167824 */ /* 0x000fe200078e02ff */
[----:B------:R0:W-:Y:S04]  /*98220*/  STL.64 [R1+0x2a0], R24 ;  /* 0x0002a01801007387 */ /* 0x0001e80000100a00 */
[----:B------:R-:W-:Y:S01]  /*98230*/  LEA.HI.X.SX32 R9, R22, R13, 0x1, P6 ;  /* 0x0000000d16097211 */ /* 0x000fe200030f0eff */
[----:B------:R-:W-:-:S04]  /*98240*/  IMAD R22, R2, 0x1c8, RZ ;  /* 0x000001c802167824 */ /* 0x000fc800078e02ff */
[----:B------:R1:W-:Y:S01]  /*98250*/  STL.64 [R1+0x298], R8 ;  /* 0x0002980801007387 */ /* 0x0003e20000100a00 */
[----:B0-----:R-:W-:-:S04]  /*98260*/  IADD3 R24, P5, R23, R12, RZ ;  /* 0x0000000c17187210 */ /* 0x001fc80007fbe0ff */
[-C--:B------:R-:W-:Y:S02]  /*98270*/  LEA.HI.X.SX32 R25, R18, R13.reuse, 0x1, P5 ;  /* 0x0000000d12197211 */ /* 0x080fe400028f0eff */
[-C--:B------:R-:W-:Y:S02]  /*98280*/  IADD3 R22, P5, R22, R12.reuse, RZ ;  /* 0x0000000c16167210 */ /* 0x080fe40007fbe0ff */
[----:B-1----:R-:W-:Y:S01]  /*98290*/  IADD3 R8, P6, R20, R12, RZ ;  /* 0x0000000c14087210 */ /* 0x002fe20007fde0ff */
[C---:B------:R-:W-:Y:S01]  /*982a0*/  IMAD R20, R2.reuse, 0xe3, RZ ;  /* 0x000000e302147824 */ /* 0x040fe200078e02ff */
[----:B------:R-:W-:Y:S01]  /*982b0*/  LEA.HI.X.SX32 R23, R19, R13, 0x1, P5 ;  /* 0x0000000d13177211 */ /* 0x000fe200028f0eff */
[----:B------:R-:W-:-:S03]  /*982c0*/  IMAD R18, R2, 0x1ca, RZ ;  /* 0x000001ca02127824 */ /* 0x000fc600078e02ff */
[----:B------:R-:W-:Y:S01]  /*982d0*/  LEA.HI.X.SX32 R9, R20, R13, 0x1, P6 ;  /* 0x0000000d14097211 */ /* 0x000fe200030f0eff */
[----:B------:R-:W-:Y:S04]  /*982e0*/  STL.64 [R1+0x290], R24 ;  /* 0x0002901801007387 */ /* 0x000fe80000100a00 */
[----:B------:R0:W-:Y:S04]  /*982f0*/  STL.64 [R1+0x288], R8 ;  /* 0x0002880801007387 */ /* 0x0001e80000100a00 */
[----:B------:R1:W-:Y:S01]  /*98300*/  STL.64 [R1+0x280], R22 ;  /* 0x0002801601007387 */ /* 0x0003e20000100a00 */
[----:B------:R-:W-:Y:S01]  /*98310*/  IMAD R20, R2, 0x1ce, RZ ;  /* 0x000001ce02147824 */ /* 0x000fe200078e02ff */
[----:B0-----:R-:W-:Y:S01]  /*98320*/  IADD3 R8, P6, R18, R12, RZ ;  /* 0x0000000c12087210 */ /* 0x001fe20007fde0ff */
[----:B------:R-:W-:-:S02]  /*98330*/  IMAD R18, R2, 0x1cc, RZ ;  /* 0x000001cc02127824 */ /* 0x000fc400078e02ff */
[----:B-1----:R-:W-:-:S03]  /*98340*/  IMAD R22, R2, 0xe5, RZ ;  /* 0x000000e502167824 */ /* 0x002fc600078e02ff */
[----:B------:R-:W-:Y:S02]  /*98350*/  IADD3 R18, P5, R18, R12, RZ ;  /* 0x0000000c12127210 */ /* 0x000fe40007fbe0ff */
[-C--:B------:R-:W-:Y:S02]  /*98360*/  LEA.HI.X.SX32 R9, R22, R13.reuse, 0x1, P6 ;  /* 0x0000000d16097211 */ /* 0x080fe400030f0eff */
[----:B------:R-:W-:-:S03]  /*98370*/  LEA.HI.X.SX32 R19, R21, R13, 0x1, P5 ;  /* 0x0000000d15137211 */ /* 0x000fc600028f0eff */
[----:B------:R0:W-:Y:S04]  /*98380*/  STL.64 [R1+0x218], R8 ;  /* 0x0002180801007387 */ /* 0x0001e80000100a00 */
[----:B------:R1:W-:Y:S01]  /*98390*/  STL.64 [R1+0x198], R18 ;  /* 0x0001981201007387 */ /* 0x0003e20000100a00 */
[----:B0-----:R-:W-:Y:S01]  /*983a0*/  IADD3 R8, P6, R20, R12, RZ ;  /* 0x0000000c14087210 */ /* 0x001fe20007fde0ff */
[C---:B------:R-:W-:Y:S02]  /*983b0*/  IMAD R20, R2.reuse, 0x1d0, RZ ;  /* 0x000001d002147824 */ /* 0x040fe400078e02ff */
[----:B-1----:R-:W-:-:S03]  /*983c0*/  IMAD R19, R2, 0xe7, RZ ;  /* 0x000000e702137824 */ /* 0x002fc600078e02ff */
[-C--:B------:R-:W-:Y:S01]  /*983d0*/  IADD3 R28, P5, R20, R12.reuse, RZ ;  /* 0x0000000c141c7210 */ /* 0x080fe20007fbe0ff */
[----:B------:R-:W-:Y:S01]  /*983e0*/  IMAD R18, R2, 0x1d2, RZ ;  /* 0x000001d202127824 */ /* 0x000fe200078e02ff */
[-C--:B------:R-:W-:Y:S02]  /*983f0*/  LEA.HI.X.SX32 R9, R19, R13.reuse, 0x1, P6 ;  /* 0x0000000d13097211 */ /* 0x080fe400030f0eff */
[-C--:B------:R-:W-:Y:S01]  /*98400*/  LEA.HI.X.SX32 R29, R16, R13.reuse, 0x1, P5 ;  /* 0x0000000d101d7211 */ /* 0x080fe200028f0eff */
[----:B------:R-:W-:Y:S01]  /*98410*/  IMAD R16, R2, 0xe9, RZ ;  /* 0x000000e902107824 */ /* 0x000fe200078e02ff */
[----:B------:R-:W-:Y:S01]  /*98420*/  IADD3 R26, P6, R18, R12, RZ ;  /* 0x0000000c121a7210 */ /* 0x000fe20007fde0ff */
[----:B------:R-:W-:Y:S01]  /*98430*/  IMAD R18, R2, 0x1d4, RZ ;  /* 0x000001d402127824 */ /* 0x000fe200078e02ff */
[----:B------:R-:W-:Y:S02]  /*98440*/  STL.64 [R1+0x190], R8 ;  /* 0x0001900801007387 */ /* 0x000fe40000100a00 */
[----:B------:R-:W-:-:S02]  /*98450*/  LEA.HI.X.SX32 R27, R16, R13, 0x1, P6 ;  /* 0x0000000d101b7211 */ /* 0x000fc400030f0eff */
[----:B------:R-:W-:Y:S01]  /*98460*/  STL.64 [R1+0x1a00], R28 ;  /* 0x001a001c01007387 */ /* 0x000fe20000100a00 */
[----:B------:R-:W-:-:S03]  /*98470*/  IADD3 R24, P5, R18, R12, RZ ;  /* 0x0000000c12187210 */ /* 0x000fc60007fbe0ff */
[----:B------:R-:W2:Y:S04]  /*98480*/  LDL.LU.64 R12, [R1+0x2008] ;  /* 0x00200800010c7983 */ /* 0x000ea80000300a00 */
[----:B------:R-:W-:Y:S04]  /*98490*/  STL [R1+0x1a20], R26 ;  /* 0x001a201a01007387 */ /* 0x000fe80000100800 */
[----:B------:R0:W-:Y:S04]  /*984a0*/  STL [R1+0x1a08], R27 ;  /* 0x001a081b01007387 */ /* 0x0001e80000100800 */
[----:B0-----:R-:W3:Y:S01]  /*984b0*/  LDL.64 R26, [R1+0x3a8] ;  /* 0x0003a800011a7983 */ /* 0x001ee20000100a00 */
[----:B------:R-:W-:-:S02]  /*984c0*/  IMAD R16, R2, 0x1d6, RZ ;  /* 0x000001d602107824 */ /* 0x000fc400078e02ff */
[C---:B------:R-:W-:Y:S02]  /*984d0*/  IMAD R15, R2.reuse, 0x1dc, RZ ;  /* 0x000001dc020f7824 */ /* 0x040fe400078e02ff */
[C---:B------:R-:W-:Y:S02]  /*984e0*/  IMAD R9, R2.reuse, 0xf0, RZ ;  /* 0x000000f002097824 */ /* 0x040fe400078e02ff */
[C---:B------:R-:W-:Y:S02]  /*984f0*/  IMAD R10, R2.reuse, 0x1e2, RZ ;  /* 0x000001e2020a7824 */ /* 0x040fe400078e02ff */
[C---:B------:R-:W-:Y:S02]  /*98500*/  IMAD R8, R2.reuse, 0x1e4, RZ ;  /* 0x000001e402087824 */ /* 0x040fe400078e02ff */
[C---:B------:R-:W-:Y:S02]  /*98510*/  IMAD R29, R2.reuse, 0x1e6, RZ ;  /* 0x000001e6021d7824 */ /* 0x040fe400078e02ff */
[----:B------:R-:W-:Y:S01]  /*98520*/  IMAD R28, R2, 0xf3, RZ ;  /* 0x000000f3021c7824 */ /* 0x000fe200078e02ff */
[----:B---3--:R-:W-:Y:S01]  /*98530*/  IADD3 R22, P6, R16, R26, RZ ;  /* 0x0000001a10167210 */ /* 0x008fe20007fde0ff */
[C---:B------:R-:W-:Y:S01]  /*98540*/  IMAD R16, R2.reuse, 0x1d8, RZ ;  /* 0x000001d802107824 */ /* 0x040fe200078e02ff */
[----:B------:R-:W-:Y:S01]  /*98550*/  LEA.HI.X.SX32 R25, R17, R27, 0x1, P5 ;  /* 0x0000001b11197211 */ /* 0x000fe200028f0eff */
[----:B------:R-:W-:-:S03]  /*98560*/  IMAD R17, R2, 0xeb, RZ ;  /* 0x000000eb02117824 */ /* 0x000fc600078e02ff */
[-C--:B------:R-:W-:Y:S01]  /*98570*/  IADD3 R20, P5, R16, R26.reuse, RZ ;  /* 0x0000001a10147210 */ /* 0x080fe20007fbe0ff */
[----:B------:R-:W-:Y:S01]  /*98580*/  IMAD R16, R2, 0x1da, RZ ;  /* 0x000001da02107824 */ /* 0x000fe200078e02ff */
[-C--:B------:R-:W-:Y:S02]  /*98590*/  LEA.HI.X.SX32 R23, R17, R27.reuse, 0x1, P6 ;  /* 0x0000001b11177211 */ /* 0x080fe400030f0eff */
[-C--:B------:R-:W-:Y:S01]  /*985a0*/  LEA.HI.X.SX32 R21, R14, R27.reuse, 0x1, P5 ;  /* 0x0000001b0e157211 */ /* 0x080fe200028f0eff */
[----:B------:R-:W-:Y:S01]  /*985b0*/  IMAD R14, R2, 0xed, RZ ;  /* 0x000000ed020e7824 */ /* 0x000fe200078e02ff */
[-C--:B------:R-:W-:Y:S02]  /*985c0*/  IADD3 R18, P6, R16, R26.reuse, RZ ;  /* 0x0000001a10127210 */ /* 0x080fe40007fde0ff */
[----:B------:R-:W-:Y:S02]  /*985d0*/  IADD3 R16, P5, R15, R26, RZ ;  /* 0x0000001a0f107210 */ /* 0x000fe40007fbe0ff */
[----:B------:R-:W-:-:S02]  /*985e0*/  LEA.HI.X.SX32 R19, R14, R27, 0x1, P6 ;  /* 0x0000001b0e137211 */ /* 0x000fc400030f0eff */
[-C--:B------:R-:W-:Y:S01]  /*985f0*/  LEA.HI.X.SX32 R17, R11, R27.reuse, 0x1, P5 ;  /* 0x0000001b0b117211 */ /* 0x080fe200028f0eff */
[----:B------:R-:W-:Y:S01]  /*98600*/  IMAD R11, R2, 0xef, RZ ;  /* 0x000000ef020b7824 */ /* 0x000fe200078e02ff */
[-C--:B--2---:R-:W-:Y:S02]  /*98610*/  IADD3 R12, P5, R12, R26.reuse, RZ ;  /* 0x0000001a0c0c7210 */ /* 0x084fe40007fbe0ff */
[-C--:B------:R-:W-:Y:S01]  /*98620*/  IADD3 R14, P6, R13, R26.reuse, RZ ;  /* 0x0000001a0d0e7210 */ /* 0x080fe20007fde0ff */
[----:B------:R-:W-:Y:S01]  /*98630*/  STL.64 [R1+0x1a10], R24 ;  /* 0x001a101801007387 */ /* 0x000fe20000100a00 */
[-C--:B------:R-:W-:Y:S01]  /*98640*/  LEA.HI.X.SX32 R13, R9, R27.reuse, 0x1, P5 ;  /* 0x0000001b090d7211 */ /* 0x080fe200028f0eff */
[----:B------:R-:W-:Y:S01]  /*98650*/  IMAD R9, R2, 0xf1, RZ ;  /* 0x000000f102097824 */ /* 0x000fe200078e02ff */
[----:B------:R-:W-:Y:S01]  /*98660*/  LEA.HI.X.SX32 R15, R11, R27, 0x1, P6 ;  /* 0x0000001b0b0f7211 */ /* 0x000fe200030f0eff */
[----:B------:R-:W-:Y:S01]  /*98670*/  STL.64 [R1+0x1a18], R22 ;  /* 0x001a181601007387 */ /* 0x000fe20000100a00 */
[----:B------:R-:W-:-:S03]  /*98680*/  IADD3 R10, P6, R10, R26, RZ ;  /* 0x0000001a0a0a7210 */ /* 0x000fc60007fde0ff */
[----:B------:R-:W-:Y:S01]  /*98690*/  STL.64 [R1+0x1a28], R20 ;  /* 0x001a281401007387 */ /* 0x000fe20000100a00 */
[----:B------:R-:W-:-:S03]  /*986a0*/  LEA.HI.X.SX32 R11, R9, R27, 0x1, P6 ;  /* 0x0000001b090b7211 */ /* 0x000fc600030f0eff */
[----:B------:R-:W-:Y:S01]  /*986b0*/  STL.64 [R1+0x1a30], R18 ;  /* 0x001a301201007387 */ /* 0x000fe20000100a00 */
[----:B------:R-:W-:-:S03]  /*986c0*/  IMAD R9, R2, 0x1e8, RZ ;  /* 0x000001e802097824 */ /* 0x000fc600078e02ff */
[----:B------:R0:W-:Y:S04]  /*986d0*/  STL.64 [R1+0x1a38], R16 ;  /* 0x001a381001007387 */ /* 0x0001e80000100a00 */
[----:B------:R1:W-:Y:S01]  /*986e0*/  STL.64 [R1+0x1a40], R14 ;  /* 0x001a400e01007387 */ /* 0x0003e20000100a00 */
[-C--:B0-----:R-:W-:Y:S01]  /*986f0*/  IADD3 R16, P5, R8, R26.reuse, RZ ;  /* 0x0000001a08107210 */ /* 0x081fe20007fbe0ff */
[C---:B------:R-:W-:Y:S02]  /*98700*/  IMAD R8, R2.reuse, 0xf2, RZ ;  /* 0x000000f202087824 */ /* 0x040fe400078e02ff */
[----:B------:R0:W-:Y:S01]  /*98710*/  STL [R1+0x1a60], R12 ;  /* 0x001a600c01007387 */ /* 0x0001e20000100800 */
[----:B-1----:R-:W-:Y:S01]  /*98720*/  IADD3 R14, P6, R29, R26, RZ ;  /* 0x0000001a1d0e7210 */ /* 0x002fe20007fde0ff */
[----:B------:R-:W-:Y:S01]  /*98730*/  IMAD R29, R2, 0x1ea, RZ ;  /* 0x000001ea021d7824 */ /* 0x000fe200078e02ff */
[-C--:B------:R-:W-:Y:S01]  /*98740*/  LEA.HI.X.SX32 R17, R8, R27.reuse, 0x1, P5 ;  /* 0x0000001b08117211 */ /* 0x080fe200028f0eff */
[----:B------:R-:W-:Y:S01]  /*98750*/  IMAD R8, R2, 0xf4, RZ ;  /* 0x000000f402087824 */ /* 0x000fe200078e02ff */
[----:B------:R1:W-:Y:S01]  /*98760*/  STL [R1+0x1a48], R13 ;  /* 0x001a480d01007387 */ /* 0x0003e20000100800 */
[----:B------:R-:W-:-:S02]  /*98770*/  LEA.HI.X.SX32 R15, R28, R27, 0x1, P6 ;  /* 0x0000001b1c0f7211 */ /* 0x000fc400030f0eff */
[-C--:B0-----:R-:W-:Y:S01]  /*98780*/  IADD3 R12, P5, R9, R26.reuse, RZ ;  /* 0x0000001a090c7210 */ /* 0x081fe20007fbe0ff */
[C---:B------:R-:W-:Y:S01]  /*98790*/  IMAD R9, R2.reuse, 0x1ec, RZ ;  /* 0x000001ec02097824 */ /* 0x040fe200078e02ff */
[----:B------:R0:W-:Y:S01]  /*987a0*/  STL.64 [R1+0x1a50], R10 ;  /* 0x001a500a01007387 */ /* 0x0001e20000100a00 */
[----:B------:R-:W-:Y:S01]  /*987b0*/  IMAD R24, R2, 0xf5, RZ ;  /* 0x000000f502187824 */ /* 0x000fe200078e02ff */
[-C--:B-1----:R-:W-:Y:S01]  /*987c0*/  LEA.HI.X.SX32 R13, R8, R27.reuse, 0x1, P5 ;  /* 0x0000001b080d7211 */ /* 0x082fe200028f0eff */
[C---:B------:R-:W-:Y:S01]  /*987d0*/  IMAD R25, R2.reuse, 0x1ee, RZ ;  /* 0x000001ee02197824 */ /* 0x040fe200078e02ff */
[-C--:B------:R-:W-:Y:S01]  /*987e0*/  IADD3 R8, P5, R9, R26.reuse, RZ ;  /* 0x0000001a09087210 */ /* 0x080fe20007fbe0ff */
[----:B------:R-:W-:Y:S01]  /*987f0*/  STL.64 [R1+0x9a8], R16 ;  /* 0x0009a81001007387 */ /* 0x000fe20000100a00 */
[----:B0-----:R-:W-:Y:S01]  /*98800*/  IADD3 R10, P6, R29, R26, RZ ;  /* 0x0000001a1d0a7210 */ /* 0x001fe20007fde0ff */
[C---:B------:R-:W-:Y:S02]  /*98810*/  IMAD R29, R2.reuse, 0xf6, RZ ;  /* 0x000000f6021d7824 */ /* 0x040fe400078e02ff */
[----:B------:R-:W-:Y:S01]  /*98820*/  STL.64 [R1+0x9a0], R14 ;  /* 0x0009a00e01007387 */ /* 0x000fe20000100a00 */
[----:B------:R-:W-:Y:S01]  /*98830*/  IMAD R28, R2, 0x1f0, RZ ;  /* 0x000001f0021c7824 */ /* 0x000fe200078e02ff */
[----:B------:R-:W-:-:S02]  /*98840*/  LEA.HI.X.SX32 R11, R24, R27, 0x1, P6 ;  /* 0x0000001b180b7211 */ /* 0x000fc400030f0eff */
[----:B------:R-:W-:Y:S01]  /*98850*/  LEA.HI.X.SX32 R9, R29, R27, 0x1, P5 ;  /* 0x0000001b1d097211 */ /* 0x000fe200028f0eff */
[----:B------:R0:W-:Y:S01]  /*98860*/  STL.64 [R1+0x9b8], R12 ;  /* 0x0009b80c01007387 */ /* 0x0001e20000100a00 */
[----:B------:R-:W-:-:S03]  /*98870*/  IMAD R29, R2, 0xf8, RZ ;  /* 0x000000f8021d7824 */ /* 0x000fc600078e02ff */
[----:B------:R1:W-:Y:S01]  /*98880*/  STL.64 [R1+0x9c8], R8 ;  /* 0x0009c80801007387 */ /* 0x0003e20000100a00 */
[C---:B------:R-:W-:Y:S01]  /*98890*/  IMAD R23, R2.reuse, 0x1f2, RZ ;  /* 0x000001f202177824 */ /* 0x040fe200078e02ff */
[-C--:B0-----:R-:W-:Y:S01]  /*988a0*/  IADD3 R12, P6, R25, R26.reuse, RZ ;  /* 0x0000001a190c7210 */ /* 0x081fe20007fde0ff */
[----:B------:R-:W-:Y:S01]  /*988b0*/  IMAD R25, R2, 0xf7, RZ ;  /* 0x000000f702197824 */ /* 0x000fe200078e02ff */
[----:B-1----:R-:W-:-:S04]  /*988c0*/  IADD3 R8, P5, R28, R26, RZ ;  /* 0x0000001a1c087210 */ /* 0x002fc80007fbe0ff */
[-C--:B------:R-:W-:Y:S01]  /*988d0*/  LEA.HI.X.SX32 R13, R25, R27.reuse, 0x1, P6 ;  /* 0x0000001b190d7211 */ /* 0x080fe200030f0eff */
[C---:B------:R-:W-:Y:S01]  /*988e0*/  IMAD R16, R2.reuse, 0x1f4, RZ ;  /* 0x000001f402107824 */ /* 0x040fe200078e02ff */
[----:B------:R-:W-:Y:S01]  /*988f0*/  LEA.HI.X.SX32 R9, R29, R27, 0x1, P5 ;  /* 0x0000001b1d097211 */ /* 0x000fe200028f0eff */
[----:B------:R-:W-:Y:S01]  /*98900*/  STL.64 [R1+0x9b0], R10 ;  /* 0x0009b00a01007387 */ /* 0x000fe20000100a00 */
[----:B------:R-:W-:-:S03]  /*98910*/  IMAD R25, R2, 0xf9, RZ ;  /* 0x000000f902197824 */ /* 0x000fc600078e02ff */
[----:B------:R0:W-:Y:S01]  /*98920*/  STL.64 [R1+0x9c0], R12 ;  /* 0x0009c00c01007387 */ /* 0x0001e20000100a00 */
[----:B------:R-:W-:-:S03]  /*98930*/  IMAD R29, R2, 0xfa, RZ ;  /* 0x000000fa021d7824 */ /* 0x000fc600078e02ff */
[----:B------:R-:W-:Y:S04]  /*98940*/  STL [R1+0x1f18], R23 ;  /* 0x001f181701007387 */ /* 0x000fe80000100800 */
[----:B------:R1:W-:Y:S01]  /*98950*/  STL.64 [R1+0x9d8], R8 ;  /* 0x0009d80801007387 */ /* 0x0003e20000100a00 */
[----:B0-----:R-:W-:Y:S01]  /*98960*/  IADD3 R12, P6, R23, R26, RZ ;  /* 0x0000001a170c7210 */ /* 0x001fe20007fde0ff */
[----:B------:R-:W-:-:S03]  /*98970*/  IMAD R18, R2, 0x1f6, RZ ;  /* 0x000001f602127824 */ /* 0x000fc600078e02ff */
[-C--:B------:R-:W-:Y:S02]  /*98980*/  LEA.HI.X.SX32 R13, R25, R27.reuse, 0x1, P6 ;  /* 0x0000001b190d7211 */ /* 0x080fe400030f0eff */
[----:B-1----:R-:W-:Y:S01]  /*98990*/  IADD3 R8, P5, R16, R26, RZ ;  /* 0x0000001a10087210 */ /* 0x002fe20007fbe0ff */
[C---:B------:R-:W-:Y:S01]  /*989a0*/  IMAD R21, R2.reuse, 0x1f8, RZ ;  /* 0x000001f802157824 */ /* 0x040fe200078e02ff */
[----:B------:R-:W-:Y:S02]  /*989b0*/  STL [R1+0x1f28], R16 ;  /* 0x001f281001007387 */ /* 0x000fe40000100800 */
[----:B------:R-:W-:Y:S01]  /*989c0*/  LEA.HI.X.SX32 R9, R29, R27, 0x1, P5 ;  /* 0x0000001b1d097211 */ /* 0x000fe200028f0eff */
[C---:B------:R-:W-:Y:S01]  /*989d0*/  IMAD R22, R2.reuse, 0xfb, RZ ;  /* 0x000000fb02167824 */ /* 0x040fe200078e02ff */
        /* <DEDUP_REMOVED lines=14> */
[----:B------:R-:W-:Y:S01]  /*98ac0*/  STL [R1+0x1f34], R24 ;  /* 0x001f341801007387 */ /* 0x000fe20000100800 */
[----:B------:R-:W-:-:S03]  /*98ad0*/  IMAD R22, R2, 0x1fe, RZ ;  /* 0x000001fe02167824 */ /* 0x000fc600078e02ff */
[----:B------:R1:W-:Y:S01]  /*98ae0*/  STL.64 [R1+0x9f8], R8 ;  /* 0x0009f80801007387 */ /* 0x0003e20000100a00 */
[----:B0-----:R-:W-:-:S04]  /*98af0*/  IADD3 R12, P6, R24, R26, RZ ;  /* 0x0000001a180c7210 */ /* 0x001fc80007fde0ff */
[-C--:B------:R-:W-:Y:S02]  /*98b00*/  LEA.HI.X.SX32 R13, R20, R27.reuse, 0x1, P6 ;  /* 0x0000001b140d7211 */ /* 0x080fe400030f0eff */
[-C--:B-1----:R-:W-:Y:S02]  /*98b10*/  IADD3 R8, P5, R29, R26.reuse, RZ ;  /* 0x0000001a1d087210 */ /* 0x082fe40007fbe0ff */
[----:B------:R-:W-:Y:S02]  /*98b20*/  IADD3 R14, P6, R22, R26, RZ ;  /* 0x0000001a160e7210 */ /* 0x000fe40007fde0ff */
[-C--:B------:R-:W-:Y:S01]  /*98b30*/  LEA.HI.X.SX32 R9, R25, R27.reuse, 0x1, P5 ;  /* 0x0000001b19097211 */ /* 0x080fe200028f0eff */
[----:B------:R-:W-:Y:S01]  /*98b40*/  IMAD R22, R2, 0xff, RZ ;  /* 0x000000ff02167824 */ /* 0x000fe200078e02ff */
[----:B------:R-:W-:Y:S04]  /*98b50*/  STL.64 [R1+0x1f20], R28 ;  /* 0x001f201c01007387 */ /* 0x000fe80000100a00 */
[----:B------:R0:W-:Y:S01]  /*98b60*/  STL.64 [R1+0x9f0], R12 ;  /* 0x0009f00c01007387 */ /* 0x0001e20000100a00 */
[----:B------:R-:W-:-:S03]  /*98b70*/  LEA.HI.X.SX32 R15, R22, R27, 0x1, P6 ;  /* 0x0000001b160f7211 */ /* 0x000fc600030f0eff */
[----:B------:R1:W-:Y:S01]  /*98b80*/  STL.64 [R1+0xa08], R8 ;  /* 0x000a080801007387 */ /* 0x0003e20000100a00 */
[C---:B------:R-:W-:Y:S02]  /*98b90*/  IMAD R25, R2.reuse, 0x202, RZ ;  /* 0x0000020202197824 */ /* 0x040fe400078e02ff */
[C---:B------:R-:W-:Y:S01]  /*98ba0*/  IMAD R22, R2.reuse, 0x101, RZ ;  /* 0x0000010102167824 */ /* 0x040fe200078e02ff */
[C---:B0-----:R-:W-:Y:S01]  /*98bb0*/  LEA R12, P5, R2.reuse, R26, 0x9 ;  /* 0x0000001a020c7211 */ /* 0x041fe200078a48ff */
[C---:B-1----:R-:W-:Y:S01]  /*98bc0*/  IMAD.SHL.U32 R8, R2.reuse, 0x100, RZ ;  /* 0x0000010002087824 */ /* 0x042fe200078e00ff */
[----:B------:R0:W-:Y:S01]  /*98bd0*/  STL.64 [R1+0xa00], R14 ;  /* 0x000a000e01007387 */ /* 0x0001e20000100a00 */
[----:B------:R-:W-:-:S03]  /*98be0*/  IMAD R9, R2, 0x204, RZ ;  /* 0x0000020402097824 */ /* 0x000fc600078e02ff */
[----:B------:R-:W-:Y:S01]  /*98bf0*/  LEA.HI.X.SX32 R13, R8, R27, 0x1, P5 ;  /* 0x0000001b080d7211 */ /* 0x000fe200028f0eff */
[----:B------:R-:W-:-:S04]  /*98c00*/  IMAD R8, R2, 0x102, RZ ;  /* 0x0000010202087824 */ /* 0x000fc800078e02ff */
[----:B------:R1:W-:Y:S01]  /*98c10*/  STL.64 [R1+0xa18], R12 ;  /* 0x000a180c01007387 */ /* 0x0003e20000100a00 */
[----:B0-----:R-:W-:Y:S01]  /*98c20*/  IADD3 R14, P6, R25, R26, RZ ;  /* 0x0000001a190e7210 */ /* 0x001fe20007fde0ff */
[----:B------:R-:W-:-:S03]  /*98c30*/  IMAD R25, R2, 0x206, RZ ;  /* 0x0000020602197824 */ /* 0x000fc600078e02ff */
[-C--:B------:R-:W-:Y:S02]  /*98c40*/  LEA.HI.X.SX32 R15, R22, R27.reuse, 0x1, P6 ;  /* 0x0000001b160f7211 */ /* 0x080fe400030f0eff */
[----:B-1----:R-:W-:Y:S01]  /*98c50*/  IADD3 R12, P5, R9, R26, RZ ;  /* 0x0000001a090c7210 */ /* 0x002fe20007fbe0ff */
[C---:B------:R-:W-:Y:S02]  /*98c60*/  IMAD R9, R2.reuse, 0x208, RZ ;  /* 0x0000020802097824 */ /* 0x040fe400078e02ff */
[----:B------:R0:W-:Y:S01]  /*98c70*/  STL.64 [R1+0xa10], R14 ;  /* 0x000a100e01007387 */ /* 0x0001e20000100a00 */
[----:B------:R-:W-:Y:S01]  /*98c80*/  IMAD R22, R2, 0x103, RZ ;  /* 0x0000010302167824 */ /* 0x000fe200078e02ff */
        /* <DEDUP_REMOVED lines=61> */
[C---:B------:R-:W-:Y:S02]  /*99060*/  IMAD R8, R2.reuse, 0x110, RZ ;  /* 0x0000011002087824 */ /* 0x040fe400078e02ff */
[----:B------:R-:W-:-:S02]  /*99070*/  IMAD R22, R2, 0x222, RZ ;  /* 0x0000022202167824 */ /* 0x000fc400078e02ff */
[----:B------:R1:W-:Y:S01]  /*99080*/  STL.64 [R1+0xa70], R12 ;  /* 0x000a700c01007387 */ /* 0x0003e20000100a00 */
[----:B0-----:R-:W-:-:S04]  /*99090*/  IADD3 R14, P6, R25, R26, RZ ;  /* 0x0000001a190e7210 */ /* 0x001fc80007fde0ff */
        /* <DEDUP_REMOVED lines=19> */
[----:B------:R-:W-:Y:S01]  /*991d0*/  IMAD R8, R2, 0x114, RZ ;  /* 0x0000011402087824 */ /* 0x000fe200078e02ff */
[----:B0-----:R-:W-:Y:S01]  /*991e0*/  IADD3 R14, P6, R22, R26, RZ ;  /* 0x0000001a160e7210 */ /* 0x001fe20007fde0ff */
[----:B------:R-:W-:-:S03]  /*991f0*/  IMAD R22, R2, 0x22a, RZ ;  /* 0x0000022a02167824 */ /* 0x000fc600078e02ff */
[-C--:B------:R-:W-:Y:S02]  /*99200*/  LEA.HI.X.SX32 R15, R20, R27.reuse, 0x1, P6 ;  /* 0x0000001b140f7211 */ /* 0x080fe400030f0eff */
[-C--:B-1----:R-:W-:Y:S01]  /*99210*/  IADD3 R12, P5, R9, R26.reuse, RZ ;  /* 0x0000001a090c7210 */ /* 0x082fe20007fbe0ff */
[----:B------:R-:W-:Y:S01]  /*99220*/  STL.64 [R1+0x2000], R28 ;  /* 0x0020001c01007387 */ /* 0x000fe20000100a00 */
[----:B------:R-:W-:Y:S02]  /*99230*/  IMAD R9, R2, 0x22c, RZ ;  /* 0x0000022c02097824 */ /* 0x000fe400078e02ff */
[----:B------:R-:W-:Y:S01]  /*99240*/  LEA.HI.X.SX32 R13, R8, R27, 0x1, P5 ;  /* 0x0000001b080d7211 */ /* 0x000fe200028f0eff */
[----:B------:R0:W-:Y:S01]  /*99250*/  STL.64 [R1+0xaa0], R14 ;  /* 0x000aa00e01007387 */ /* 0x0001e20000100a00 */
[C---:B------:R-:W-:Y:S02]  /*99260*/  IMAD R20, R2.reuse, 0x115, RZ ;  /* 0x0000011502147824 */ /* 0x040fe400078e02ff */
[----:B------:R-:W-:Y:S01]  /*99270*/  IMAD R8, R2, 0x116, RZ ;  /* 0x0000011602087824 */ /* 0x000fe200078e02ff */
[----:B------:R1:W-:Y:S01]  /*99280*/  STL.64 [R1+0xab8], R12 ;  /* 0x000ab80c01007387 */ /* 0x0003e20000100a00 */
[-C--:B0-----:R-:W-:Y:S01]  /*99290*/  IADD3 R14, P6, R22, R26.reuse, RZ ;  /* 0x0000001a160e7210 */ /* 0x081fe20007fde0ff */
[----:B------:R-:W-:Y:S01]  /*992a0*/  IMAD R22, R2, 0x22e, RZ ;  /* 0x0000022e02167824 */ /* 0x000fe200078e02ff */
[----:B-1----:R-:W-:-:S02]  /*992b0*/  IADD3 R12, P5, R9, R26, RZ ;  /* 0x0000001a090c7210 */ /* 0x002fc40007fbe0ff */
[-C--:B------:R-:W-:Y:S01]  /*992c0*/  LEA.HI.X.SX32 R15, R20, R27.reuse, 0x1, P6 ;  /* 0x0000001b140f7211 */ /* 0x080fe200030f0eff */
[----:B------:R-:W-:Y:S01]  /*992d0*/  IMAD R9, R2, 0x230, RZ ;  /* 0x0000023002097824 */ /* 0x000fe200078e02ff */
        /* <DEDUP_REMOVED lines=121> */
[----:B------:R0:W-:Y:S04]  /*99a70*/  STL.64 [R1+0xe60], R14 ;  /* 0x000e600e01007387 */ /* 0x0001e80000100a00 */
[----:B------:R1:W-:Y:S01]  /*99a80*/  STL.64 [R1+0xe18], R12 ;  /* 0x000e180c01007387 */ /* 0x0003e20000100a00 */
[C---:B------:R-:W-:Y:S01]  /*99a90*/  IMAD R19, R2.reuse, 0x262, RZ ;  /* 0x0000026202137824 */ /* 0x040fe200078e02ff */
[-C--:B0-----:R-:W-:Y:S01]  /*99aa0*/  IADD3 R14, P6, R17, R26.reuse, RZ ;  /* 0x0000001a110e7210 */ /* 0x081fe20007fde0ff */
[----:B------:R-:W-:Y:S01]  /*99ab0*/  IMAD R17, R2, 0x12f, RZ ;  /* 0x0000012f02117824 */ /* 0x000fe200078e02ff */
[----:B-1----:R-:W-:Y:S01]  /*99ac0*/  IADD3 R12, P5, R20, R26, RZ ;  /* 0x0000001a140c7210 */ /* 0x002fe20007fbe0ff */
[----:B------:R-:W-:-:S03]  /*99ad0*/  IMAD R20, R2, 0x130, RZ ;  /* 0x0000013002147824 */ /* 0x000fc600078e02ff */
[-C--:B------:R-:W-:Y:S01]  /*99ae0*/  LEA.HI.X.SX32 R15, R17, R27.reuse, 0x1, P6 ;  /* 0x0000001b110f7211 */ /* 0x080fe200030f0eff */
[----:B------:R-:W-:Y:S01]  /*99af0*/  IMAD R7, R2, 0x264, RZ ;  /* 0x0000026402077824 */ /* 0x000fe200078e02ff */
[----:B------:R-:W-:-:S03]  /*99b00*/  LEA.HI.X.SX32 R13, R20, R27, 0x1, P5 ;  /* 0x0000001b140d7211 */ /* 0x000fc600028f0eff */
[----:B------:R0:W-:Y:S01]  /*99b10*/  STL.64 [R1+0xe10], R14 ;  /* 0x000e100e01007387 */ /* 0x0001e20000100a00 */
[C---:B------:R-:W-:Y:S02]  /*99b20*/  IMAD R6, R2.reuse, 0x266, RZ ;  /* 0x0000026602067824 */ /* 0x040fe400078e02ff */
[C---:B------:R-:W-:Y:S01]  /*99b30*/  IMAD R20, R2.reuse, 0x132, RZ ;  /* 0x0000013202147824 */ /* 0x040fe200078e02ff */
[----:B------:R1:W-:Y:S01]  /*99b40*/  STL.64 [R1+0xe08], R12 ;  /* 0x000e080c01007387 */ /* 0x0003e20000100a00 */
[-C--:B0-----:R-:W-:Y:S01]  /*99b50*/  IADD3 R14, P6, R19, R26.reuse, RZ ;  /* 0x0000001a130e7210 */ /* 0x081fe20007fde0ff */
[----:B------:R-:W-:Y:S01]  /*99b60*/  IMAD R19, R2, 0x131, RZ ;  /* 0x0000013102137824 */ /* 0x000fe200078e02ff */
[----:B-1----:R-:W-:-:S04]  /*99b70*/  IADD3 R12, P5, R7, R26, RZ ;  /* 0x0000001a070c7210 */ /* 0x002fc80007fbe0ff */
[-C--:B------:R-:W-:Y:S01]  /*99b80*/  LEA.HI.X.SX32 R15, R19, R27.reuse, 0x1, P6 ;  /* 0x0000001b130f7211 */ /* 0x080fe200030f0eff */
[----:B------:R-:W-:Y:S01]  /*99b90*/  IMAD R19, R2, 0x133, RZ ;  /* 0x0000013302137824 */ /* 0x000fe200078e02ff */
[----:B------:R-:W-:Y:S01]  /*99ba0*/  IADD3 R6, P6, R6, R26, RZ ;  /* 0x0000001a06067210 */ /* 0x000fe20007fde0ff */
[----:B------:R-:W-:Y:S01]  /*99bb0*/  IMAD R5, R2, 0x268, RZ ;  /* 0x0000026802057824 */ /* 0x000fe200078e02ff */
[-C--:B------:R-:W-:Y:S01]  /*99bc0*/  LEA.HI.X.SX32 R13, R20, R27.reuse, 0x1, P5 ;  /* 0x0000001b140d7211 */ /* 0x080fe200028f0eff */
[----:B------:R0:W-:Y:S01]  /*99bd0*/  STL.64 [R1+0xe00], R14 ;  /* 0x000e000e01007387 */ /* 0x0001e20000100a00 */
[----:B------:R-:W-:Y:S01]  /*99be0*/  LEA.HI.X.SX32 R7, R19, R27, 0x1, P6 ;  /* 0x0000001b13077211 */ /* 0x000fe200030f0eff */
[C---:B------:R-:W-:Y:S02]  /*99bf0*/  IMAD R4, R2.reuse, 0x26a, RZ ;  /* 0x0000026a02047824 */ /* 0x040fe400078e02ff */
[----:B------:R1:W-:Y:S01]  /*99c00*/  STL.64 [R1+0xdf8], R12 ;  /* 0x000df80c01007387 */ /* 0x0003e20000100a00 */
[----:B------:R-:W-:-:S02]  /*99c10*/  IMAD R20, R2, 0x134, RZ ;  /* 0x0000013402147824 */ /* 0x000fc400078e02ff */
[C---:B------:R-:W-:Y:S01]  /*99c20*/  IMAD R3, R2.reuse, 0x26c, RZ ;  /* 0x0000026c02037824 */ /* 0x040fe200078e02ff */
[----:B------:R2:W-:Y:S01]  /*99c30*/  STL.64 [R1+0xdf0], R6 ;  /* 0x000df00601007387 */ /* 0x0005e20000100a00 */
[C---:B------:R-:W-:Y:S02]  /*99c40*/  IMAD R17, R2.reuse, 0x26e, RZ ;  /* 0x0000026e02117824 */ /* 0x040fe400078e02ff */
[----:B0-----:R-:W-:Y:S01]  /*99c50*/  IMAD R14, R2, 0x135, RZ ;  /* 0x00000135020e7824 */ /* 0x001fe200078e02ff */
[-C--:B-1----:R-:W-:Y:S02]  /*99c60*/  IADD3 R12, P5, R5, R26.reuse, RZ ;  /* 0x0000001a050c7210 */ /* 0x082fe40007fbe0ff */
[-C--:B--2---:R-:W-:Y:S02]  /*99c70*/  IADD3 R6, P6, R4, R26.reuse, RZ ;  /* 0x0000001a04067210 */ /* 0x084fe40007fde0ff */
[-C--:B------:R-:W-:Y:S01]  /*99c80*/  LEA.HI.X.SX32 R13, R20, R27.reuse, 0x1, P5 ;  /* 0x0000001b140d7211 */ /* 0x080fe200028f0eff */
[----:B------:R-:W-:Y:S01]  /*99c90*/  IMAD R19, R2, 0x136, RZ ;  /* 0x0000013602137824 */ /* 0x000fe200078e02ff */
[----:B------:R-:W-:Y:S01]  /*99ca0*/  LEA.HI.X.SX32 R7, R14, R27, 0x1, P6 ;  /* 0x0000001b0e077211 */ /* 0x000fe200030f0eff */
[C---:B------:R-:W-:Y:S01]  /*99cb0*/  IMAD R14, R2.reuse, 0x137, RZ ;  /* 0x00000137020e7824 */ /* 0x040fe200078e02ff */
[----:B------:R-:W-:Y:S01]  /*99cc0*/  IADD3 R4, P5, R3, R26, RZ ;  /* 0x0000001a03047210 */ /* 0x000fe20007fbe0ff */
[----:B------:R0:W-:Y:S01]  /*99cd0*/  STL.64 [R1+0xde8], R12 ;  /* 0x000de80c01007387 */ /* 0x0001e20000100a00 */
[----:B------:R-:W-:-:S02]  /*99ce0*/  IMAD R20, R2, 0x270, RZ ;  /* 0x0000027002147824 */ /* 0x000fc400078e02ff */
[----:B------:R-:W-:Y:S01]  /*99cf0*/  LEA.HI.X.SX32 R5, R19, R27, 0x1, P5 ;  /* 0x0000001b13057211 */ /* 0x000fe200028f0eff */
[----:B------:R1:W-:Y:S01]  /*99d00*/  STL.64 [R1+0xde0], R6 ;  /* 0x000de00601007387 */ /* 0x0003e20000100a00 */
[C---:B------:R-:W-:Y:S01]  /*99d10*/  IMAD R19, R2.reuse, 0x138, RZ ;  /* 0x0000013802137824 */ /* 0x040fe200078e02ff */
[----:B0-----:R-:W-:Y:S01]  /*99d20*/  IADD3 R12, P6, R17, R26, RZ ;  /* 0x0000001a110c7210 */ /* 0x001fe20007fde0ff */
[----:B------:R-:W-:-:S03]  /*99d30*/  IMAD R17, R2, 0x272, RZ ;  /* 0x0000027202117824 */ /* 0x000fc600078e02ff */
[-C--:B------:R-:W-:Y:S02]  /*99d40*/  LEA.HI.X.SX32 R13, R14, R27.reuse, 0x1, P6 ;  /* 0x0000001b0e0d7211 */ /* 0x080fe400030f0eff */
[-C--:B-1----:R-:W-:Y:S01]  /*99d50*/  IADD3 R6, P5, R20, R26.reuse, RZ ;  /* 0x0000001a14067210 */ /* 0x082fe20007fbe0ff */
[----:B------:R0:W-:Y:S01]  /*99d60*/  STL.64 [R1+0xdd8], R4 ;  /* 0x000dd80401007387 */ /* 0x0001e20000100a00 */
[C---:B------:R-:W-:Y:S02]  /*99d70*/  IMAD R14, R2.reuse, 0x139, RZ ;  /* 0x00000139020e7824 */ /* 0x040fe400078e02ff */
[----:B------:R-:W-:Y:S01]  /*99d80*/  LEA.HI.X.SX32 R7, R19, R27, 0x1, P5 ;  /* 0x0000001b13077211 */ /* 0x000fe200028f0eff */
[----:B------:R1:W-:Y:S01]  /*99d90*/  STL.64 [R1+0xdd0], R12 ;  /* 0x000dd00c01007387 */ /* 0x0003e20000100a00 */
[C---:B------:R-:W-:Y:S02]  /*99da0*/  IMAD R20, R2.reuse, 0x274, RZ ;  /* 0x0000027402147824 */ /* 0x040fe400078e02ff */
[C---:B------:R-:W-:Y:S01]  /*99db0*/  IMAD R19, R2.reuse, 0x13a, RZ ;  /* 0x0000013a02137824 */ /* 0x040fe200078e02ff */
[----:B------:R2:W-:Y:S01]  /*99dc0*/  STL.64 [R1+0xdc8], R6 ;  /* 0x000dc80601007387 */ /* 0x0005e20000100a00 */
[C---:B0-----:R-:W-:Y:S01]  /*99dd0*/  IMAD R4, R2.reuse, 0x2f8, RZ ;  /* 0x000002f802047824 */ /* 0x041fe200078e02ff */
[----:B-1----:R-:W-:Y:S01]  /*99de0*/  IADD3 R12, P6, R17, R26, RZ ;  /* 0x0000001a110c7210 */ /* 0x002fe20007fde0ff */
[----:B------:R-:W-:-:S02]  /*99df0*/  IMAD R5, R2, 0x2fa, RZ ;  /* 0x000002fa02057824 */ /* 0x000fc400078e02ff */
[----:B------:R-:W-:Y:S01]  /*99e00*/  IMAD R17, R2, 0x276, RZ ;  /* 0x0000027602117824 */ /* 0x000fe200078e02ff */
[-C--:B------:R-:W-:Y:S02]  /*99e10*/  LEA.HI.X.SX32 R13, R14, R27.reuse, 0x1, P6 ;  /* 0x0000001b0e0d7211 */ /* 0x080fe400030f0eff */
[-C--:B--2---:R-:W-:Y:S01]  /*99e20*/  IADD3 R6, P5, R20, R26.reuse, RZ ;  /* 0x0000001a14067210 */ /* 0x084fe20007fbe0ff */
[C---:B------:R-:W-:Y:S01]  /*99e30*/  IMAD R20, R2.reuse, 0x278, RZ ;  /* 0x0000027802147824 */ /* 0x040fe200078e02ff */
[----:B------:R0:W-:Y:S01]  /*99e40*/  STL.64 [R1+0x1fe8], R4 ;  /* 0x001fe80401007387 */ /* 0x0001e20000100a00 */
[C---:B------:R-:W-:Y:S01]  /*99e50*/  IMAD R14, R2.reuse, 0x13b, RZ ;  /* 0x0000013b020e7824 */ /* 0x040fe200078e02ff */
[----:B------:R-:W-:Y:S01]  /*99e60*/  LEA.HI.X.SX32 R7, R19, R27, 0x1, P5 ;  /* 0x0000001b13077211 */ /* 0x000fe200028f0eff */
[----:B------:R-:W-:Y:S01]  /*99e70*/  IMAD R19, R2, 0x13c, RZ ;  /* 0x0000013c02137824 */ /* 0x000fe200078e02ff */
[----:B------:R1:W-:Y:S01]  /*99e80*/  STL.64 [R1+0xdc0], R12 ;  /* 0x000dc00c01007387 */ /* 0x0003e20000100a00 */
[----:B0-----:R-:W-:-:S02]  /*99e90*/  IADD3 R4, P5, R20, R26, RZ ;  /* 0x0000001a14047210 */ /* 0x001fc40007fbe0ff */
[----:B-1----:R-:W-:Y:S01]  /*99ea0*/  IADD3 R12, P6, R17, R26, RZ ;  /* 0x0000001a110c7210 */ /* 0x002fe20007fde0ff */
[----:B------:R-:W-:Y:S01]  /*99eb0*/  IMAD R20, R2, 0x27c, RZ ;  /* 0x0000027c02147824 */ /* 0x000fe200078e02ff */
[-C--:B------:R-:W-:Y:S02]  /*99ec0*/  LEA.HI.X.SX32 R5, R19, R27.reuse, 0x1, P5 ;  /* 0x0000001b13057211 */ /* 0x080fe400028f0eff */
[----:B------:R-:W-:Y:S01]  /*99ed0*/  LEA.HI.X.SX32 R13, R14, R27, 0x1, P6 ;  /* 0x0000001b0e0d7211 */ /* 0x000fe200030f0eff */
[----:B------:R0:W-:Y:S01]  /*99ee0*/  STL.64 [R1+0xdb8], R6 ;  /* 0x000db80601007387 */ /* 0x0001e20000100a00 */
[C---:B------:R-:W-:Y:S02]  /*99ef0*/  IMAD R17, R2.reuse, 0x27a, RZ ;  /* 0x0000027a02117824 */ /* 0x040fe400078e02ff */
[C---:B------:R-:W-:Y:S01]  /*99f00*/  IMAD R19, R2.reuse, 0x13e, RZ ;  /* 0x0000013e02137824 */ /* 0x040fe200078e02ff */
[----:B------:R1:W-:Y:S01]  /*99f10*/  STL.64 [R1+0xdb0], R12 ;  /* 0x000db00c01007387 */ /* 0x0003e20000100a00 */
[----:B------:R-:W-:-:S03]  /*99f20*/  IMAD R14, R2, 0x13d, RZ ;  /* 0x0000013d020e7824 */ /* 0x000fc600078e02ff */
[----:B------:R2:W-:Y:S01]  /*99f30*/  STL.64 [R1+0xda8], R4 ;  /* 0x000da80401007387 */ /* 0x0005e20000100a00 */
[C---:B0-----:R-:W-:Y:S02]  /*99f40*/  IMAD R6, R2.reuse, 0x2fc, RZ ;  /* 0x000002fc02067824 */ /* 0x041fe400078e02ff */
[C---:B------:R-:W-:Y:S01]  /*99f50*/  IMAD R7, R2.reuse, 0x2fe, RZ ;  /* 0x000002fe02077824 */ /* 0x040fe200078e02ff */
[-C--:B-1----:R-:W-:Y:S01]  /*99f60*/  IADD3 R12, P6, R17, R26.reuse, RZ ;  /* 0x0000001a110c7210 */ /* 0x082fe20007fde0ff */
[----:B------:R-:W-:Y:S01]  /*99f70*/  IMAD R17, R2, 0x27e, RZ ;  /* 0x0000027e02117824 */ /* 0x000fe200078e02ff */
[----:B--2---:R-:W-:Y:S01]  /*99f80*/  IADD3 R4, P5, R20, R26, RZ ;  /* 0x0000001a14047210 */ /* 0x004fe20007fbe0ff */
[----:B------:R-:W-:Y:S01]  /*99f90*/  IMAD R20, R2, 0x280, RZ ;  /* 0x0000028002147824 */ /* 0x000fe200078e02ff */
[-C--:B------:R-:W-:Y:S02]  /*99fa0*/  LEA.HI.X.SX32 R13, R14, R27.reuse, 0x1, P6 ;  /* 0x0000001b0e0d7211 */ /* 0x080fe400030f0eff */
[----:B------:R-:W-:Y:S01]  /*99fb0*/  LEA.HI.X.SX32 R5, R19, R27, 0x1, P5 ;  /* 0x0000001b13057211 */ /* 0x000fe200028f0eff */
[----:B------:R0:W-:Y:S01]  /*99fc0*/  STL.64 [R1+0x1ff0], R6 ;  /* 0x001ff00601007387 */ /* 0x0001e20000100a00 */
[----:B------:R-:W-:-:S02]  /*99fd0*/  IMAD R14, R2, 0x13f, RZ ;  /* 0x0000013f020e7824 */ /* 0x000fc400078e02ff */
        /* <DEDUP_REMOVED lines=8> */
[----:B------:R-:W-:Y:S01]  /*9a060*/  STL.64 [R1+0xda0], R12 ;  /* 0x000da00c01007387 */ /* 0x000fe20000100a00 */
[----:B------:R-:W-:-:S03]  /*9a070*/  IMAD R14, R2, 0x141, RZ ;  /* 0x00000141020e7824 */ /* 0x000fc600078e02ff */
        /* <DEDUP_REMOVED lines=13> */
[C---:B------:R-:W-:Y:S01]  /*9a150*/  IMAD R14, R2.reuse, 0x28a, RZ ;  /* 0x0000028a020e7824 */ /* 0x040fe200078e02ff */
[-C--:B0-----:R-:W-:Y:S01]  /*9a160*/  IADD3 R6, P6, R17, R26.reuse, RZ ;  /* 0x0000001a11067210 */ /* 0x081fe20007fde0ff */
[----:B------:R-:W-:Y:S01]  /*9a170*/  IMAD R17, R2, 0x144, RZ ;  /* 0x0000014402117824 */ /* 0x000fe200078e02ff */
[----:B-1----:R-:W-:Y:S01]  /*9a180*/  IADD3 R4, P5, R20, R26, RZ ;  /* 0x0000001a14047210 */ /* 0x002fe20007fbe0ff */
[----:B------:R-:W-:Y:S01]  /*9a190*/  IMAD R20, R2, 0x304, RZ ;  /* 0x0000030402147824 */ /* 0x000fe200078e02ff */
[-C--:B------:R-:W-:Y:S01]  /*9a1a0*/  LEA.HI.X.SX32 R7, R12, R27.reuse, 0x1, P6 ;  /* 0x0000001b0c077211 */ /* 0x080fe200030f0eff */
[C---:B------:R-:W-:Y:S01]  /*9a1b0*/  IMAD R19, R2.reuse, 0x28c, RZ ;  /* 0x0000028c02137824 */ /* 0x040fe200078e02ff */
[----:B------:R-:W-:Y:S01]  /*9a1c0*/  LEA.HI.X.SX32 R5, R17, R27, 0x1, P5 ;  /* 0x0000001b11057211 */ /* 0x000fe200028f0eff */
[C---:B------:R-:W-:Y:S01]  /*9a1d0*/  IMAD R12, R2.reuse, 0x145, RZ ;  /* 0x00000145020c7824 */ /* 0x040fe200078e02ff */
[----:B------:R-:W-:Y:S01]  /*9a1e0*/  STL.64 [R1+0x1ff8], R20 ;  /* 0x001ff81401007387 */ /* 0x000fe20000100a00 */
[----:B------:R-:W-:-:S03]  /*9a1f0*/  IMAD R17, R2, 0x146, RZ ;  /* 0x0000014602117824 */ /* 0x000fc600078e02ff */
[----:B------:R0:W-:Y:S04]  /*9a200*/  STL.64 [R1+0xd70], R6 ;  /* 0x000d700601007387 */ /* 0x0001e80000100a00 */
        /* <DEDUP_REMOVED lines=12> */
[C---:B------:R-:W-:Y:S01]  /*9a2d0*/  IMAD R14, R2.reuse, 0x292, RZ ;  /* 0x00000292020e7824 */ /* 0x040fe200078e02ff */
        /* <DEDUP_REMOVED lines=9> */
[C---:B------:R-:W-:Y:S01]  /*9a370*/  IMAD R14, R2.reuse, 0x296, RZ ;  /* 0x00000296020e7824 */ /* 0x040fe200078e02ff */
[-C--:B-1----:R-:W-:Y:S02]  /*9a380*/  IADD3 R4, P5, R19, R26.reuse, RZ ;  /* 0x0000001a13047210 */ /* 0x082fe40007fbe0ff */
[-C--:B------:R-:W-:Y:S01]  /*9a390*/  LEA.HI.X.SX32 R7, R11, R27.reuse, 0x1, P6 ;  /* 0x0000001b0b077211 */ /* 0x080fe200030f0eff */
[C---:B------:R-:W-:Y:S01]  /*9a3a0*/  IMAD R19, R2.reuse, 0x298, RZ ;  /* 0x0000029802137824 */ /* 0x040fe200078e02ff */
[----:B------:R-:W-:Y:S01]  /*9a3b0*/  LEA.HI.X.SX32 R5, R17, R27, 0x1, P5 ;  /* 0x0000001b11057211 */ /* 0x000fe200028f0eff */
[C---:B------:R-:W-:Y:S02]  /*9a3c0*/  IMAD R29, R2.reuse, 0x14b, RZ ;  /* 0x0000014b021d7824 */ /* 0x040fe400078e02ff */
[----:B------:R0:W-:Y:S04]  /*9a3d0*/  STL.64 [R1+0xd40], R6 ;  /* 0x000d400601007387 */ /* 0x0001e80000100a00 */
[----:B------:R1:W-:Y:S01]  /*9a3e0*/  STL.64 [R1+0xd38], R4 ;  /* 0x000d380401007387 */ /* 0x0003e20000100a00 */
[----:B------:R-:W-:Y:S01]  /*9a3f0*/  IMAD R11, R2, 0x29a, RZ ;  /* 0x0000029a020b7824 */ /* 0x000fe200078e02ff */
        /* <DEDUP_REMOVED lines=14> */
[----:B------:R-:W-:Y:S01]  /*9a4e0*/  IMAD R17, R2, 0x2a0, RZ ;  /* 0x000002a002117824 */ /* 0x000fe200078e02ff */
[----:B------:R-:W-:Y:S01]  /*9a4f0*/  LEA.HI.X.SX32 R5, R14, R27, 0x1, P5 ;  /* 0x0000001b0e057211 */ /* 0x000fe200028f0eff */
[C---:B------:R-:W-:Y:S02]  /*9a500*/  IMAD R28, R2.reuse, 0x14f, RZ ;  /* 0x0000014f021c7824 */ /* 0x040fe400078e02ff */
[----:B------:R0:W-:Y:S04]  /*9a510*/  STL.64 [R1+0xd20], R6 ;  /* 0x000d200601007387 */ /* 0x0001e80000100a00 */
[----:B------:R1:W-:Y:S01]  /*9a520*/  STL.64 [R1+0xd18], R4 ;  /* 0x000d180401007387 */ /* 0x0003e20000100a00 */
[C---:B------:R-:W-:Y:S01]  /*9a530*/  IMAD R29, R2.reuse, 0x2a2, RZ ;  /* 0x000002a2021d7824 */ /* 0x040fe200078e02ff */
[-C--:B0-----:R-:W-:Y:S01]  /*9a540*/  IADD3 R6, P6, R11, R26.reuse, RZ ;  /* 0x0000001a0b067210 */ /* 0x081fe20007fde0ff */
[----:B------:R-:W-:Y:S01]  /*9a550*/  IMAD R11, R2, 0x150, RZ ;  /* 0x00000150020b7824 */ /* 0x000fe200078e02ff */
[----:B-1----:R-:W-:-:S02]  /*9a560*/  IADD3 R4, P5, R17, R26, RZ ;  /* 0x0000001a11047210 */ /* 0x002fc40007fbe0ff */
        /* <DEDUP_REMOVED lines=20> */
[-C--:B------:R-:W-:Y:S02]  /*9a6b0*/  LEA.HI.X.SX32 R7, R21, R27.reuse, 0x1, P6 ;  /* 0x0000001b15077211 */ /* 0x080fe400030f0eff */
[-C--:B------:R-:W-:Y:S01]  /*9a6c0*/  LEA.HI.X.SX32 R5, R29, R27.reuse, 0x1, P5 ;  /* 0x0000001b1d057211 */ /* 0x080fe200028f0eff */
[C---:B------:R-:W-:Y:S02]  /*9a6d0*/  IMAD R28, R2.reuse, 0x2aa, RZ ;  /* 0x000002aa021c7824 */ /* 0x040fe400078e02ff */
[----:B------:R0:W-:Y:S01]  /*9a6e0*/  STL.64 [R1+0xcf0], R6 ;  /* 0x000cf00601007387 */ /* 0x0001e20000100a00 */
[C---:B------:R-:W-:Y:S02]  /*9a6f0*/  IMAD R29, R2.reuse, 0x156, RZ ;  /* 0x00000156021d7824 */ /* 0x040fe400078e02ff */
[----:B------:R-:W-:Y:S01]  /*9a700*/  IMAD R21, R2, 0x155, RZ ;  /* 0x0000015502157824 */ /* 0x000fe200078e02ff */
[----:B------:R1:W-:Y:S01]  /*9a710*/  STL.64 [R1+0xce8], R4 ;  /* 0x000ce80401007387 */ /* 0x0003e20000100a00 */
[-C--:B0-----:R-:W-:Y:S01]  /*9a720*/  IADD3 R6, P6, R28, R26.reuse, RZ ;  /* 0x0000001a1c067210 */ /* 0x081fe20007fde0ff */
[C---:B------:R-:W-:Y:S01]  /*9a730*/  IMAD R28, R2.reuse, 0x2ae, RZ ;  /* 0x000002ae021c7824 */ /* 0x040fe200078e02ff */
[----:B-1----:R-:W-:Y:S01]  /*9a740*/  IADD3 R4, P5, R11, R26, RZ ;  /* 0x0000001a0b047210 */ /* 0x002fe20007fbe0ff */
[----:B------:R-:W-:Y:S01]  /*9a750*/  IMAD R11, R2, 0x2b0, RZ ;  /* 0x000002b0020b7824 */ /* 0x000fe200078e02ff */
[----:B------:R-:W-:-:S02]  /*9a760*/  LEA.HI.X.SX32 R7, R21, R27, 0x1, P6 ;  /* 0x0000001b15077211 */ /* 0x000fc400030f0eff */
[----:B------:R-:W-:Y:S02]  /*9a770*/  LEA.HI.X.SX32 R5, R29, R27, 0x1, P5 ;  /* 0x0000001b1d057211 */ /* 0x000fe400028f0eff */
[-C--:B------:R-:W-:Y:S01]  /*9a780*/  IADD3 R20, P6, R28, R26.reuse, RZ ;  /* 0x0000001a1c147210 */ /* 0x080fe20007fde0ff */
[C---:B------:R-:W-:Y:S02]  /*9a790*/  IMAD R28, R2.reuse, 0x158, RZ ;  /* 0x00000158021c7824 */ /* 0x040fe400078e02ff */
[----:B------:R0:W-:Y:S04]  /*9a7a0*/  STL.64 [R1+0xcd8], R4 ;  /* 0x000cd80401007387 */ /* 0x0001e80000100a00 */
[----:B------:R1:W-:Y:S01]  /*9a7b0*/  STL.64 [R1+0xce0], R6 ;  /* 0x000ce00601007387 */ /* 0x0003e20000100a00 */
[C---:B------:R-:W-:Y:S01]  /*9a7c0*/  IMAD R29, R2.reuse, 0x2b4, RZ ;  /* 0x000002b4021d7824 */ /* 0x040fe200078e02ff */
[----:B0-----:R-:W-:Y:S01]  /*9a7d0*/  IADD3 R4, P5, R11, R26, RZ ;  /* 0x0000001a0b047210 */ /* 0x001fe20007fbe0ff */
[----:B-1----:R-:W-:-:S03]  /*9a7e0*/  IMAD R6, R2, 0x157, RZ ;  /* 0x0000015702067824 */ /* 0x002fc600078e02ff */
[-C--:B------:R-:W-:Y:S01]  /*9a7f0*/  LEA.HI.X.SX32 R5, R28, R27.reuse, 0x1, P5 ;  /* 0x0000001b1c057211 */ /* 0x080fe200028f0eff */
[----:B------:R-:W-:Y:S01]  /*9a800*/  IMAD R7, R2, 0x2b2, RZ ;  /* 0x000002b202077824 */ /* 0x000fe200078e02ff */
[----:B------:R-:W-:-:S03]  /*9a810*/  LEA.HI.X.SX32 R21, R6, R27, 0x1, P6 ;  /* 0x0000001b06157211 */ /* 0x000fc600030f0eff */
[----:B------:R0:W-:Y:S01]  /*9a820*/  STL.64 [R1+0xcc8], R4 ;  /* 0x000cc80401007387 */ /* 0x0001e20000100a00 */
[----:B------:R-:W-:-:S03]  /*9a830*/  IADD3 R6, P6, R7, R26, RZ ;  /* 0x0000001a07067210 */ /* 0x000fc60007fde0ff */
[----:B------:R1:W-:Y:S01]  /*9a840*/  STL.64 [R1+0xcd0], R20 ;  /* 0x000cd01401007387 */ /* 0x0003e20000100a00 */
[----:B0-----:R-:W-:Y:S01]  /*9a850*/  IADD3 R4, P5, R29, R26, RZ ;  /* 0x0000001a1d047210 */ /* 0x001fe20007fbe0ff */
[C---:B------:R-:W-:Y:S02]  /*9a860*/  IMAD R29, R2.reuse, 0x15a, RZ ;  /* 0x0000015a021d7824 */ /* 0x040fe400078e02ff */
[----:B-1----:R-:W-:-:S03]  /*9a870*/  IMAD R21, R2, 0x159, RZ ;  /* 0x0000015902157824 */ /* 0x002fc600078e02ff */
[-C--:B------:R-:W-:Y:S01]  /*9a880*/  LEA.HI.X.SX32 R5, R29, R27.reuse, 0x1, P5 ;  /* 0x0000001b1d057211 */ /* 0x080fe200028f0eff */
[C---:B------:R-:W-:Y:S01]  /*9a890*/  IMAD R28, R2.reuse, 0x2b6, RZ ;  /* 0x000002b6021c7824 */ /* 0x040fe200078e02ff */
[----:B------:R-:W-:Y:S01]  /*9a8a0*/  LEA.HI.X.SX32 R7, R21, R27, 0x1, P6 ;  /* 0x0000001b15077211 */ /* 0x000fe200030f0eff */
[----:B------:R-:W-:Y:S02]  /*9a8b0*/  IMAD R10, R2, 0x2b8, RZ ;  /* 0x000002b8020a7824 */ /* 0x000fe400078e02ff */
[----:B------:R0:W-:Y:S01]  /*9a8c0*/  STL.64 [R1+0xcb8], R4 ;  /* 0x000cb80401007387 */ /* 0x0001e20000100a00 */
[-C--:B------:R-:W-:Y:S01]  /*9a8d0*/  IADD3 R20, P6, R28, R26.reuse, RZ ;  /* 0x0000001a1c147210 */ /* 0x080fe20007fde0ff */
[C---:B------:R-:W-:Y:S02]  /*9a8e0*/  IMAD R28, R2.reuse, 0x15c, RZ ;  /* 0x0000015c021c7824 */ /* 0x040fe400078e02ff */
[----:B------:R1:W-:Y:S01]  /*9a8f0*/  STL.64 [R1+0xcc0], R6 ;  /* 0x000cc00601007387 */ /* 0x0003e20000100a00 */
[----:B------:R-:W-:Y:S01]  /*9a900*/  IMAD R29, R2, 0x2bc, RZ ;  /* 0x000002bc021d7824 */ /* 0x000fe200078e02ff */
[----:B0-----:R-:W-:Y:S01]  /*9a910*/  IADD3 R4, P5, R10, R26, RZ ;  /* 0x0000001a0a047210 */ /* 0x001fe20007fbe0ff */
[----:B-1----:R-:W-:-:S03]  /*9a920*/  IMAD R6, R2, 0x15b, RZ ;  /* 0x0000015b02067824 */ /* 0x002fc600078e02ff */
[-C--:B------:R-:W-:Y:S01]  /*9a930*/  LEA.HI.X.SX32 R5, R28, R27.reuse, 0x1, P5 ;  /* 0x0000001b1c057211 */ /* 0x080fe200028f0eff */
[----:B------:R-:W-:Y:S01]  /*9a940*/  IMAD R7, R2, 0x2ba, RZ ;  /* 0x000002ba02077824 */ /* 0x000fe200078e02ff */
[----:B------:R-:W-:Y:S01]  /*9a950*/  LEA.HI.X.SX32 R21, R6, R27, 0x1, P6 ;  /* 0x0000001b06157211 */ /* 0x000fe200030f0eff */
[C---:B------:R-:W-:Y:S02]  /*9a960*/  IMAD R6, R2.reuse, 0x15d, RZ ;  /* 0x0000015d02067824 */ /* 0x040fe400078e02ff */
[----:B------:R-:W-:Y:S02]  /*9a970*/  IMAD R28, R2, 0x15e, RZ ;  /* 0x0000015e021c7824 */ /* 0x000fe400078e02ff */
[----:B------:R0:W-:Y:S04]  /*9a980*/  STL.64 [R1+0xcb0], R20 ;  /* 0x000cb01401007387 */ /* 0x0001e80000100a00 */
[----:B------:R1:W-:Y:S01]  /*9a990*/  STL.64 [R1+0xca8], R4 ;  /* 0x000ca80401007387 */ /* 0x0003e20000100a00 */
[----:B0-----:R-:W-:-:S02]  /*9a9a0*/  IADD3 R20, P6, R7, R26, RZ ;  /* 0x0000001a07147210 */ /* 0x001fc40007fde0ff */
[-C--:B-1----:R-:W-:Y:S02]  /*9a9b0*/  IADD3 R4, P5, R29, R26.reuse, RZ ;  /* 0x0000001a1d047210 */ /* 0x082fe40007fbe0ff */
[-C--:B------:R-:W-:Y:S02]  /*9a9c0*/  LEA.HI.X.SX32 R21, R6, R27.reuse, 0x1, P6 ;  /* 0x0000001b06157211 */ /* 0x080fe400030f0eff */
[----:B------:R-:W-:Y:S01]  /*9a9d0*/  LEA.HI.X.SX32 R5, R28, R27, 0x1, P5 ;  /* 0x0000001b1c057211 */ /* 0x000fe200028f0eff */
[C---:B------:R-:W-:Y:S02]  /*9a9e0*/  IMAD R29, R2.reuse, 0x2c0, RZ ;  /* 0x000002c0021d7824 */ /* 0x040fe400078e02ff */
[C---:B------:R-:W-:Y:S01]  /*9a9f0*/  IMAD R7, R2.reuse, 0x2be, RZ ;  /* 0x000002be02077824 */ /* 0x040fe200078e02ff */
[----:B------:R0:W-:Y:S01]  /*9aa00*/  STL.64 [R1+0xca0], R20 ;  /* 0x000ca01401007387 */ /* 0x0001e20000100a00 */
[----:B------:R-:W-:Y:S01]  /*9aa10*/  IMAD R28, R2, 0x15f, RZ ;  /* 0x0000015f021c7824 */ /* 0x000fe200078e02ff */
[----:B------:R-:W-:-:S02]  /*9aa20*/  IADD3 R6, P5, R29, R26, RZ ;  /* 0x0000001a1d067210 */ /* 0x000fc40007fbe0ff */
[----:B------:R1:W-:Y:S01]  /*9aa30*/  STL.64 [R1+0xc98], R4 ;  /* 0x000c980401007387 */ /* 0x0003e20000100a00 */
[C---:B------:R-:W-:Y:S01]  /*9aa40*/  IMAD R29, R2.reuse, 0x2c2, RZ ;  /* 0x000002c2021d7824 */ /* 0x040fe200078e02ff */
[----:B0-----:R-:W-:Y:S01]  /*9aa50*/  IADD3 R20, P6, R7, R26, RZ ;  /* 0x0000001a07147210 */ /* 0x001fe20007fde0ff */
[----:B-1----:R-:W-:-:S03]  /*9aa60*/  IMAD R4, R2, 0x160, RZ ;  /* 0x0000016002047824 */ /* 0x002fc600078e02ff */
[-C--:B------:R-:W-:Y:S02]  /*9aa70*/  LEA.HI.X.SX32 R21, R28, R27.reuse, 0x1, P6 ;  /* 0x0000001b1c157211 */ /* 0x080fe400030f0eff */
[----:B------:R-:W-:Y:S02]  /*9aa80*/  LEA.HI.X.SX32 R7, R4, R27, 0x1, P5 ;  /* 0x0000001b04077211 */ /* 0x000fe400028f0eff */
[----:B------:R-:W-:-:S03]  /*9aa90*/  IADD3 R28, P6, R29, R26, RZ ;  /* 0x0000001a1d1c7210 */ /* 0x000fc60007fde0ff */
[----:B------:R-:W-:Y:S04]  /*9aaa0*/  STL.64 [R1+0xc88], R6 ;  /* 0x000c880601007387 */ /* 0x000fe80000100a00 */
[----:B------:R0:W-:Y:S02]  /*9aab0*/  STL.64 [R1+0xc90], R20 ;  /* 0x000c901401007387 */ /* 0x0001e40000100a00 */
[----:B0-----:R-:W-:-:S05]  /*9aac0*/  IMAD R20, R2, 0x161, RZ ;  /* 0x0000016102147824 */ /* 0x001fca00078e02ff */
[----:B------:R-:W-:-:S05]  /*9aad0*/  LEA.HI.X.SX32 R29, R20, R27, 0x1, P6 ;  /* 0x0000001b141d7211 */ /* 0x000fca00030f0eff */
[----:B------:R0:W-:Y:S04]  /*9aae0*/  STL.64 [R1+0xc80], R28 ;  /* 0x000c801c01007387 */ /* 0x0001e80000100a00 */
[----:B0-----:R-:W2:Y:S01]  /*9aaf0*/  LDL.LU.64 R28, [R1+0x2000] ;  /* 0x00200000011c7983 */ /* 0x001ea20000300a00 */
[C---:B------:R-:W-:Y:S02]  /*9ab00*/  IMAD R5, R2.reuse, 0x2c4, RZ ;  /* 0x000002c402057824 */ /* 0x040fe400078e02ff */
[----:B------:R-:W-:-:S03]  /*9ab10*/  IMAD R4, R2, 0x162, RZ ;  /* 0x0000016202047824 */ /* 0x000fc600078e02ff */
[----:B------:R-:W-:Y:S01]  /*9ab20*/  IADD3 R6, P5, R5, R26, RZ ;  /* 0x0000001a05067210 */ /* 0x000fe20007fbe0ff */
[----:B------:R-:W-:-:S03]  /*9ab30*/  IMAD R21, R2, 0x2c6, RZ ;  /* 0x000002c602157824 */ /* 0x000fc600078e02ff */
[-C--:B------:R-:W-:Y:S01]  /*9ab40*/  LEA.HI.X.SX32 R7, R4, R27.reuse, 0x1, P5 ;  /* 0x0000001b04077211 */ /* 0x080fe200028f0eff */
[C---:B------:R-:W-:Y:S01]  /*9ab50*/  IMAD R5, R2.reuse, 0x2c8, RZ ;  /* 0x000002c802057824 */ /* 0x040fe200078e02ff */
[-C--:B------:R-:W-:Y:S01]  /*9ab60*/  IADD3 R20, P6, R21, R26.reuse, RZ ;  /* 0x0000001a15147210 */ /* 0x080fe20007fde0ff */
[C---:B------:R-:W-:Y:S02]  /*9ab70*/  IMAD R21, R2.reuse, 0x163, RZ ;  /* 0x0000016302157824 */ /* 0x040fe400078e02ff */
[----:B------:R0:W-:Y:S01]  /*9ab80*/  STL.64 [R1+0xc78], R6 ;  /* 0x000c780601007387 */ /* 0x0001e20000100a00 */
[----:B------:R-:W-:Y:S02]  /*9ab90*/  IADD3 R4, P5, R5, R26, RZ ;  /* 0x0000001a05047210 */ /* 0x000fe40007fbe0ff */
[----:B------:R-:W-:Y:S01]  /*9aba0*/  LEA.HI.X.SX32 R21, R21, R27, 0x1, P6 ;  /* 0x0000001b15157211 */ /* 0x000fe200030f0eff */
[C---:B0-----:R-:W-:Y:S02]  /*9abb0*/  IMAD R7, R2.reuse, 0x164, RZ ;  /* 0x0000016402077824 */ /* 0x041fe400078e02ff */
[----:B------:R-:W-:-:S03]  /*9abc0*/  IMAD R6, R2, 0x2ca, RZ ;  /* 0x000002ca02067824 */ /* 0x000fc600078e02ff */
[----:B------:R-:W-:Y:S01]  /*9abd0*/  LEA.HI.X.SX32 R5, R7, R27, 0x1, P5 ;  /* 0x0000001b07057211 */ /* 0x000fe200028f0eff */
[----:B------:R0:W-:Y:S04]  /*9abe0*/  STL.64 [R1+0xc70], R20 ;  /* 0x000c701401007387 */ /* 0x0001e80000100a00 */
[----:B------:R-:W-:Y:S01]  /*9abf0*/  STL.64 [R1+0xc68], R4 ;  /* 0x000c680401007387 */ /* 0x000fe20000100a00 */
[----:B------:R-:W-:Y:S01]  /*9ac00*/  IMAD R7, R2, 0x2ce, RZ ;  /* 0x000002ce02077824 */ /* 0x000fe200078e02ff */
[----:B0-----:R-:W-:Y:S01]  /*9ac10*/  IADD3 R20, P6, R6, R26, RZ ;  /* 0x0000001a06147210 */ /* 0x001fe20007fde0ff */
[C---:B------:R-:W-:Y:S02]  /*9ac20*/  IMAD R6, R2.reuse, 0x165, RZ ;  /* 0x0000016502067824 */ /* 0x040fe400078e02ff */
[----:B------:R-:W-:-:S03]  /*9ac30*/  IMAD R25, R2, 0x2d0, RZ ;  /* 0x000002d002197824 */ /* 0x000fc600078e02ff */
[----:B------:R-:W-:Y:S01]  /*9ac40*/  LEA.HI.X.SX32 R21, R6, R27, 0x1, P6 ;  /* 0x0000001b06157211 */ /* 0x000fe200030f0eff */
[----:B------:R-:W-:-:S04]  /*9ac50*/  IMAD R6, R2, 0x167, RZ ;  /* 0x0000016702067824 */ /* 0x000fc800078e02ff */
[----:B------:R0:W-:Y:S02]  /*9ac60*/  STL.64 [R1+0xc60], R20 ;  /* 0x000c601401007387 */ /* 0x0001e40000100a00 */
[----:B0-----:R-:W-:Y:S01]  /*9ac70*/  IADD3 R20, P6, R7, R26, RZ ;  /* 0x0000001a07147210 */ /* 0x001fe20007fde0ff */
[----:B------:R-:W-:-:S03]  /*9ac80*/  IMAD R7, R2, 0x2d2, RZ ;  /* 0x000002d202077824 */ /* 0x000fc600078e02ff */
[----:B------:R-:W-:Y:S01]  /*9ac90*/  LEA.HI.X.SX32 R21, R6, R27, 0x1, P6 ;  /* 0x0000001b06157211 */ /* 0x000fe200030f0eff */
[C---:B------:R-:W-:Y:S02]  /*9aca0*/  IMAD R6, R2.reuse, 0x169, RZ ;  /* 0x0000016902067824 */ /* 0x040fe400078e02ff */
[C---:B------:R-:W-:Y:S02]  /*9acb0*/  IMAD R23, R2.reuse, 0x2d8, RZ ;  /* 0x000002d802177824 */ /* 0x040fe400078e02ff */
[C---:B------:R-:W-:Y:S02]  /*9acc0*/  IMAD R9, R2.reuse, 0x2dc, RZ ;  /* 0x000002dc02097824 */ /* 0x040fe400078e02ff */
[C---:B------:R-:W-:Y:S01]  /*9acd0*/  IMAD R22, R2.reuse, 0x2e0, RZ ;  /* 0x000002e002167824 */ /* 0x040fe200078e02ff */
[----:B--2---:R-:W-:Y:S01]  /*9ace0*/  IADD3 R4, P5, R29, R26, RZ ;  /* 0x0000001a1d047210 */ /* 0x004fe20007fbe0ff */
[----:B------:R-:W-:-:S05]  /*9acf0*/  IMAD R29, R2, 0x166, RZ ;  /* 0x00000166021d7824 */ /* 0x000fca00078e02ff */
[----:B------:R-:W-:Y:S01]  /*9ad00*/  LEA.HI.X.SX32 R5, R29, R27, 0x1, P5 ;  /* 0x0000001b1d057211 */ /* 0x000fe200028f0eff */
[----:B------:R-:W-:-:S04]  /*9ad10*/  IMAD R29, R2, 0x168, RZ ;  /* 0x00000168021d7824 */ /* 0x000fc800078e02ff */
[----:B------:R0:W-:Y:S04]  /*9ad20*/  STL.64 [R1+0xc58], R4 ;  /* 0x000c580401007387 */ /* 0x0001e80000100a00 */
[----:B------:R1:W-:Y:S01]  /*9ad30*/  STL.64 [R1+0xc50], R20 ;  /* 0x000c501401007387 */ /* 0x0003e20000100a00 */
[----:B0-----:R-:W-:-:S04]  /*9ad40*/  IADD3 R4, P5, R25, R26, RZ ;  /* 0x0000001a19047210 */ /* 0x001fc80007fbe0ff */
[----:B------:R-:W-:Y:S02]  /*9ad50*/  LEA.HI.X.SX32 R5, R29, R27, 0x1, P5 ;  /* 0x0000001b1d057211 */ /* 0x000fe400028f0eff */
[----:B-1----:R-:W-:-:S03]  /*9ad60*/  IADD3 R20, P6, R7, R26, RZ ;  /* 0x0000001a07147210 */ /* 0x002fc60007fde0ff */
[----:B------:R0:W-:Y:S01]  /*9ad70*/  STL.64 [R1+0xc48], R4 ;  /* 0x000c480401007387 */ /* 0x0001e20000100a00 */
[-C--:B------:R-:W-:Y:S01]  /*9ad80*/  LEA.HI.X.SX32 R21, R6, R27.reuse, 0x1, P6 ;  /* 0x0000001b06157211 */ /* 0x080fe200030f0eff */
[----:B------:R-:W-:Y:S01]  /*9ad90*/  IMAD R7, R2, 0x2d6, RZ ;  /* 0x000002d602077824 */ /* 0x000fe200078e02ff */
[----:B0-----:R-:W-:Y:S01]  /*9ada0*/  IADD3 R4, P5, R28, R26, RZ ;  /* 0x0000001a1c047210 */ /* 0x001fe20007fbe0ff */
[C---:B------:R-:W-:Y:S02]  /*9adb0*/  IMAD R28, R2.reuse, 0x16a, RZ ;  /* 0x0000016a021c7824 */ /* 0x040fe400078e02ff */
[----:B------:R0:W-:Y:S01]  /*9adc0*/  STL.64 [R1+0xc40], R20 ;  /* 0x000c401401007387 */ /* 0x0001e20000100a00 */
[----:B------:R-:W-:Y:S02]  /*9add0*/  IMAD R6, R2, 0x16b, RZ ;  /* 0x0000016b02067824 */ /* 0x000fe400078e02ff */
[----:B------:R-:W-:Y:S01]  /*9ade0*/  LEA.HI.X.SX32 R5, R28, R27, 0x1, P5 ;  /* 0x0000001b1c057211 */ /* 0x000fe200028f0eff */
[----:B------:R-:W-:-:S04]  /*9adf0*/  IMAD R28, R2, 0x16c, RZ ;  /* 0x0000016c021c7824 */ /* 0x000fc800078e02ff */
[----:B------:R1:W-:Y:S01]  /*9ae00*/  STL.64 [R1+0xc38], R4 ;  /* 0x000c380401007387 */ /* 0x0003e20000100a00 */
[----:B0-----:R-:W-:Y:S01]  /*9ae10*/  IADD3 R20, P6, R7, R26, RZ ;  /* 0x0000001a07147210 */ /* 0x001fe20007fde0ff */
[----:B------:R-:W-:-:S03]  /*9ae20*/  IMAD R7, R2, 0x2da, RZ ;  /* 0x000002da02077824 */ /* 0x000fc600078e02ff */
[----:B------:R-:W-:Y:S02]  /*9ae30*/  LEA.HI.X.SX32 R21, R6, R27, 0x1, P6 ;  /* 0x0000001b06157211 */ /* 0x000fe400030f0eff */
[----:B-1----:R-:W-:-:S03]  /*9ae40*/  IADD3 R4, P5, R23, R26, RZ ;  /* 0x0000001a17047210 */ /* 0x002fc60007fbe0ff */
[----:B------:R0:W-:Y:S01]  /*9ae50*/  STL.64 [R1+0xc30], R20 ;  /* 0x000c301401007387 */ /* 0x0001e20000100a00 */
[----:B------:R-:W-:Y:S01]  /*9ae60*/  LEA.HI.X.SX32 R5, R28, R27, 0x1, P5 ;  /* 0x0000001b1c057211 */ /* 0x000fe200028f0eff */
[C---:B------:R-:W-:Y:S02]  /*9ae70*/  IMAD R6, R2.reuse, 0x16d, RZ ;  /* 0x0000016d02067824 */ /* 0x040fe400078e02ff */
[C---:B------:R-:W-:Y:S02]  /*9ae80*/  IMAD R28, R2.reuse, 0x16e, RZ ;  /* 0x0000016e021c7824 */ /* 0x040fe400078e02ff */
[----:B------:R1:W-:Y:S01]  /*9ae90*/  STL.64 [R1+0xc28], R4 ;  /* 0x000c280401007387 */ /* 0x0003e20000100a00 */
[----:B0-----:R-:W-:Y:S01]  /*9aea0*/  IADD3 R20, P6, R7, R26, RZ ;  /* 0x0000001a07147210 */ /* 0x001fe20007fde0ff */
[----:B------:R-:W-:-:S03]  /*9aeb0*/  IMAD R7, R2, 0x2de, RZ ;  /* 0x000002de02077824 */ /* 0x000fc600078e02ff */
[----:B------:R-:W-:Y:S02]  /*9aec0*/  LEA.HI.X.SX32 R21, R6, R27, 0x1, P6 ;  /* 0x0000001b06157211 */ /* 0x000fe400030f0eff */
[----:B-1----:R-:W-:-:S03]  /*9aed0*/  IADD3 R4, P5, R9, R26, RZ ;  /* 0x0000001a09047210 */ /* 0x002fc60007fbe0ff */
[----:B------:R0:W-:Y:S01]  /*9aee0*/  STL.64 [R1+0xc20], R20 ;  /* 0x000c201401007387 */ /* 0x0001e20000100a00 */
[----:B------:R-:W-:Y:S01]  /*9aef0*/  LEA.HI.X.SX32 R5, R28, R27, 0x1, P5 ;  /* 0x0000001b1c057211 */ /* 0x000fe200028f0eff */
[----:B------:R-:W-:-:S04]  /*9af00*/  IMAD R6, R2, 0x16f, RZ ;  /* 0x0000016f02067824 */ /* 0x000fc800078e02ff */
[----:B------:R1:W-:Y:S01]  /*9af10*/  STL.64 [R1+0xc18], R4 ;  /* 0x000c180401007387 */ /* 0x0003e20000100a00 */
[----:B0-----:R-:W-:-:S04]  /*9af20*/  IADD3 R20, P6, R7, R26, RZ ;  /* 0x0000001a07147210 */ /* 0x001fc80007fde0ff */
[----:B------:R-:W-:Y:S02]  /*9af30*/  LEA.HI.X.SX32 R21, R6, R27, 0x1, P6 ;  /* 0x0000001b06157211 */ /* 0x000fe400030f0eff */
[----:B-1----:R-:W-:Y:S01]  /*9af40*/  IADD3 R4, P5, R22, R26, RZ ;  /* 0x0000001a16047210 */ /* 0x002fe20007fbe0ff */
[----:B------:R-:W-:-:S05]  /*9af50*/  IMAD R22, R2, 0x330, RZ ;  /* 0x0000033002167824 */ /* 0x000fca00078e02ff */
[----:B------:R-:W-:Y:S04]  /*9af60*/  STL [R1+0x1fd4], R22 ;  /* 0x001fd41601007387 */ /* 0x000fe80000100800 */
[----:B------:R0:W-:Y:S04]  /*9af70*/  STL.64 [R1+0xc10], R20 ;  /* 0x000c101401007387 */ /* 0x0001e80000100a00 */
[----:B0-----:R-:W2:Y:S01]  /*9af80*/  LDL.LU.64 R20, [R1+0x1ff8] ;  /* 0x001ff80001147983 */ /* 0x001ea20000300a00 */
[C---:B------:R-:W-:Y:S02]  /*9af90*/  IMAD R28, R2.reuse, 0x170, RZ ;  /* 0x00000170021c7824 */ /* 0x040fe400078e02ff */
[----:B------:R-:W-:-:S02]  /*9afa0*/  IMAD R7, R2, 0x2e2, RZ ;  /* 0x000002e202077824 */ /* 0x000fc400078e02ff */
[----:B------:R-:W-:Y:S01]  /*9afb0*/  IMAD R8, R2, 0x2e4, RZ ;  /* 0x000002e402087824 */ /* 0x000fe200078e02ff */
[-C--:B------:R-:W-:Y:S02]  /*9afc0*/  LEA.HI.X.SX32 R5, R28, R27.reuse, 0x1, P5 ;  /* 0x0000001b1c057211 */ /* 0x080fe400028f0eff */
[-C--:B------:R-:W-:Y:S01]  /*9afd0*/  IADD3 R6, P6, R7, R26.reuse, RZ ;  /* 0x0000001a07067210 */ /* 0x080fe20007fde0ff */
[C---:B------:R-:W-:Y:S02]  /*9afe0*/  IMAD R7, R2.reuse, 0x171, RZ ;  /* 0x0000017102077824 */ /* 0x040fe400078e02ff */
[----:B------:R0:W-:Y:S01]  /*9aff0*/  STL.64 [R1+0xbe8], R4 ;  /* 0x000be80401007387 */ /* 0x0001e20000100a00 */
[C---:B------:R-:W-:Y:S02]  /*9b000*/  IMAD R28, R2.reuse, 0x172, RZ ;  /* 0x00000172021c7824 */ /* 0x040fe400078e02ff */
[C---:B------:R-:W-:Y:S01]  /*9b010*/  IMAD R9, R2.reuse, 0x32e, RZ ;  /* 0x0000032e02097824 */ /* 0x040fe200078e02ff */
[----:B------:R-:W-:Y:S01]  /*9b020*/  LEA.HI.X.SX32 R7, R7, R27, 0x1, P6 ;  /* 0x0000001b07077211 */ /* 0x000fe200030f0eff */
[----:B------:R-:W-:Y:S01]  /*9b030*/  IMAD R22, R2, 0x2e6, RZ ;  /* 0x000002e602167824 */ /* 0x000fe200078e02ff */
[----:B0-----:R-:W-:Y:S01]  /*9b040*/  IADD3 R4, P5, R8, R26, RZ ;  /* 0x0000001a08047210 */ /* 0x001fe20007fbe0ff */
[----:B------:R-:W-:-:S02]  /*9b050*/  IMAD R8, R2, 0x332, RZ ;  /* 0x0000033202087824 */ /* 0x000fc400078e02ff */
[----:B------:R-:W-:Y:S01]  /*9b060*/  IMAD R16, R2, 0x2e8, RZ ;  /* 0x000002e802107824 */ /* 0x000fe200078e02ff */
[----:B------:R-:W-:Y:S02]  /*9b070*/  LEA.HI.X.SX32 R5, R28, R27, 0x1, P5 ;  /* 0x0000001b1c057211 */ /* 0x000fe400028f0eff */
[----:B------:R0:W-:Y:S01]  /*9b080*/  STL [R1+0x1fd0], R8 ;  /* 0x001fd00801007387 */ /* 0x0001e20000100800 */
[----:B------:R-:W-:-:S03]  /*9b090*/  IMAD R28, R2, 0x174, RZ ;  /* 0x00000174021c7824 */ /* 0x000fc600078e02ff */
[----:B------:R1:W-:Y:S04]  /*9b0a0*/  STL [R1+0x1fd8], R9 ;  /* 0x001fd80901007387 */ /* 0x0003e80000100800 */
[----:B------:R3:W-:Y:S01]  /*9b0b0*/  STL.64 [R1+0xbe0], R6 ;  /* 0x000be00601007387 */ /* 0x0007e20000100a00 */
[-C--:B0-----:R-:W-:Y:S01]  /*9b0c0*/  IADD3 R8, P6, R22, R26.reuse, RZ ;  /* 0x0000001a16087210 */ /* 0x081fe20007fde0ff */
[C---:B-1----:R-:W-:Y:S02]  /*9b0d0*/  IMAD R9, R2.reuse, 0x173, RZ ;  /* 0x0000017302097824 */ /* 0x042fe400078e02ff */
[----:B---3--:R-:W3:Y:S04]  /*9b0e0*/  LDL.LU.64 R6, [R1+0x1ff0] ;  /* 0x001ff00001067983 */ /* 0x008ee80000300a00 */
[----:B------:R0:W-:Y:S01]  /*9b0f0*/  STL.64 [R1+0xbd8], R4 ;  /* 0x000bd80401007387 */ /* 0x0001e20000100a00 */
[----:B------:R-:W-:Y:S01]  /*9b100*/  LEA.HI.X.SX32 R9, R9, R27, 0x1, P6 ;  /* 0x0000001b09097211 */ /* 0x000fe200030f0eff */
[----:B------:R-:W-:Y:S01]  /*9b110*/  IMAD R22, R2, 0x2ea, RZ ;  /* 0x000002ea02167824 */ /* 0x000fe200078e02ff */
[----:B0-----:R-:W-:-:S04]  /*9b120*/  IADD3 R4, P5, R16, R26, RZ ;  /* 0x0000001a10047210 */ /* 0x001fc80007fbe0ff */
[----:B------:R-:W-:Y:S01]  /*9b130*/  LEA.HI.X.SX32 R5, R28, R27, 0x1, P5 ;  /* 0x0000001b1c057211 */ /* 0x000fe200028f0eff */
[----:B------:R0:W-:Y:S04]  /*9b140*/  STL.64 [R1+0xbd0], R8 ;  /* 0x000bd00801007387 */ /* 0x0001e80000100a00 */
[----:B------:R2:W-:Y:S01]  /*9b150*/  STL.64 [R1+0xbc8], R4 ;  /* 0x000bc80401007387 */ /* 0x0005e20000100a00 */
[C---:B------:R-:W-:Y:S02]  /*9b160*/  IMAD R29, R2.reuse, 0x32a, RZ ;  /* 0x0000032a021d7824 */ /* 0x040fe400078e02ff */
[C---:B------:R-:W-:Y:S02]  /*9b170*/  IMAD R28, R2.reuse, 0x336, RZ ;  /* 0x00000336021c7824 */ /* 0x040fe400078e02ff */
[----:B0-----:R-:W-:Y:S01]  /*9b180*/  IMAD R9, R2, 0x175, RZ ;  /* 0x0000017502097824 */ /* 0x001fe200078e02ff */
[----:B------:R-:W-:-:S04]  /*9b190*/  IADD3 R8, P6, R22, R26, RZ ;  /* 0x0000001a16087210 */ /* 0x000fc80007fde0ff */
[----:B------:R-:W-:Y:S01]  /*9b1a0*/  LEA.HI.X.SX32 R9, R9, R27, 0x1, P6 ;  /* 0x0000001b09097211 */ /* 0x000fe200030f0eff */
[----:B------:R-:W-:Y:S04]  /*9b1b0*/  STL.64 [R1+0x1fe0], R28 ;  /* 0x001fe01c01007387 */ /* 0x000fe80000100a00 */
[----:B------:R-:W-:Y:S01]  /*9b1c0*/  STL.64 [R1+0xbc0], R8 ;  /* 0x000bc00801007387 */ /* 0x000fe20000100a00 */
[----:B--2---:R-:W-:Y:S01]  /*9b1d0*/  IADD3 R4, P5, R21, R26, RZ ;  /* 0x0000001a15047210 */ /* 0x004fe20007fbe0ff */
[----:B------:R-:W-:-:S05]  /*9b1e0*/  IMAD R21, R2, 0x176, RZ ;  /* 0x0000017602157824 */ /* 0x000fca00078e02ff */
[----:B------:R-:W-:-:S05]  /*9b1f0*/  LEA.HI.X.SX32 R5, R21, R27, 0x1, P5 ;  /* 0x0000001b15057211 */ /* 0x000fca00028f0eff */
[----:B------:R0:W-:Y:S04]  /*9b200*/  STL.64 [R1+0xbb8], R4 ;  /* 0x000bb80401007387 */ /* 0x0001e80000100a00 */
[----:B0-----:R-:W2:Y:S01]  /*9b210*/  LDL.LU.64 R4, [R1+0x1fe8] ;  /* 0x001fe80001047983 */ /* 0x001ea20000300a00 */
[C---:B------:R-:W-:Y:S02]  /*9b220*/  IMAD R22, R2.reuse, 0x2ee, RZ ;  /* 0x000002ee02167824 */ /* 0x040fe400078e02ff */
[----:B------:R-:W-:-:S03]  /*9b230*/  IMAD R18, R2, 0x2f0, RZ ;  /* 0x000002f002127824 */ /* 0x000fc600078e02ff */
[-C--:B------:R-:W-:Y:S01]  /*9b240*/  IADD3 R8, P6, R22, R26.reuse, RZ ;  /* 0x0000001a16087210 */ /* 0x080fe20007fde0ff */
[----:B------:R-:W-:Y:S01]  /*9b250*/  IMAD R22, R2, 0x177, RZ ;  /* 0x0000017702167824 */ /* 0x000fe200078e02ff */
[----:B------:R-:W-:Y:S01]  /*9b260*/  IADD3 R28, P5, R18, R26, RZ ;  /* 0x0000001a121c7210 */ /* 0x000fe20007fbe0ff */
[----:B------:R-:W-:-:S03]  /*9b270*/  IMAD R21, R2, 0x178, RZ ;  /* 0x0000017802157824 */ /* 0x000fc600078e02ff */
        /* <DEDUP_REMOVED lines=9> */
[----:B-1----:R-:W-:Y:S01]  /*9b310*/  IADD3 R28, P5, R15, R26, RZ ;  /* 0x0000001a0f1c7210 */ /* 0x002fe20007fbe0ff */
[----:B------:R-:W-:Y:S01]  /*9b320*/  IMAD R15, R2, 0x17a, RZ ;  /* 0x0000017a020f7824 */ /* 0x000fe200078e02ff */
[----:B------:R-:W-:-:S04]  /*9b330*/  LEA.HI.X.SX32 R9, R21, R27, 0x1, P6 ;  /* 0x0000001b15097211 */ /* 0x000fc800030f0eff */
[----:B------:R-:W-:Y:S01]  /*9b340*/  LEA.HI.X.SX32 R29, R15, R27, 0x1, P5 ;  /* 0x0000001b0f1d7211 */ /* 0x000fe200028f0eff */
[----:B------:R0:W-:Y:S01]  /*9b350*/  STL.64 [R1+0xe78], R8 ;  /* 0x000e780801007387 */ /* 0x0001e20000100a00 */
[C---:B------:R-:W-:Y:S02]  /*9b360*/  IMAD R22, R2.reuse, 0x17b, RZ ;  /* 0x0000017b02167824 */ /* 0x040fe400078e02ff */
[----:B------:R-:W-:Y:S01]  /*9b370*/  IMAD R21, R2, 0x17c, RZ ;  /* 0x0000017c02157824 */ /* 0x000fe200078e02ff */
[----:B------:R2:W-:Y:S01]  /*9b380*/  STL.64 [R1+0xe70], R28 ;  /* 0x000e701c01007387 */ /* 0x0005e20000100a00 */
[----:B0-----:R-:W-:-:S04]  /*9b390*/  IADD3 R8, P6, R3, R26, RZ ;  /* 0x0000001a03087210 */ /* 0x001fc80007fde0ff */
[----:B------:R-:W-:Y:S01]  /*9b3a0*/  LEA.HI.X.SX32 R9, R22, R27, 0x1, P6 ;  /* 0x0000001b16097211 */ /* 0x000fe200030f0eff */
[----:B------:R-:W-:-:S04]  /*9b3b0*/  IMAD R22, R2, 0x17e, RZ ;  /* 0x0000017e02167824 */ /* 0x000fc800078e02ff */
[----:B------:R0:W-:Y:S01]  /*9b3c0*/  STL.64 [R1+0xe68], R8 ;  /* 0x000e680801007387 */ /* 0x0001e20000100a00 */
        /* <DEDUP_REMOVED lines=8> */
[----:B--2---:R-:W-:-:S04]  /*9b450*/  IADD3 R28, P5, R4, R26, RZ ;  /* 0x0000001a041c7210 */ /* 0x004fc80007fbe0ff */
[----:B------:R-:W-:Y:S02]  /*9b460*/  LEA.HI.X.SX32 R29, R21, R27, 0x1, P5 ;  /* 0x0000001b151d7211 */ /* 0x000fe400028f0eff */
[----:B---3--:R-:W-:-:S03]  /*9b470*/  IADD3 R4, P5, R6, R26, RZ ;  /* 0x0000001a06047210 */ /* 0x008fc60007fbe0ff */
[----:B------:R1:W-:Y:S01]  /*9b480*/  STL.64 [R1+0xe80], R28 ;  /* 0x000e801c01007387 */ /* 0x0003e20000100a00 */
[----:B0-----:R-:W-:Y:S02]  /*9b490*/  IADD3 R8, P6, R5, R26, RZ ;  /* 0x0000001a05087210 */ /* 0x001fe40007fde0ff */
[----:B------:R-:W-:Y:S01]  /*9b4a0*/  LEA.HI.X.SX32 R5, R22, R27, 0x1, P5 ;  /* 0x0000001b16057211 */ /* 0x000fe200028f0eff */
[----:B-1----:R-:W-:-:S04]  /*9b4b0*/  IMAD R29, R2, 0x17d, RZ ;  /* 0x0000017d021d7824 */ /* 0x002fc800078e02ff */
[----:B------:R0:W-:Y:S01]  /*9b4c0*/  STL.64 [R1+0xe90], R4 ;  /* 0x000e900401007387 */ /* 0x0001e20000100a00 */
[----:B------:R-:W-:Y:S02]  /*9b4d0*/  LEA.HI.X.SX32 R9, R29, R27, 0x1, P6 ;  /* 0x0000001b1d097211 */ /* 0x000fe400030f0eff */
[----:B------:R-:W-:-:S03]  /*9b4e0*/  IADD3 R6, P6, R7, R26, RZ ;  /* 0x0000001a07067210 */ /* 0x000fc60007fde0ff */
[----:B------:R1:W-:Y:S01]  /*9b4f0*/  STL.64 [R1+0xe98], R8 ;  /* 0x000e980801007387 */ /* 0x0003e20000100a00 */
[C---:B------:R-:W-:Y:S01]  /*9b500*/  IMAD R22, R2.reuse, 0x180, RZ ;  /* 0x0000018002167824 */ /* 0x040fe200078e02ff */
[----:B0-----:R-:W-:Y:S01]  /*9b510*/  IADD3 R4, P5, R13, R26, RZ ;  /* 0x0000001a0d047210 */ /* 0x001fe20007fbe0ff */
[C---:B-1----:R-:W-:Y:S02]  /*9b520*/  IMAD R9, R2.reuse, 0x17f, RZ ;  /* 0x0000017f02097824 */ /* 0x042fe400078e02ff */
[----:B------:R-:W-:-:S03]  /*9b530*/  IMAD R8, R2, 0x302, RZ ;  /* 0x0000030202087824 */ /* 0x000fc600078e02ff */
        /* <DEDUP_REMOVED lines=57> */
[----:B------:R-:W-:Y:S02]  /*9b8d0*/  IMAD R9, R2, 0x31e, RZ ;  /* 0x0000031e02097824 */ /* 0x000fe400078e02ff */
[----:B------:R0:W-:Y:S04]  /*9b8e0*/  STL.64 [R1+0xee8], R6 ;  /* 0x000ee80601007387 */ /* 0x0001e80000100a00 */
[----:B------:R1:W-:Y:S01]  /*9b8f0*/  STL.64 [R1+0xf00], R4 ;  /* 0x000f000401007387 */ /* 0x0003e20000100a00 */
[-C--:B0-----:R-:W-:Y:S01]  /*9b900*/  IADD3 R6, P6, R8, R26.reuse, RZ ;  /* 0x0000001a08067210 */ /* 0x081fe20007fde0ff */
[----:B------:R-:W-:Y:S01]  /*9b910*/  IMAD R8, R2, 0x18e, RZ ;  /* 0x0000018e02087824 */ /* 0x000fe200078e02ff */
[----:B-1----:R-:W-:-:S02]  /*9b920*/  IADD3 R4, P5, R10, R26, RZ ;  /* 0x0000001a0a047210 */ /* 0x002fc40007fbe0ff */
[-C--:B------:R-:W-:Y:S02]  /*9b930*/  LEA.HI.X.SX32 R7, R29, R27.reuse, 0x1, P6 ;  /* 0x0000001b1d077211 */ /* 0x080fe400030f0eff */
[----:B------:R-:W-:Y:S02]  /*9b940*/  IADD3 R28, P6, R9, R26, RZ ;  /* 0x0000001a091c7210 */ /* 0x000fe40007fde0ff */
[-C--:B------:R-:W-:Y:S01]  /*9b950*/  LEA.HI.X.SX32 R5, R8, R27.reuse, 0x1, P5 ;  /* 0x0000001b08057211 */ /* 0x080fe200028f0eff */
[C---:B------:R-:W-:Y:S01]  /*9b960*/  IMAD R9, R2.reuse, 0x322, RZ ;  /* 0x0000032202097824 */ /* 0x040fe200078e02ff */
[----:B------:R-:W-:Y:S01]  /*9b970*/  LEA.HI.X.SX32 R29, R3, R27, 0x1, P6 ;  /* 0x0000001b031d7211 */ /* 0x000fe200030f0eff */
[C---:B------:R-:W-:Y:S01]  /*9b980*/  IMAD R22, R2.reuse, 0x320, RZ ;  /* 0x0000032002167824 */ /* 0x040fe200078e02ff */
[----:B------:R0:W-:Y:S01]  /*9b990*/  STL.64 [R1+0xf18], R6 ;  /* 0x000f180601007387 */ /* 0x0001e20000100a00 */
[----:B------:R-:W-:-:S03]  /*9b9a0*/  IMAD R8, R2, 0x190, RZ ;  /* 0x0000019002087824 */ /* 0x000fc600078e02ff */
[----:B------:R-:W-:Y:S04]  /*9b9b0*/  STL.64 [R1+0xf10], R4 ;  /* 0x000f100401007387 */ /* 0x000fe80000100a00 */
[----:B------:R1:W-:Y:S01]  /*9b9c0*/  STL.64 [R1+0xf08], R28 ;  /* 0x000f081c01007387 */ /* 0x0003e20000100a00 */
[-C--:B0-----:R-:W-:Y:S02]  /*9b9d0*/  IADD3 R6, P5, R22, R26.reuse, RZ ;  /* 0x0000001a16067210 */ /* 0x081fe40007fbe0ff */
[----:B-1----:R-:W-:Y:S01]  /*9b9e0*/  IADD3 R28, P6, R9, R26, RZ ;  /* 0x0000001a091c7210 */ /* 0x002fe20007fde0ff */
[----:B------:R-:W-:Y:S01]  /*9b9f0*/  IMAD R9, R2, 0x191, RZ ;  /* 0x0000019102097824 */ /* 0x000fe200078e02ff */
[----:B------:R-:W-:-:S04]  /*9ba00*/  LEA.HI.X.SX32 R7, R8, R27, 0x1, P5 ;  /* 0x0000001b08077211 */ /* 0x000fc800028f0eff */
[----:B------:R-:W-:Y:S01]  /*9ba10*/  LEA.HI.X.SX32 R29, R9, R27, 0x1, P6 ;  /* 0x0000001b091d7211 */ /* 0x000fe200030f0eff */
[----:B------:R-:W-:Y:S04]  /*9ba20*/  STL.64 [R1+0xf20], R6 ;  /* 0x000f200601007387 */ /* 0x000fe80000100a00 */
[----:B------:R0:W-:Y:S04]  /*9ba30*/  STL.64 [R1+0xf38], R28 ;  /* 0x000f381c01007387 */ /* 0x0001e80000100a00 */
[----:B0-----:R-:W2:Y:S01]  /*9ba40*/  LDL.LU.64 R28, [R1+0x1fe0] ;  /* 0x001fe000011c7983 */ /* 0x001ea20000300a00 */
[----:B------:R-:W-:-:S02]  /*9ba50*/  IMAD R22, R2, 0x324, RZ ;  /* 0x0000032402167824 */ /* 0x000fc400078e02ff */
[----:B------:R-:W-:-:S03]  /*9ba60*/  IMAD R8, R2, 0x326, RZ ;  /* 0x0000032602087824 */ /* 0x000fc600078e02ff */
[-C--:B------:R-:W-:Y:S01]  /*9ba70*/  IADD3 R6, P5, R22, R26.reuse, RZ ;  /* 0x0000001a16067210 */ /* 0x080fe20007fbe0ff */
[----:B------:R-:W-:Y:S01]  /*9ba80*/  IMAD R22, R2, 0x192, RZ ;  /* 0x0000019202167824 */ /* 0x000fe200078e02ff */
[----:B------:R-:W-:-:S04]  /*9ba90*/  IADD3 R8, P6, R8, R26, RZ ;  /* 0x0000001a08087210 */ /* 0x000fc80007fde0ff */
[----:B------:R-:W-:Y:S01]  /*9baa0*/  LEA.HI.X.SX32 R7, R22, R27, 0x1, P5 ;  /* 0x0000001b16077211 */ /* 0x000fe200028f0eff */
[C---:B------:R-:W-:Y:S02]  /*9bab0*/  IMAD R22, R2.reuse, 0x193, RZ ;  /* 0x0000019302167824 */ /* 0x040fe400078e02ff */
[----:B------:R-:W-:-:S03]  /*9bac0*/  IMAD R25, R2, 0x328, RZ ;  /* 0x0000032802197824 */ /* 0x000fc600078e02ff */
[----:B------:R-:W-:Y:S01]  /*9bad0*/  LEA.HI.X.SX32 R9, R22, R27, 0x1, P6 ;  /* 0x0000001b16097211 */ /* 0x000fe200030f0eff */
[----:B------:R0:W-:Y:S04]  /*9bae0*/  STL.64 [R1+0xf30], R6 ;  /* 0x000f300601007387 */ /* 0x0001e80000100a00 */
[----:B------:R2:W-:Y:S01]  /*9baf0*/  STL.64 [R1+0xf28], R8 ;  /* 0x000f280801007387 */ /* 0x0005e20000100a00 */
[----:B0-----:R-:W-:Y:S01]  /*9bb00*/  IADD3 R6, P5, R25, R26, RZ ;  /* 0x0000001a19067210 */ /* 0x001fe20007fbe0ff */
[----:B------:R-:W-:-:S05]  /*9bb10*/  IMAD R25, R2, 0x194, RZ ;  /* 0x0000019402197824 */ /* 0x000fca00078e02ff */
[----:B------:R-:W-:-:S05]  /*9bb20*/  LEA.HI.X.SX32 R7, R25, R27, 0x1, P5 ;  /* 0x0000001b19077211 */ /* 0x000fca00028f0eff */
[----:B------:R-:W-:Y:S01]  /*9bb30*/  STL.64 [R1+0xf40], R6 ;  /* 0x000f400601007387 */ /* 0x000fe20000100a00 */
[----:B--2---:R-:W-:Y:S01]  /*9bb40*/  IADD3 R8, P6, R29, R26, RZ ;  /* 0x0000001a1d087210 */ /* 0x004fe20007fde0ff */
[----:B------:R-:W-:-:S05]  /*9bb50*/  IMAD R29, R2, 0x195, RZ ;  /* 0x00000195021d7824 */ /* 0x000fca00078e02ff */
[----:B------:R-:W-:-:S05]  /*9bb60*/  LEA.HI.X.SX32 R9, R29, R27, 0x1, P6 ;  /* 0x0000001b1d097211 */ /* 0x000fca00030f0eff */
[----:B------:R0:W-:Y:S04]  /*9bb70*/  STL.64 [R1+0xf58], R8 ;  /* 0x000f580801007387 */ /* 0x0001e80000100a00 */
[----:B0-----:R-:W2:Y:S01]  /*9bb80*/  LDL.LU R9, [R1+0x1fd8] ;  /* 0x001fd80001097983 */ /* 0x001ea20000300800 */
[C---:B------:R-:W-:Y:S02]  /*9bb90*/  IMAD R23, R2.reuse, 0x32c, RZ ;  /* 0x0000032c02177824 */ /* 0x040fe400078e02ff */
[C---:B------:R-:W-:Y:S02]  /*9bba0*/  IMAD R25, R2.reuse, 0x196, RZ ;  /* 0x0000019602197824 */ /* 0x040fe400078e02ff */
[----:B------:R-:W-:Y:S01]  /*9bbb0*/  IMAD R29, R2, 0x197, RZ ;  /* 0x00000197021d7824 */ /* 0x000fe200078e02ff */
[----:B------:R-:W-:-:S04]  /*9bbc0*/  IADD3 R22, P5, R23, R26, RZ ;  /* 0x0000001a17167210 */ /* 0x000fc80007fbe0ff */
[----:B------:R-:W-:-:S05]  /*9bbd0*/  LEA.HI.X.SX32 R23, R25, R27, 0x1, P5 ;  /* 0x0000001b19177211 */ /* 0x000fca00028f0eff */
[----:B------:R0:W-:Y:S04]  /*9bbe0*/  STL.64 [R1+0xf50], R22 ;  /* 0x000f501601007387 */ /* 0x0001e80000100a00 */
[----:B0-----:R-:W3:Y:S01]  /*9bbf0*/  LDL.LU R22, [R1+0x1fd4] ;  /* 0x001fd40001167983 */ /* 0x001ee20000300800 */
[----:B--2---:R-:W-:-:S04]  /*9bc00*/  IADD3 R8, P6, R9, R26, RZ ;  /* 0x0000001a09087210 */ /* 0x004fc80007fde0ff */
[----:B------:R-:W-:-:S05]  /*9bc10*/  LEA.HI.X.SX32 R9, R29, R27, 0x1, P6 ;  /* 0x0000001b1d097211 */ /* 0x000fca00030f0eff */
[----:B------:R0:W-:Y:S04]  /*9bc20*/  STL.64 [R1+0xf48], R8 ;  /* 0x000f480801007387 */ /* 0x0001e80000100a00 */
[----:B0-----:R-:W2:Y:S01]  /*9bc30*/  LDL.LU R8, [R1+0x1fd0] ;  /* 0x001fd00001087983 */ /* 0x001ea20000300800 */
[C---:B------:R-:W-:Y:S02]  /*9bc40*/  IMAD R25, R2.reuse, 0x198, RZ ;  /* 0x0000019802197824 */ /* 0x040fe400078e02ff */
[----:B------:R-:W-:Y:S01]  /*9bc50*/  IMAD R29, R2, 0x199, RZ ;  /* 0x00000199021d7824 */ /* 0x000fe200078e02ff */
[----:B---3--:R-:W-:-:S04]  /*9bc60*/  IADD3 R22, P5, R22, R26, RZ ;  /* 0x0000001a16167210 */ /* 0x008fc80007fbe0ff */
[----:B------:R-:W-:-:S05]  /*9bc70*/  LEA.HI.X.SX32 R23, R25, R27, 0x1, P5 ;  /* 0x0000001b19177211 */ /* 0x000fca00028f0eff */
[----:B------:R0:W-:Y:S01]  /*9bc80*/  STL.64 [R1+0xf60], R22 ;  /* 0x000f601601007387 */ /* 0x0001e20000100a00 */
[C---:B------:R-:W-:Y:S02]  /*9bc90*/  IMAD R16, R2.reuse, 0x334, RZ ;  /* 0x0000033402107824 */ /* 0x040fe400078e02ff */
[C---:B------:R-:W-:Y:S02]  /*9bca0*/  IMAD R25, R2.reuse, 0x19a, RZ ;  /* 0x0000019a02197824 */ /* 0x040fe400078e02ff */
[----:B------:R-:W-:Y:S01]  /*9bcb0*/  IMAD R18, R2, 0x338, RZ ;  /* 0x0000033802127824 */ /* 0x000fe200078e02ff */
[----:B0-----:R-:W-:-:S04]  /*9bcc0*/  IADD3 R22, P5, R16, R26, RZ ;  /* 0x0000001a10167210 */ /* 0x001fc80007fbe0ff */
[----:B------:R-:W-:Y:S01]  /*9bcd0*/  LEA.HI.X.SX32 R23, R25, R27, 0x1, P5 ;  /* 0x0000001b19177211 */ /* 0x000fe200028f0eff */
[C---:B------:R-:W-:Y:S02]  /*9bce0*/  IMAD R25, R2.reuse, 0x19c, RZ ;  /* 0x0000019c02197824 */ /* 0x040fe400078e02ff */
[C---:B------:R-:W-:Y:S02]  /*9bcf0*/  IMAD R24, R2.reuse, 0x33a, RZ ;  /* 0x0000033a02187824 */ /* 0x040fe400078e02ff */
[----:B------:R-:W-:Y:S01]  /*9bd00*/  IMAD R15, R2, 0x33c, RZ ;  /* 0x0000033c020f7824 */ /* 0x000fe200078e02ff */
[----:B--2---:R-:W-:-:S04]  /*9bd10*/  IADD3 R8, P6, R8, R26, RZ ;  /* 0x0000001a08087210 */ /* 0x004fc80007fde0ff */
[----:B------:R-:W-:-:S05]  /*9bd20*/  LEA.HI.X.SX32 R9, R29, R27, 0x1, P6 ;  /* 0x0000001b1d097211 */ /* 0x000fca00030f0eff */
[----:B------:R0:W-:Y:S04]  /*9bd30*/  STL.64 [R1+0xf78], R8 ;  /* 0x000f780801007387 */ /* 0x0001e80000100a00 */
[----:B0-----:R-:W2:Y:S01]  /*9bd40*/  LDL.LU.64 R8, [R1+0x1fc8] ;  /* 0x001fc80001087983 */ /* 0x001ea20000300a00 */
[----:B------:R-:W-:Y:S01]  /*9bd50*/  IMAD R29, R2, 0x19b, RZ ;  /* 0x0000019b021d7824 */ /* 0x000fe200078e02ff */
[----:B------:R-:W-:Y:S02]  /*9bd60*/  IADD3 R28, P6, R28, R26, RZ ;  /* 0x0000001a1c1c7210 */ /* 0x000fe40007fde0ff */
[----:B------:R0:W-:Y:S02]  /*9bd70*/  STL.64 [R1+0xf70], R22 ;  /* 0x000f701601007387 */ /* 0x0001e40000100a00 */
[----:B------:R-:W-:-:S05]  /*9bd80*/  LEA.HI.X.SX32 R29, R29, R27, 0x1, P6 ;  /* 0x0000001b1d1d7211 */ /* 0x000fca00030f0eff */
[----:B------:R1:W-:Y:S01]  /*9bd90*/  STL.64 [R1+0xf68], R28 ;  /* 0x000f681c01007387 */ /* 0x0003e20000100a00 */
[----:B0-----:R-:W-:-:S04]  /*9bda0*/  IADD3 R22, P5, R18, R26, RZ ;  /* 0x0000001a12167210 */ /* 0x001fc80007fbe0ff */
[-C--:B------:R-:W-:Y:S02]  /*9bdb0*/  LEA.HI.X.SX32 R23, R25, R27.reuse, 0x1, P5 ;  /* 0x0000001b19177211 */ /* 0x080fe400028f0eff */
[-C--:B-1----:R-:W-:Y:S01]  /*9bdc0*/  IADD3 R28, P6, R24, R26.reuse, RZ ;  /* 0x0000001a181c7210 */ /* 0x082fe20007fde0ff */
[C---:B------:R-:W-:Y:S02]  /*9bdd0*/  IMAD R24, R2.reuse, 0x19d, RZ ;  /* 0x0000019d02187824 */ /* 0x040fe400078e02ff */
[----:B------:R0:W-:Y:S01]  /*9bde0*/  STL.64 [R1+0xf80], R22 ;  /* 0x000f801601007387 */ /* 0x0001e20000100a00 */
[C---:B------:R-:W-:Y:S02]  /*9bdf0*/  IMAD R25, R2.reuse, 0x19e, RZ ;  /* 0x0000019e02197824 */ /* 0x040fe400078e02ff */
[----:B------:R-:W-:Y:S01]  /*9be00*/  IMAD R21, R2, 0x33e, RZ ;  /* 0x0000033e02157824 */ /* 0x000fe200078e02ff */
[----:B------:R-:W-:Y:S01]  /*9be10*/  LEA.HI.X.SX32 R29, R24, R27, 0x1, P6 ;  /* 0x0000001b181d7211 */ /* 0x000fe200030f0eff */
[----:B------:R-:W-:Y:S01]  /*9be20*/  IMAD R13, R2, 0x340, RZ ;  /* 0x00000340020d7824 */ /* 0x000fe200078e02ff */
[----:B0-----:R-:W-:-:S03]  /*9be30*/  IADD3 R22, P5, R15, R26, RZ ;  /* 0x0000001a0f167210 */ /* 0x001fc60007fbe0ff */
[----:B------:R0:W-:Y:S01]  /*9be40*/  STL.64 [R1+0xf98], R28 ;  /* 0x000f981c01007387 */ /* 0x0001e20000100a00 */
[----:B------:R-:W-:Y:S01]  /*9be50*/  LEA.HI.X.SX32 R23, R25, R27, 0x1, P5 ;  /* 0x0000001b19177211 */ /* 0x000fe200028f0eff */
[----:B------:R-:W-:-:S04]  /*9be60*/  IMAD R25, R2, 0x1a0, RZ ;  /* 0x000001a002197824 */ /* 0x000fc800078e02ff */
[----:B------:R1:W-:Y:S01]  /*9be70*/  STL.64 [R1+0xf90], R22 ;  /* 0x000f901601007387 */ /* 0x0003e20000100a00 */
[-C--:B0-----:R-:W-:Y:S01]  /*9be80*/  IADD3 R28, P6, R21, R26.reuse, RZ ;  /* 0x0000001a151c7210 */ /* 0x081fe20007fde0ff */
[C---:B------:R-:W-:Y:S02]  /*9be90*/  IMAD R21, R2.reuse, 0x19f, RZ ;  /* 0x0000019f02157824 */ /* 0x040fe400078e02ff */
[C---:B------:R-:W-:Y:S01]  /*9bea0*/  IMAD R20, R2.reuse, 0x342, RZ ;  /* 0x0000034202147824 */ /* 0x040fe200078e02ff */
[-C--:B-1----:R-:W-:Y:S02]  /*9beb0*/  IADD3 R22, P5, R13, R26.reuse, RZ ;  /* 0x0000001a0d167210 */ /* 0x082fe40007fbe0ff */
[-C--:B------:R-:W-:Y:S01]  /*9bec0*/  LEA.HI.X.SX32 R29, R21, R27.reuse, 0x1, P6 ;  /* 0x0000001b151d7211 */ /* 0x080fe200030f0eff */
[C---:B------:R-:W-:Y:S01]  /*9bed0*/  IMAD R12, R2.reuse, 0x344, RZ ;  /* 0x00000344020c7824 */ /* 0x040fe200078e02ff */
[----:B------:R-:W-:Y:S01]  /*9bee0*/  LEA.HI.X.SX32 R23, R25, R27, 0x1, P5 ;  /* 0x0000001b19177211 */ /* 0x000fe200028f0eff */
[----:B------:R-:W-:Y:S01]  /*9bef0*/  IMAD R24, R2, 0x1a1, RZ ;  /* 0x000001a102187824 */ /* 0x000fe200078e02ff */
[----:B------:R-:W-:Y:S01]  /*9bf00*/  IADD3 R20, P6, R20, R26, RZ ;  /* 0x0000001a14147210 */ /* 0x000fe20007fde0ff */
[----:B------:R-:W-:Y:S01]  /*9bf10*/  STL.64 [R1+0xf88], R28 ;  /* 0x000f881c01007387 */ /* 0x000fe20000100a00 */
[----:B------:R-:W-:-:S03]  /*9bf20*/  IMAD R25, R2, 0x1a2, RZ ;  /* 0x000001a202197824 */ /* 0x000fc600078e02ff */
[----:B------:R0:W-:Y:S01]  /*9bf30*/  STL.64 [R1+0xfa0], R22 ;  /* 0x000fa01601007387 */ /* 0x0001e20000100a00 */
[-C--:B------:R-:W-:Y:S01]  /*9bf40*/  LEA.HI.X.SX32 R21, R24, R27.reuse, 0x1, P6 ;  /* 0x0000001b18157211 */ /* 0x080fe200030f0eff */
[C---:B------:R-:W-:Y:S02]  /*9bf50*/  IMAD R19, R2.reuse, 0x346, RZ ;  /* 0x0000034602137824 */ /* 0x040fe400078e02ff */
[----:B------:R-:W-:Y:S01]  /*9bf60*/  IMAD R14, R2, 0x348, RZ ;  /* 0x00000348020e7824 */ /* 0x000fe200078e02ff */
[----:B0-----:R-:W-:Y:S01]  /*9bf70*/  IADD3 R22, P5, R12, R26, RZ ;  /* 0x0000001a0c167210 */ /* 0x001fe20007fbe0ff */
[----:B------:R0:W-:Y:S03]  /*9bf80*/  STL.64 [R1+0xfb8], R20 ;  /* 0x000fb81401007387 */ /* 0x0001e60000100a00 */
[----:B------:R-:W-:Y:S01]  /*9bf90*/  LEA.HI.X.SX32 R23, R25, R27, 0x1, P5 ;  /* 0x0000001b19177211 */ /* 0x000fe200028f0eff */
[----:B------:R-:W-:-:S04]  /*9bfa0*/  IMAD R25, R2, 0x1a3, RZ ;  /* 0x000001a302197824 */ /* 0x000fc800078e02ff */
        /* <DEDUP_REMOVED lines=11> */
[C---:B------:R-:W-:Y:S01]  /*9c060*/  IMAD R10, R2.reuse, 0x34e, RZ ;  /* 0x0000034e020a7824 */ /* 0x040fe200078e02ff */
[-C--:B0-----:R-:W-:Y:S02]  /*9c070*/  IADD3 R20, P6, R17, R26.reuse, RZ ;  /* 0x0000001a11147210 */ /* 0x081fe40007fde0ff */
[----:B-1----:R-:W-:Y:S02]  /*9c080*/  IADD3 R22, P5, R11, R26, RZ ;  /* 0x0000001a0b167210 */ /* 0x002fe40007fbe0ff */
[----:B------:R-:W-:Y:S01]  /*9c090*/  LEA.HI.X.SX32 R21, R25, R27, 0x1, P6 ;  /* 0x0000001b19157211 */ /* 0x000fe200030f0eff */
[C---:B------:R-:W-:Y:S02]  /*9c0a0*/  IMAD R5, R2.reuse, 0x350, RZ ;  /* 0x0000035002057824 */ /* 0x040fe400078e02ff */
[C---:B------:R-:W-:Y:S02]  /*9c0b0*/  IMAD R19, R2.reuse, 0x1a7, RZ ;  /* 0x000001a702137824 */ /* 0x040fe400078e02ff */
[----:B------:R0:W-:Y:S01]  /*9c0c0*/  STL.64 [R1+0xfd8], R20 ;  /* 0x000fd81401007387 */ /* 0x0001e20000100a00 */
[----:B------:R-:W-:-:S02]  /*9c0d0*/  IMAD R25, R2, 0x1a8, RZ ;  /* 0x000001a802197824 */ /* 0x000fc400078e02ff */
[----:B------:R-:W-:Y:S01]  /*9c0e0*/  IMAD R3, R2, 0x352, RZ ;  /* 0x0000035202037824 */ /* 0x000fe200078e02ff */
[----:B0-----:R-:W-:-:S04]  /*9c0f0*/  IADD3 R20, P6, R10, R26, RZ ;  /* 0x0000001a0a147210 */ /* 0x001fc80007fde0ff */
[----:B------:R-:W-:Y:S01]  /*9c100*/  LEA.HI.X.SX32 R21, R19, R27, 0x1, P6 ;  /* 0x0000001b13157211 */ /* 0x000fe200030f0eff */
        /* <DEDUP_REMOVED lines=9> */
[----:B------:R-:W-:Y:S01]  /*9c1a0*/  IMAD R11, R2, 0x366, RZ ;  /* 0x00000366020b7824 */ /* 0x000fe200078e02ff */
[----:B--2---:R-:W-:-:S05]  /*9c1b0*/  LEA.HI.X.SX32 R23, R8, R27, 0x1, P5 ;  /* 0x0000001b08177211 */ /* 0x004fca00028f0eff */
[----:B------:R0:W-:Y:S04]  /*9c1c0*/  STL.64 [R1+0xfd0], R22 ;  /* 0x000fd01601007387 */ /* 0x0001e80000100a00 */
[----:B------:R1:W-:Y:S01]  /*9c1d0*/  STL.64 [R1+0xfc8], R20 ;  /* 0x000fc81401007387 */ /* 0x0003e20000100a00 */
[----:B0-----:R-:W-:-:S04]  /*9c1e0*/  IADD3 R22, P5, R5, R26, RZ ;  /* 0x0000001a05167210 */ /* 0x001fc80007fbe0ff */
[----:B------:R-:W-:Y:S02]  /*9c1f0*/  LEA.HI.X.SX32 R23, R25, R27, 0x1, P5 ;  /* 0x0000001b19177211 */ /* 0x000fe400028f0eff */
[----:B-1----:R-:W-:-:S03]  /*9c200*/  IADD3 R20, P6, R3, R26, RZ ;  /* 0x0000001a03147210 */ /* 0x002fc60007fde0ff */
[----:B------:R0:W-:Y:S01]  /*9c210*/  STL.64 [R1+0xfe0], R22 ;  /* 0x000fe01601007387 */ /* 0x0001e20000100a00 */
[----:B------:R-:W-:Y:S01]  /*9c220*/  IMAD R25, R2, 0x1aa, RZ ;  /* 0x000001aa02197824 */ /* 0x000fe200078e02ff */
[----:B------:R-:W-:Y:S01]  /*9c230*/  IADD3 R4, P5, R4, R26, RZ ;  /* 0x0000001a04047210 */ /* 0x000fe20007fbe0ff */
[----:B0-----:R-:W-:-:S05]  /*9c240*/  IMAD R22, R2, 0x1a9, RZ ;  /* 0x000001a902167824 */ /* 0x001fca00078e02ff */
[-C--:B------:R-:W-:Y:S01]  /*9c250*/  LEA.HI.X.SX32 R21, R22, R27.reuse, 0x1, P6 ;  /* 0x0000001b16157211 */ /* 0x080fe200030f0eff */
[C---:B------:R-:W-:Y:S01]  /*9c260*/  IMAD R22, R2.reuse, 0x1ab, RZ ;  /* 0x000001ab02167824 */ /* 0x040fe200078e02ff */
[----:B------:R-:W-:Y:S01]  /*9c270*/  LEA.HI.X.SX32 R5, R25, R27, 0x1, P5 ;  /* 0x0000001b19057211 */ /* 0x000fe200028f0eff */
[----:B------:R-:W-:Y:S02]  /*9c280*/  IMAD R25, R2, 0x1ac, RZ ;  /* 0x000001ac02197824 */ /* 0x000fe400078e02ff */
[----:B------:R0:W-:Y:S04]  /*9c290*/  STL.64 [R1+0xff8], R20 ;  /* 0x000ff81401007387 */ /* 0x0001e80000100a00 */
[----:B------:R-:W-:Y:S01]  /*9c2a0*/  STL.64 [R1+0xff0], R4 ;  /* 0x000ff00401007387 */ /* 0x000fe20000100a00 */
[----:B0-----:R-:W-:-:S02]  /*9c2b0*/  IADD3 R20, P6, R6, R26, RZ ;  /* 0x0000001a06147210 */ /* 0x001fc40007fde0ff */
[-C--:B------:R-:W-:Y:S02]  /*9c2c0*/  IADD3 R6, P5, R7, R26.reuse, RZ ;  /* 0x0000001a07067210 */ /* 0x080fe40007fbe0ff */
[-C--:B------:R-:W-:Y:S01]  /*9c2d0*/  LEA.HI.X.SX32 R21, R22, R27.reuse, 0x1, P6 ;  /* 0x0000001b16157211 */ /* 0x080fe200030f0eff */
[----:B------:R-:W-:Y:S01]  /*9c2e0*/  IMAD R22, R2, 0x1ad, RZ ;  /* 0x000001ad02167824 */ /* 0x000fe200078e02ff */
[-C--:B------:R-:W-:Y:S02]  /*9c2f0*/  LEA.HI.X.SX32 R7, R25, R27.reuse, 0x1, P5 ;  /* 0x0000001b19077211 */ /* 0x080fe400028f0eff */
[-C--:B------:R-:W-:Y:S01]  /*9c300*/  IADD3 R16, P6, R16, R26.reuse, RZ ;  /* 0x0000001a10107210 */ /* 0x080fe20007fde0ff */
[----:B------:R-:W-:Y:S01]  /*9c310*/  STL.64 [R1+0xfe8], R20 ;  /* 0x000fe81401007387 */ /* 0x000fe20000100a00 */
[----:B------:R-:W-:Y:S02]  /*9c320*/  IMAD R25, R2, 0x1ae, RZ ;  /* 0x000001ae02197824 */ /* 0x000fe400078e02ff */
[----:B------:R-:W-:Y:S01]  /*9c330*/  LEA.HI.X.SX32 R17, R22, R27, 0x1, P6 ;  /* 0x0000001b16117211 */ /* 0x000fe200030f0eff */
[----:B------:R0:W-:Y:S04]  /*9c340*/  STL.64 [R1+0x1000], R6 ;  /* 0x0010000601007387 */ /* 0x0001e80000100a00 */
[----:B------:R1:W-:Y:S01]  /*9c350*/  STL.64 [R1+0x1018], R16 ;  /* 0x0010181001007387 */ /* 0x0003e20000100a00 */
[----:B0-----:R-:W-:-:S04]  /*9c360*/  IADD3 R6, P5, R18, R26, RZ ;  /* 0x0000001a12067210 */ /* 0x001fc80007fbe0ff */
[-C--:B------:R-:W-:Y:S01]  /*9c370*/  LEA.HI.X.SX32 R7, R25, R27.reuse, 0x1, P5 ;  /* 0x0000001b19077211 */ /* 0x080fe200028f0eff */
[C---:B------:R-:W-:Y:S01]  /*9c380*/  IMAD R25, R2.reuse, 0x1af, RZ ;  /* 0x000001af02197824 */ /* 0x040fe200078e02ff */
[-C--:B-1----:R-:W-:Y:S01]  /*9c390*/  IADD3 R16, P6, R15, R26.reuse, RZ ;  /* 0x0000001a0f107210 */ /* 0x082fe20007fde0ff */
[C---:B------:R-:W-:Y:S02]  /*9c3a0*/  IMAD R22, R2.reuse, 0x1b0, RZ ;  /* 0x000001b002167824 */ /* 0x040fe400078e02ff */
[----:B------:R0:W-:Y:S01]  /*9c3b0*/  STL.64 [R1+0x1010], R6 ;  /* 0x0010100601007387 */ /* 0x0001e20000100a00 */
[----:B------:R-:W-:Y:S01]  /*9c3c0*/  LEA.HI.X.SX32 R17, R25, R27, 0x1, P6 ;  /* 0x0000001b19117211 */ /* 0x000fe200030f0eff */
[----:B------:R-:W-:Y:S01]  /*9c3d0*/  IMAD R25, R2, 0x1b1, RZ ;  /* 0x000001b102197824 */ /* 0x000fe200078e02ff */
[-C--:B------:R-:W-:Y:S02]  /*9c3e0*/  IADD3 R12, P6, R12, R26.reuse, RZ ;  /* 0x0000001a0c0c7210 */ /* 0x080fe40007fde0ff */
[----:B0-----:R-:W-:-:S02]  /*9c3f0*/  IADD3 R6, P5, R13, R26, RZ ;  /* 0x0000001a0d067210 */ /* 0x001fc40007fbe0ff */
[-C--:B------:R-:W-:Y:S02]  /*9c400*/  LEA.HI.X.SX32 R13, R25, R27.reuse, 0x1, P6 ;  /* 0x0000001b190d7211 */ /* 0x080fe400030f0eff */
[-C--:B------:R-:W-:Y:S02]  /*9c410*/  LEA.HI.X.SX32 R7, R22, R27.reuse, 0x1, P5 ;  /* 0x0000001b16077211 */ /* 0x080fe400028f0eff */
[-C--:B------:R-:W-:Y:S01]  /*9c420*/  IADD3 R14, P5, R14, R26.reuse, RZ ;  /* 0x0000001a0e0e7210 */ /* 0x080fe20007fbe0ff */
[----:B------:R-:W-:Y:S01]  /*9c430*/  STL.64 [R1+0x1008], R16 ;  /* 0x0010081001007387 */ /* 0x000fe20000100a00 */
[----:B------:R-:W-:Y:S02]  /*9c440*/  IMAD R22, R2, 0x1b3, RZ ;  /* 0x000001b302167824 */ /* 0x000fe400078e02ff */
[----:B------:R-:W-:Y:S01]  /*9c450*/  LEA.HI.X.SX32 R15, R9, R27, 0x1, P5 ;  /* 0x0000001b090f7211 */ /* 0x000fe200028f0eff */
[----:B------:R-:W-:Y:S04]  /*9c460*/  STL.64 [R1+0x1020], R6 ;  /* 0x0010200601007387 */ /* 0x000fe80000100a00 */
[----:B------:R0:W-:Y:S04]  /*9c470*/  STL.64 [R1+0x1038], R12 ;  /* 0x0010380c01007387 */ /* 0x0001e80000100a00 */
[----:B------:R1:W-:Y:S01]  /*9c480*/  STL.64 [R1+0x1030], R14 ;  /* 0x0010300e01007387 */ /* 0x0003e20000100a00 */
[----:B0-----:R-:W-:-:S04]  /*9c490*/  IADD3 R12, P6, R11, R26, RZ ;  /* 0x0000001a0b0c7210 */ /* 0x001fc80007fde0ff */
[----:B------:R-:W-:Y:S02]  /*9c4a0*/  LEA.HI.X.SX32 R13, R22, R27, 0x1, P6 ;  /* 0x0000001b160d7211 */ /* 0x000fe400030f0eff */
[----:B------:R-:W2:Y:S01]  /*9c4b0*/  LDL.LU R22, [R1+0x1040] ;  /* 0x0010400001167983 */ /* 0x000ea20000300800 */
[C---:B------:R-:W-:Y:S02]  /*9c4c0*/  IMAD R8, R2.reuse, 0x368, RZ ;  /* 0x0000036802087824 */ /* 0x040fe400078e02ff */
[----:B------:R-:W-:-:S03]  /*9c4d0*/  IMAD R25, R2, 0x1b4, RZ ;  /* 0x000001b402197824 */ /* 0x000fc600078e02ff */
[-C--:B------:R-:W-:Y:S01]  /*9c4e0*/  IADD3 R8, P5, R8, R26.reuse, RZ ;  /* 0x0000001a08087210 */ /* 0x080fe20007fbe0ff */
[C---:B------:R-:W-:Y:S02]  /*9c4f0*/  IMAD R10, R2.reuse, 0x36a, RZ ;  /* 0x0000036a020a7824 */ /* 0x040fe400078e02ff */
[C---:B------:R-:W-:Y:S01]  /*9c500*/  IMAD R5, R2.reuse, 0x36c, RZ ;  /* 0x0000036c02057824 */ /* 0x040fe200078e02ff */
[-C--:B------:R-:W-:Y:S01]  /*9c510*/  LEA.HI.X.SX32 R9, R25, R27.reuse, 0x1, P5 ;  /* 0x0000001b19097211 */ /* 0x080fe200028f0eff */
[----:B------:R-:W-:Y:S01]  /*9c520*/  STL.64 [R1+0x1028], R12 ;  /* 0x0010280c01007387 */ /* 0x000fe20000100a00 */
[----:B------:R-:W-:Y:S01]  /*9c530*/  IMAD R20, R2, 0x1b5, RZ ;  /* 0x000001b502147824 */ /* 0x000fe200078e02ff */
[-C--:B------:R-:W-:Y:S01]  /*9c540*/  IADD3 R10, P6, R10, R26.reuse, RZ ;  /* 0x0000001a0a0a7210 */ /* 0x080fe20007fde0ff */
[----:B------:R-:W-:Y:S01]  /*9c550*/  IMAD R25, R2, 0x1b6, RZ ;  /* 0x000001b602197824 */ /* 0x000fe200078e02ff */
[----:B------:R0:W-:Y:S02]  /*9c560*/  STL.64 [R1+0x1048], R8 ;  /* 0x0010480801007387 */ /* 0x0001e40000100a00 */
[----:B------:R-:W-:Y:S01]  /*9c570*/  LEA.HI.X.SX32 R11, R20, R27, 0x1, P6 ;  /* 0x0000001b140b7211 */ /* 0x000fe200030f0eff */
[----:B------:R-:W-:Y:S01]  /*9c580*/  IMAD R4, R2, 0x370, RZ ;  /* 0x0000037002047824 */ /* 0x000fe200078e02ff */
[----:B-1----:R-:W3:Y:S01]  /*9c590*/  LDL.LU R14, [R1+0x258] ;  /* 0x00025800010e7983 */ /* 0x002ee20000300800 */
[----:B0-----:R-:W-:-:S04]  /*9c5a0*/  IADD3 R8, P5, R5, R26, RZ ;  /* 0x0000001a05087210 */ /* 0x001fc80007fbe0ff */
[----:B------:R-:W-:Y:S01]  /*9c5b0*/  LEA.HI.X.SX32 R9, R25, R27, 0x1, P5 ;  /* 0x0000001b19097211 */ /* 0x000fe200028f0eff */
[----:B------:R-:W-:Y:S01]  /*9c5c0*/  STL.64 [R1+0x1090], R10 ;  /* 0x0010900a01007387 */ /* 0x000fe20000100a00 */
[----:B------:R-:W-:-:S03]  /*9c5d0*/  IMAD R25, R2, 0x1b8, RZ ;  /* 0x000001b802197824 */ /* 0x000fc600078e02ff */
[----:B------:R0:W-:Y:S01]  /*9c5e0*/  STL.64 [R1+0x1088], R8 ;  /* 0x0010880801007387 */ /* 0x0001e20000100a00 */
[C---:B------:R-:W-:Y:S02]  /*9c5f0*/  IMAD R3, R2.reuse, 0x36e, RZ ;  /* 0x0000036e02037824 */ /* 0x040fe400078e02ff */
[C---:B------:R-:W-:Y:S02]  /*9c600*/  IMAD R20, R2.reuse, 0x1b7, RZ ;  /* 0x000001b702147824 */ /* 0x040fe400078e02ff */
[----:B------:R-:W-:Y:S01]  /*9c610*/  IMAD R7, R2, 0x372, RZ ;  /* 0x0000037202077824 */ /* 0x000fe200078e02ff */
[-C--:B0-----:R-:W-:Y:S02]  /*9c620*/  IADD3 R8, P5, R4, R26.reuse, RZ ;  /* 0x0000001a04087210 */ /* 0x081fe40007fbe0ff */
[----:B------:R-:W-:Y:S02]  /*9c630*/  IADD3 R10, P6, R3, R26, RZ ;  /* 0x0000001a030a7210 */ /* 0x000fe40007fde0ff */
[----:B------:R-:W-:-:S02]  /*9c640*/  LEA.HI.X.SX32 R9, R25, R27, 0x1, P5 ;  /* 0x0000001b19097211 */ /* 0x000fc400028f0eff */
[----:B------:R-:W-:-:S03]  /*9c650*/  LEA.HI.X.SX32 R11, R20, R27, 0x1, P6 ;  /* 0x0000001b140b7211 */ /* 0x000fc600030f0eff */
[----:B------:R0:W-:Y:S01]  /*9c660*/  STL.64 [R1+0x10a8], R8 ;  /* 0x0010a80801007387 */ /* 0x0001e20000100a00 */
[-C--:B------:R-:W-:Y:S01]  /*9c670*/  IADD3 R12, P6, R7, R26.reuse, RZ ;  /* 0x0000001a070c7210 */ /* 0x080fe20007fde0ff */
[C---:B------:R-:W-:Y:S02]  /*9c680*/  IMAD R6, R2.reuse, 0x374, RZ ;  /* 0x0000037402067824 */ /* 0x040fe400078e02ff */
[----:B------:R1:W-:Y:S01]  /*9c690*/  STL.64 [R1+0x1080], R10 ;  /* 0x0010800a01007387 */ /* 0x0003e20000100a00 */
[C---:B------:R-:W-:Y:S02]  /*9c6a0*/  IMAD R25, R2.reuse, 0x1ba, RZ ;  /* 0x000001ba02197824 */ /* 0x040fe400078e02ff */
[----:B0-----:R-:W-:Y:S01]  /*9c6b0*/  IMAD R8, R2, 0x1b9, RZ ;  /* 0x000001b902087824 */ /* 0x001fe200078e02ff */
[----:B------:R-:W3:Y:S01]  /*9c6c0*/  LDL.LU R9, [R1+0x1044] ;  /* 0x0010440001097983 */ /* 0x000ee20000300800 */
[----:B------:R-:W-:-:S03]  /*9c6d0*/  IADD3 R6, P5, R6, R26, RZ ;  /* 0x0000001a06067210 */ /* 0x000fc60007fbe0ff */
[----:B------:R-:W-:Y:S01]  /*9c6e0*/  LEA.HI.X.SX32 R13, R8, R27, 0x1, P6 ;  /* 0x0000001b080d7211 */ /* 0x000fe200030f0eff */
[----:B------:R-:W4:Y:S01]  /*9c6f0*/  LDL.LU R19, [R1+0x1050] ;  /* 0x0010500001137983 */ /* 0x000f220000300800 */
[----:B------:R-:W-:-:S03]  /*9c700*/  IMAD R5, R2, 0x376, RZ ;  /* 0x0000037602057824 */ /* 0x000fc600078e02ff */
[----:B-1----:R-:W4:Y:S01]  /*9c710*/  LDL.LU R10, [R1+0x1054] ;  /* 0x00105400010a7983 */ /* 0x002f220000300800 */
[----:B------:R-:W-:-:S03]  /*9c720*/  LEA.HI.X.SX32 R7, R25, R27, 0x1, P5 ;  /* 0x0000001b19077211 */ /* 0x000fc600028f0eff */
[----:B------:R-:W4:Y:S01]  /*9c730*/  LDL.LU R8, [R1+0x1058] ;  /* 0x0010580001087983 */ /* 0x000f220000300800 */
[----:B------:R-:W-:-:S03]  /*9c740*/  IMAD R3, R2, 0x378, RZ ;  /* 0x0000037802037824 */ /* 0x000fc600078e02ff */
[----:B------:R0:W-:Y:S01]  /*9c750*/  STL.64 [R1+0x10f0], R12 ;  /* 0x0010f00c01007387 */ /* 0x0001e20000100a00 */
[C---:B------:R-:W-:Y:S01]  /*9c760*/  IMAD R23, R2.reuse, 0x1bb, RZ ;  /* 0x000001bb02177824 */ /* 0x040fe200078e02ff */
[-C--:B------:R-:W-:Y:S01]  /*9c770*/  IADD3 R20, P6, R5, R26.reuse, RZ ;  /* 0x0000001a05147210 */ /* 0x080fe20007fde0ff */
[C---:B------:R-:W-:Y:S01]  /*9c780*/  IMAD R17, R2.reuse, 0x1bc, RZ ;  /* 0x000001bc02117824 */ /* 0x040fe200078e02ff */
[----:B0-----:R-:W4:Y:S04]  /*9c790*/  LDL.LU R13, [R1+0x105c] ;  /* 0x00105c00010d7983 */ /* 0x001f280000300800 */
[----:B------:R-:W4:Y:S04]  /*9c7a0*/  LDL.LU R12, [R1+0x1060] ;  /* 0x00106000010c7983 */ /* 0x000f280000300800 */
[----:B------:R-:W4:Y:S04]  /*9c7b0*/  LDL.LU R15, [R1+0x1064] ;  /* 0x00106400010f7983 */ /* 0x000f280000300800 */
[----:B------:R-:W4:Y:S04]  /*9c7c0*/  LDL.LU R11, [R1+0x1068] ;  /* 0x00106800010b7983 */ /* 0x000f280000300800 */
[----:B------:R-:W4:Y:S04]  /*9c7d0*/  LDL.LU R25, [R1+0xb6c] ;  /* 0x000b6c0001197983 */ /* 0x000f280000300800 */
[----:B------:R0:W-:Y:S01]  /*9c7e0*/  STL.64 [R1+0x10e8], R6 ;  /* 0x0010e80601007387 */ /* 0x0001e20000100a00 */
[----:B------:R-:W-:Y:S01]  /*9c7f0*/  LEA.HI.X.SX32 R21, R23, R27, 0x1, P6 ;  /* 0x0000001b17157211 */ /* 0x000fe200030f0eff */
[----:B------:R-:W-:Y:S01]  /*9c800*/  IMAD R4, R2, 0x37a, RZ ;  /* 0x0000037a02047824 */ /* 0x000fe200078e02ff */
[----:B0-----:R-:W-:-:S04]  /*9c810*/  IADD3 R6, P5, R3, R26, RZ ;  /* 0x0000001a03067210 */ /* 0x001fc80007fbe0ff */
[----:B------:R-:W-:Y:S01]  /*9c820*/  LEA.HI.X.SX32 R7, R17, R27, 0x1, P5 ;  /* 0x0000001b11077211 */ /* 0x000fe200028f0eff */
[----:B------:R0:W-:Y:S04]  /*9c830*/  STL.64 [R1+0x10e0], R20 ;  /* 0x0010e01401007387 */ /* 0x0001e80000100a00 */
[----:B------:R1:W-:Y:S01]  /*9c840*/  STL.64 [R1+0x1108], R6 ;  /* 0x0011080601007387 */ /* 0x0003e20000100a00 */
[----:B0-----:R-:W-:-:S03]  /*9c850*/  IADD3 R20, P6, R4, R26, RZ ;  /* 0x0000001a04147210 */ /* 0x001fc60007fde0ff */
[----:B-1----:R-:W4:Y:S04]  /*9c860*/  LDL.LU R7, [R1+0x1124] ;  /* 0x0011240001077983 */ /* 0x002f280000300800 */
[----:B------:R-:W4:Y:S04]  /*9c870*/  LDL.LU R28, [R1+0x112c] ;  /* 0x00112c00011c7983 */ /* 0x000f280000300800 */
[----:B------:R-:W4:Y:S04]  /*9c880*/  LDL.LU R18, [R1+0x113c] ;  /* 0x00113c0001127983 */ /* 0x000f280000300800 */
[----:B------:R-:W4:Y:S04]  /*9c890*/  LDL.LU R16, [R1+0x1144] ;  /* 0x0011440001107983 */ /* 0x000f280000300800 */
[----:B------:R-:W4:Y:S04]  /*9c8a0*/  LDL.LU R29, [R1+0x1160] ;  /* 0x00116000011d7983 */ /* 0x000f280000300800 */
[----:B------:R-:W4:Y:S01]  /*9c8b0*/  LDL.LU R24, [R1+0x116c] ;  /* 0x00116c0001187983 */ /* 0x000f220000300800 */
[----:B--2---:R-:W-:Y:S01]  /*9c8c0*/  FSETP.NEU.AND P5, PT, R22, RZ, PT ;  /* 0x000000ff1600720b */ /* 0x004fe20003fad000 */
[----:B------:R-:W-:-:S05]  /*9c8d0*/  IMAD R22, R2, 0x1bd, RZ ;  /* 0x000001bd02167824 */ /* 0x000fca00078e02ff */
[----:B------:R-:W-:Y:S02]  /*9c8e0*/  LEA.HI.X.SX32 R21, R22, R27, 0x1, P6 ;  /* 0x0000001b16157211 */ /* 0x000fe400030f0eff */
[----:B------:R-:W2:Y:S04]  /*9c8f0*/  LDL.LU R22, [R1+0x1178] ;  /* 0x0011780001167983 */ /* 0x000ea80000300800 */
[----:B------:R0:W-:Y:S04]  /*9c900*/  STL.64 [R1+0x1150], R20 ;  /* 0x0011501401007387 */ /* 0x0001e80000100a00 */
[----:B------:R-:W2:Y:S01]  /*9c910*/  LDL.LU R17, [R1+0x1168] ;  /* 0x0011680001117983 */ /* 0x000ea20000300800 */
[----:B------:R-:W-:-:S02]  /*9c920*/  IMAD R3, R2, 0x37c, RZ ;  /* 0x0000037c02037824 */ /* 0x000fc400078e02ff */
[----:B------:R-:W-:-:S03]  /*9c930*/  IMAD R6, R2, 0x1be, RZ ;  /* 0x000001be02067824 */ /* 0x000fc600078e02ff */
[----:B0-----:R-:W-:-:S04]  /*9c940*/  IADD3 R20, P6, R3, R26, RZ ;  /* 0x0000001a03147210 */ /* 0x001fc80007fde0ff */
[----:B------:R-:W-:Y:S01]  /*9c950*/  LEA.HI.X.SX32 R21, R6, R27, 0x1, P6 ;  /* 0x0000001b06157211 */ /* 0x000fe200030f0eff */
[----:B------:R-:W-:Y:S02]  /*9c960*/  IMAD R4, R2, 0x37e, RZ ;  /* 0x0000037e02047824 */ /* 0x000fe400078e02ff */
[C---:B---3--:R-:W-:Y:S02]  /*9c970*/  FMUL R9, R14.reuse, R9 ;  /* 0x000000090e097220 */ /* 0x048fe40000400000 */
[----:B----4-:R-:W-:-:S03]  /*9c980*/  FMUL R19, R14, R19 ;  /* 0x000000130e137220 */ /* 0x010fc60000400000 */
[----:B------:R-:W-:Y:S01]  /*9c990*/  STL [R1+0x1f38], R9 ;  /* 0x001f380901007387 */ /* 0x000fe20000100800 */
[----:B------:R-:W-:-:S03]  /*9c9a0*/  FMUL R23, R14, R10 ;  /* 0x0000000a0e177220 */ /* 0x000fc60000400000 */
[----:B------:R-:W-:Y:S01]  /*9c9b0*/  STL [R1+0x1f3c], R19 ;  /* 0x001f3c1301007387 */ /* 0x000fe20000100800 */
[----:B------:R-:W-:-:S03]  /*9c9c0*/  FMUL R8, R14, R8 ;  /* 0x000000080e087220 */ /* 0x000fc60000400000 */
[----:B------:R-:W-:Y:S04]  /*9c9d0*/  STL [R1+0x1f40], R23 ;  /* 0x001f401701007387 */ /* 0x000fe80000100800 */
[----:B------:R-:W-:Y:S01]  /*9c9e0*/  STL [R1+0x1f44], R8 ;  /* 0x001f440801007387 */ /* 0x000fe20000100800 */
[C---:B------:R-:W-:Y:S02]  /*9c9f0*/  FMUL R13, R14.reuse, R13 ;  /* 0x0000000d0e0d7220 */ /* 0x040fe40000400000 */
[C---:B------:R-:W-:Y:S02]  /*9ca00*/  FMUL R12, R14.reuse, R12 ;  /* 0x0000000c0e0c7220 */ /* 0x040fe40000400000 */
[----:B------:R-:W-:-:S03]  /*9ca10*/  FMUL R15, R14, R15 ;  /* 0x0000000f0e0f7220 */ /* 0x000fc60000400000 */
[----:B------:R-:W-:Y:S01]  /*9ca20*/  STL.64 [R1+0x1f48], R12 ;  /* 0x001f480c01007387 */ /* 0x000fe20000100a00 */
[----:B------:R-:W-:-:S03]  /*9ca30*/  FMUL R14, R14, R11 ;  /* 0x0000000b0e0e7220 */ /* 0x000fc60000400000 */
[----:B------:R-:W-:Y:S04]  /*9ca40*/  STL [R1+0x1f50], R13 ;  /* 0x001f500d01007387 */ /* 0x000fe80000100800 */
[----:B------:R-:W-:Y:S04]  /*9ca50*/  STL [R1+0x1f54], R15 ;  /* 0x001f540f01007387 */ /* 0x000fe80000100800 */
[----:B------:R-:W3:Y:S04]  /*9ca60*/  LDL.LU R11, [R1+0x264] ;  /* 0x00026400010b7983 */ /* 0x000ee80000300800 */
[----:B------:R-:W-:Y:S04]  /*9ca70*/  STL [R1+0x1f58], R14 ;  /* 0x001f580e01007387 */ /* 0x000fe80000100800 */
[----:B------:R0:W-:Y:S02]  /*9ca80*/  STL.64 [R1+0x1148], R20 ;  /* 0x0011481401007387 */ /* 0x0001e40000100a00 */
[----:B0-----:R-:W-:Y:S01]  /*9ca90*/  IADD3 R20, P6, R4, R26, RZ ;  /* 0x0000001a04147210 */ /* 0x001fe20007fde0ff */
[----:B------:R-:W-:-:S02]  /*9caa0*/  FMUL R12, R25, R7 ;  /* 0x00000007190c7220 */ /* 0x000fc40000400000 */
[----:B------:R-:W-:Y:S02]  /*9cab0*/  FMUL R7, R25, R16 ;  /* 0x0000001019077220 */ /* 0x000fe40000400000 */
[----:B------:R-:W3:Y:S01]  /*9cac0*/  LDL.LU R16, [R1+0x106c] ;  /* 0x00106c0001107983 */ /* 0x000ee20000300800 */
[C---:B------:R-:W-:Y:S02]  /*9cad0*/  IMAD R10, R2.reuse, 0x1bf, RZ ;  /* 0x000001bf020a7824 */ /* 0x040fe400078e02ff */
[----:B------:R-:W-:-:S03]  /*9cae0*/  IMAD R9, R2, 0x380, RZ ;  /* 0x0000038002097824 */ /* 0x000fc600078e02ff */
[----:B------:R-:W-:Y:S01]  /*9caf0*/  LEA.HI.X.SX32 R21, R10, R27, 0x1, P6 ;  /* 0x0000001b0a157211 */ /* 0x000fe200030f0eff */
[C---:B------:R-:W-:Y:S02]  /*9cb00*/  FMUL R3, R25.reuse, R24 ;  /* 0x0000001819037220 */ /* 0x040fe40000400000 */
[----:B------:R-:W-:Y:S01]  /*9cb10*/  FMUL R8, R25, R28 ;  /* 0x0000001c19087220 */ /* 0x000fe20000400000 */
[----:B------:R-:W-:Y:S01]  /*9cb20*/  IADD3 R28, P6, R9, R26, RZ ;  /* 0x0000001a091c7210 */ /* 0x000fe20007fde0ff */
[C---:B--2---:R-:W-:Y:S02]  /*9cb30*/  FMUL R4, R25.reuse, R22 ;  /* 0x0000001619047220 */ /* 0x044fe40000400000 */
[----:B------:R-:W2:Y:S04]  /*9cb40*/  LDL.LU R22, [R1+0x1070] ;  /* 0x0010700001167983 */ /* 0x000ea80000300800 */
[----:B------:R-:W4:Y:S04]  /*9cb50*/  LDL.LU R24, [R1+0x1074] ;  /* 0x0010740001187983 */ /* 0x000f280000300800 */
[----:B------:R0:W-:Y:S04]  /*9cb60*/  STL.64 [R1+0x1140], R20 ;  /* 0x0011401401007387 */ /* 0x0001e80000100a00 */
[----:B0-----:R-:W4:Y:S04]  /*9cb70*/  LDL.LU R21, [R1+0x1078] ;  /* 0x0010780001157983 */ /* 0x001f280000300800 */
[----:B------:R-:W4:Y:S04]  /*9cb80*/  LDL.LU R20, [R1+0x107c] ;  /* 0x00107c0001147983 */ /* 0x000f280000300800 */
[----:B------:R-:W4:Y:S04]  /*9cb90*/  LDL.LU R9, [R1+0x1098] ;  /* 0x0010980001097983 */ /* 0x000f280000300800 */
[----:B------:R-:W4:Y:S04]  /*9cba0*/  LDL.LU R10, [R1+0x109c] ;  /* 0x00109c00010a7983 */ /* 0x000f280000300800 */
[----:B------:R-:W4:Y:S01]  /*9cbb0*/  LDL.LU R23, [R1+0x10a0] ;  /* 0x0010a00001177983 */ /* 0x000f220000300800 */
[----:B------:R-:W-:-:S02]  /*9cbc0*/  FMUL R18, R25, R18 ;  /* 0x0000001219127220 */ /* 0x000fc40000400000 */
[C---:B------:R-:W-:Y:S02]  /*9cbd0*/  FMUL R6, R25.reuse, R29 ;  /* 0x0000001d19067220 */ /* 0x040fe40000400000 */
[----:B------:R-:W-:Y:S02]  /*9cbe0*/  FMUL R5, R25, R17 ;  /* 0x0000001119057220 */ /* 0x000fe40000400000 */
[C---:B------:R-:W-:Y:S02]  /*9cbf0*/  IMAD R25, R2.reuse, 0x1c0, RZ ;  /* 0x000001c002197824 */ /* 0x040fe400078e02ff */
[C---:B------:R-:W-:Y:S02]  /*9cc00*/  IMAD R14, R2.reuse, 0x382, RZ ;  /* 0x00000382020e7824 */ /* 0x040fe400078e02ff */
[----:B------:R-:W-:Y:S01]  /*9cc10*/  IMAD R17, R2, 0x1c1, RZ ;  /* 0x000001c102117824 */ /* 0x000fe200078e02ff */
[----:B------:R-:W-:Y:S02]  /*9cc20*/  LEA.HI.X.SX32 R29, R25, R27, 0x1, P6 ;  /* 0x0000001b191d7211 */ /* 0x000fe400030f0eff */
[----:B------:R-:W-:Y:S01]  /*9cc30*/  IADD3 R14, P6, R14, R26, RZ ;  /* 0x0000001a0e0e7210 */ /* 0x000fe20007fde0ff */
[----:B------:R-:W-:-:S03]  /*9cc40*/  IMAD R13, R2, 0x384, RZ ;  /* 0x00000384020d7824 */ /* 0x000fc600078e02ff */
[----:B------:R-:W-:Y:S01]  /*9cc50*/  LEA.HI.X.SX32 R15, R17, R27, 0x1, P6 ;  /* 0x0000001b110f7211 */ /* 0x000fe200030f0eff */
[----:B------:R-:W-:Y:S01]  /*9cc60*/  STL.64 [R1+0x1168], R28 ;  /* 0x0011681c01007387 */ /* 0x000fe20000100a00 */
[----:B------:R-:W-:Y:S02]  /*9cc70*/  F2FP.BF16.PACK_AB R5, R6, R5 ;  /* 0x000000050605723e */ /* 0x000fe400000010ff */
[----:B------:R-:W-:Y:S01]  /*9cc80*/  F2FP.BF16.PACK_AB R6, R18, R7 ;  /* 0x000000071206723e */ /* 0x000fe200000010ff */
[----:B------:R-:W4:Y:S01]  /*9cc90*/  LDL.LU R25, [R1+0x268] ;  /* 0x0002680001197983 */ /* 0x000f220000300800 */
[----:B------:R-:W-:-:S03]  /*9cca0*/  IMAD R18, R2, 0x1c2, RZ ;  /* 0x000001c202127824 */ /* 0x000fc600078e02ff */
[----:B------:R0:W-:Y:S01]  /*9ccb0*/  STL.64 [R1+0x11c8], R14 ;  /* 0x0011c80e01007387 */ /* 0x0001e20000100a00 */
[----:B------:R-:W-:Y:S02]  /*9ccc0*/  F2FP.BF16.PACK_AB R7, R12, R8 ;  /* 0x000000080c07723e */ /* 0x000fe400000010ff */
[----:B0-----:R-:W-:-:S04]  /*9ccd0*/  IADD3 R14, P6, R13, R26, RZ ;  /* 0x0000001a0d0e7210 */ /* 0x001fc80007fde0ff */
[----:B------:R-:W-:-:S05]  /*9cce0*/  LEA.HI.X.SX32 R15, R18, R27, 0x1, P6 ;  /* 0x0000001b120f7211 */ /* 0x000fca00030f0eff */
[----:B------:R0:W-:Y:S04]  /*9ccf0*/  STL.64 [R1+0x11c0], R14 ;  /* 0x0011c00e01007387 */ /* 0x0001e80000100a00 */
[----:B------:R-:W4:Y:S04]  /*9cd00*/  LDL.LU R12, [R1+0x10a4] ;  /* 0x0010a400010c7983 */ /* 0x000f280000300800 */
[----:B------:R-:W4:Y:S01]  /*9cd10*/  LDL.LU R29, [R1+0x10b0] ;  /* 0x0010b000011d7983 */ /* 0x000f220000300800 */
[----:B------:R-:W-:Y:S01]  /*9cd20*/  F2FP.BF16.PACK_AB R4, R3, R4 ;  /* 0x000000040304723e */ /* 0x000fe200000010ff */
[----:B------:R-:W-:-:S02]  /*9cd30*/  IMAD R3, R2, 0x386, RZ ;  /* 0x0000038602037824 */ /* 0x000fc400078e02ff */
[----:B------:R-:W-:-:S03]  /*9cd40*/  IMAD R17, R2, 0x1c3, RZ ;  /* 0x000001c302117824 */ /* 0x000fc600078e02ff */
[----:B0-----:R-:W-:-:S04]  /*9cd50*/  IADD3 R14, P6, R3, R26, RZ ;  /* 0x0000001a030e7210 */ /* 0x001fc80007fde0ff */
[----:B------:R-:W-:Y:S01]  /*9cd60*/  LEA.HI.X.SX32 R15, R17, R27, 0x1, P6 ;  /* 0x0000001b110f7211 */ /* 0x000fe200030f0eff */
[----:B---3--:R-:W-:-:S05]  /*9cd70*/  FMUL R18, R11, R16 ;  /* 0x000000100b127220 */ /* 0x008fca0000400000 */
[----:B------:R-:W-:Y:S01]  /*9cd80*/  STL [R1+0x1f5c], R18 ;  /* 0x001f5c1201007387 */ /* 0x000fe20000100800 */
[----:B--2---:R-:W-:-:S03]  /*9cd90*/  FMUL R16, R11, R22 ;  /* 0x000000160b107220 */ /* 0x004fc60000400000 */
[----:B------:R-:W2:Y:S01]  /*9cda0*/  LDL.LU R22, [R1+0x10b4] ;  /* 0x0010b40001167983 */ /* 0x000ea20000300800 */
[----:B----4-:R-:W-:-:S03]  /*9cdb0*/  FMUL R24, R11, R24 ;  /* 0x000000180b187220 */ /* 0x010fc60000400000 */
[----:B------:R-:W-:Y:S04]  /*9cdc0*/  STL [R1+0x1f60], R16 ;  /* 0x001f601001007387 */ /* 0x000fe80000100800 */
[----:B------:R-:W-:Y:S04]  /*9cdd0*/  STL [R1+0x1f74], R24 ;  /* 0x001f741801007387 */ /* 0x000fe80000100800 */
[----:B------:R-:W3:Y:S01]  /*9cde0*/  LDL.LU R28, [R1+0x10bc] ;  /* 0x0010bc00011c7983 */ /* 0x000ee20000300800 */
[C---:B------:R-:W-:Y:S02]  /*9cdf0*/  FMUL R21, R11.reuse, R21 ;  /* 0x000000150b157220 */ /* 0x040fe40000400000 */
[----:B------:R-:W-:-:S03]  /*9ce00*/  FMUL R19, R11, R20 ;  /* 0x000000140b137220 */ /* 0x000fc60000400000 */
[----:B------:R0:W-:Y:S01]  /*9ce10*/  STL [R1+0x1f70], R21 ;  /* 0x001f701501007387 */ /* 0x0001e20000100800 */
[----:B------:R-:W-:-:S03]  /*9ce20*/  FMUL R9, R11, R9 ;  /* 0x000000090b097220 */ /* 0x000fc60000400000 */
[----:B------:R-:W4:Y:S01]  /*9ce30*/  LDL.LU R20, [R1+0x10c4] ;  /* 0x0010c40001147983 */ /* 0x000f220000300800 */
[----:B------:R-:W-:-:S03]  /*9ce40*/  FMUL R8, R11, R10 ;  /* 0x0000000a0b087220 */ /* 0x000fc60000400000 */
[----:B------:R-:W-:Y:S01]  /*9ce50*/  STL [R1+0x1f78], R19 ;  /* 0x001f781301007387 */ /* 0x000fe20000100800 */
[----:B------:R-:W-:-:S03]  /*9ce60*/  FMUL R23, R11, R23 ;  /* 0x000000170b177220 */ /* 0x000fc60000400000 */
[----:B------:R-:W4:Y:S04]  /*9ce70*/  LDL.LU R10, [R1+0x10cc] ;  /* 0x0010cc00010a7983 */ /* 0x000f280000300800 */
[----:B------:R1:W-:Y:S04]  /*9ce80*/  STL.64 [R1+0x1f68], R8 ;  /* 0x001f680801007387 */ /* 0x0003e80000100a00 */
[----:B------:R-:W4:Y:S04]  /*9ce90*/  LDL.LU R11, [R1+0x10d4] ;  /* 0x0010d400010b7983 */ /* 0x000f280000300800 */
[----:B------:R-:W-:Y:S04]  /*9cea0*/  STL [R1+0x1f7c], R23 ;  /* 0x001f7c1701007387 */ /* 0x000fe80000100800 */
[----:B------:R-:W4:Y:S01]  /*9ceb0*/  LDL.LU R17, [R1+0x10dc] ;  /* 0x0010dc0001117983 */ /* 0x000f220000300800 */
[----:B------:R-:W-:-:S03]  /*9cec0*/  IMAD R13, R2, 0x388, RZ ;  /* 0x00000388020d7824 */ /* 0x000fc600078e02ff */
[----:B0-----:R-:W4:Y:S02]  /*9ced0*/  LDL.LU R21, [R1+0x274] ;  /* 0x0002740001157983 */ /* 0x001f240000300800 */
[----:B-1----:R-:W-:Y:S01]  /*9cee0*/  IADD3 R8, P6, R13, R26, RZ ;  /* 0x0000001a0d087210 */ /* 0x002fe20007fde0ff */
[----:B------:R-:W-:Y:S01]  /*9cef0*/  IMAD R13, R2, 0x1c4, RZ ;  /* 0x000001c4020d7824 */ /* 0x000fe200078e02ff */
[----:B------:R0:W-:Y:S04]  /*9cf00*/  STL.64 [R1+0x11b8], R14 ;  /* 0x0011b80e01007387 */ /* 0x0001e80000100a00 */
[----:B------:R-:W-:Y:S01]  /*9cf10*/  LEA.HI.X.SX32 R9, R13, R27, 0x1, P6 ;  /* 0x0000001b0d097211 */ /* 0x000fe200030f0eff */
[C---:B0-----:R-:W-:Y:S02]  /*9cf20*/  FMUL R15, R25.reuse, R12 ;  /* 0x0000000c190f7220 */ /* 0x041fe40000400000 */
[----:B------:R-:W-:-:S03]  /*9cf30*/  FMUL R29, R25, R29 ;  /* 0x0000001d191d7220 */ /* 0x000fc60000400000 */
[----:B------:R-:W-:Y:S04]  /*9cf40*/  STL [R1+0x1f80], R15 ;  /* 0x001f800f01007387 */ /* 0x000fe80000100800 */
[----:B------:R-:W-:Y:S04]  /*9cf50*/  STL.64 [R1+0x11e8], R8 ;  /* 0x0011e80801007387 */ /* 0x000fe80000100a00 */
[----:B------:R-:W4:Y:S04]  /*9cf60*/  LDL.LU R24, [R1+0x10b8] ;  /* 0x0010b80001187983 */ /* 0x000f280000300800 */
[----:B------:R0:W-:Y:S01]  /*9cf70*/  STL [R1+0x1f84], R29 ;  /* 0x001f841d01007387 */ /* 0x0001e20000100800 */
[----:B--2---:R-:W-:-:S03]  /*9cf80*/  FMUL R18, R25, R22 ;  /* 0x0000001619127220 */ /* 0x004fc60000400000 */
[----:B------:R-:W2:Y:S04]  /*9cf90*/  LDL.LU R22, [R1+0x10c0] ;  /* 0x0010c00001167983 */ /* 0x000ea80000300800 */
[----:B------:R-:W2:Y:S01]  /*9cfa0*/  LDL.LU R23, [R1+0x10c8] ;  /* 0x0010c80001177983 */ /* 0x000ea20000300800 */
[----:B---3--:R-:W-:-:S03]  /*9cfb0*/  FMUL R14, R25, R28 ;  /* 0x0000001c190e7220 */ /* 0x008fc60000400000 */
[----:B------:R-:W-:Y:S04]  /*9cfc0*/  STL [R1+0x1f88], R18 ;  /* 0x001f881201007387 */ /* 0x000fe80000100800 */
[----:B------:R-:W3:Y:S04]  /*9cfd0*/  LDL.LU R19, [R1+0x10d0] ;  /* 0x0010d00001137983 */ /* 0x000ee80000300800 */
[----:B------:R1:W-:Y:S04]  /*9cfe0*/  STL [R1+0x1f8c], R14 ;  /* 0x001f8c0e01007387 */ /* 0x0003e80000100800 */
[----:B0-----:R-:W3:Y:S01]  /*9cff0*/  LDL.LU R29, [R1+0x10d8] ;  /* 0x0010d800011d7983 */ /* 0x001ee20000300800 */
[----:B----4-:R-:W-:-:S03]  /*9d000*/  FMUL R13, R25, R20 ;  /* 0x00000014190d7220 */ /* 0x010fc60000400000 */
[----:B------:R-:W4:Y:S04]  /*9d010*/  LDL.LU R15, [R1+0x10f8] ;  /* 0x0010f800010f7983 */ /* 0x000f280000300800 */
[----:B-1----:R-:W4:Y:S01]  /*9d020*/  LDL.LU R14, [R1+0x10fc] ;  /* 0x0010fc00010e7983 */ /* 0x002f220000300800 */
[----:B------:R-:W-:-:S03]  /*9d030*/  FMUL R12, R25, R10 ;  /* 0x0000000a190c7220 */ /* 0x000fc60000400000 */
[----:B------:R-:W4:Y:S04]  /*9d040*/  LDL.LU R20, [R1+0x278] ;  /* 0x0002780001147983 */ /* 0x000f280000300800 */
[----:B------:R-:W4:Y:S01]  /*9d050*/  LDL.LU R18, [R1+0x1100] ;  /* 0x0011000001127983 */ /* 0x000f220000300800 */
[----:B------:R-:W-:-:S03]  /*9d060*/  FMUL R16, R25, R11 ;  /* 0x0000000b19107220 */ /* 0x000fc60000400000 */
[----:B------:R0:W-:Y:S04]  /*9d070*/  STL.64 [R1+0x1f90], R12 ;  /* 0x001f900c01007387 */ /* 0x0001e80000100a00 */
[----:B------:R-:W-:Y:S04]  /*9d080*/  STL [R1+0x1f98], R13 ;  /* 0x001f980d01007387 */ /* 0x000fe80000100800 */
[----:B------:R-:W-:Y:S01]  /*9d090*/  STL [R1+0x1f9c], R16 ;  /* 0x001f9c1001007387 */ /* 0x000fe20000100800 */
[----:B------:R-:W-:-:S03]  /*9d0a0*/  FMUL R28, R25, R17 ;  /* 0x00000011191c7220 */ /* 0x000fc60000400000 */
[----:B------:R-:W4:Y:S04]  /*9d0b0*/  LDL.LU R10, [R1+0x1104] ;  /* 0x00110400010a7983 */ /* 0x000f280000300800 */
[----:B------:R-:W4:Y:S04]  /*9d0c0*/  LDL.LU R9, [R1+0x1110] ;  /* 0x0011100001097983 */ /* 0x000f280000300800 */
[----:B------:R-:W4:Y:S04]  /*9d0d0*/  LDL.LU R11, [R1+0x1114] ;  /* 0x00111400010b7983 */ /* 0x000f280000300800 */
[----:B------:R-:W4:Y:S04]  /*9d0e0*/  LDL.LU R17, [R1+0x1118] ;  /* 0x0011180001117983 */ /* 0x000f280000300800 */
[----:B------:R-:W4:Y:S04]  /*9d0f0*/  LDL.LU R25, [R1+0x111c] ;  /* 0x00111c0001197983 */ /* 0x000f280000300800 */
[----:B------:R-:W-:Y:S04]  /*9d100*/  STL [R1+0x1fa0], R28 ;  /* 0x001fa01c01007387 */ /* 0x000fe80000100800 */
[----:B0-----:R-:W4:Y:S04]  /*9d110*/  LDL.LU R12, [R1+0x1134] ;  /* 0x00113400010c7983 */ /* 0x001f280000300800 */
[----:B------:R-:W4:Y:S01]  /*9d120*/  LDL.LU R8, [R1+0x1138] ;  /* 0x0011380001087983 */ /* 0x000f220000300800 */
[----:B------:R-:W-:-:S03]  /*9d130*/  IMAD R3, R2, 0x38a, RZ ;  /* 0x0000038a02037824 */ /* 0x000fc600078e02ff */
[----:B------:R0:W-:Y:S01]  /*9d140*/  STS.128 [R0+0xc80], R4 ;  /* 0x000c800400007388 */ /* 0x0001e20000000c00 */
[----:B------:R-:W-:Y:S02]  /*9d150*/  FMUL R24, R21, R24 ;  /* 0x0000001815187220 */ /* 0x000fe40000400000 */
[----:B0-----:R-:W-:Y:S01]  /*9d160*/  IMAD R5, R2, 0x1c5, RZ ;  /* 0x000001c502057824 */ /* 0x001fe200078e02ff */
[----:B------:R-:W-:-:S04]  /*9d170*/  IADD3 R6, P6, R3, R26, RZ ;  /* 0x0000001a03067210 */ /* 0x000fc80007fde0ff */
[----:B------:R-:W-:-:S05]  /*9d180*/  LEA.HI.X.SX32 R7, R5, R27, 0x1, P6 ;  /* 0x0000001b05077211 */ /* 0x000fca00030f0eff */
[----:B------:R0:W-:Y:S04]  /*9d190*/  STL.64 [R1+0x11b0], R6 ;  /* 0x0011b00601007387 */ /* 0x0001e80000100a00 */
[----:B------:R-:W-:Y:S01]  /*9d1a0*/  STL [R1+0x1fa4], R24 ;  /* 0x001fa41801007387 */ /* 0x000fe20000100800 */
[C---:B------:R-:W-:Y:S02]  /*9d1b0*/  IMAD R4, R2.reuse, 0x38c, RZ ;  /* 0x0000038c02047824 */ /* 0x040fe400078e02ff */
[----:B------:R-:W-:-:S03]  /*9d1c0*/  IMAD R13, R2, 0x1c6, RZ ;  /* 0x000001c6020d7824 */ /* 0x000fc600078e02ff */
[----:B0-----:R-:W-:-:S04]  /*9d1d0*/  IADD3 R6, P6, R4, R26, RZ ;  /* 0x0000001a04067210 */ /* 0x001fc80007fde0ff */
[----:B------:R-:W-:Y:S01]  /*9d1e0*/  LEA.HI.X.SX32 R7, R13, R27, 0x1, P6 ;  /* 0x0000001b0d077211 */ /* 0x000fe200030f0eff */
[----:B------:R-:W-:-:S05]  /*9d1f0*/  IMAD R3, R2, 0x38e, RZ ;  /* 0x0000038e02037824 */ /* 0x000fca00078e02ff */
[----:B------:R-:W-:Y:S01]  /*9d200*/  IADD3 R28, P6, R3, R26, RZ ;  /* 0x0000001a031c7210 */ /* 0x000fe20007fde0ff */
[----:B--2---:R-:W-:-:S05]  /*9d210*/  FMUL R22, R21, R22 ;  /* 0x0000001615167220 */ /* 0x004fca0000400000 */
[----:B------:R-:W-:Y:S04]  /*9d220*/  STL [R1+0x1fa8], R22 ;  /* 0x001fa81601007387 */ /* 0x000fe80000100800 */
[----:B------:R-:W2:Y:S01]  /*9d230*/  LDL.LU R5, [R1+0x1120] ;  /* 0x0011200001057983 */ /* 0x000ea20000300800 */
[C---:B------:R-:W-:Y:S02]  /*9d240*/  FMUL R23, R21.reuse, R23 ;  /* 0x0000001715177220 */ /* 0x040fe40000400000 */
[----:B---3--:R-:W-:-:S03]  /*9d250*/  FMUL R19, R21, R19 ;  /* 0x0000001315137220 */ /* 0x008fc60000400000 */
[----:B------:R-:W-:Y:S01]  /*9d260*/  STL [R1+0x1fac], R23 ;  /* 0x001fac1701007387 */ /* 0x000fe20000100800 */
[----:B------:R-:W-:-:S03]  /*9d270*/  FMUL R29, R21, R29 ;  /* 0x0000001d151d7220 */ /* 0x000fc60000400000 */
[----:B------:R-:W-:Y:S01]  /*9d280*/  STL [R1+0x1fb0], R19 ;  /* 0x001fb01301007387 */ /* 0x000fe20000100800 */
[C---:B----4-:R-:W-:Y:S02]  /*9d290*/  FMUL R15, R21.reuse, R15 ;  /* 0x0000000f150f7220 */ /* 0x050fe40000400000 */
[C---:B------:R-:W-:Y:S01]  /*9d2a0*/  FMUL R14, R21.reuse, R14 ;  /* 0x0000000e150e7220 */ /* 0x040fe20000400000 */
[----:B------:R-:W-:Y:S04]  /*9d2b0*/  STL [R1+0x1fc4], R29 ;  /* 0x001fc41d01007387 */ /* 0x000fe80000100800 */
[----:B------:R-:W-:Y:S01]  /*9d2c0*/  STL.64 [R1+0x1fb8], R14 ;  /* 0x001fb80e01007387 */ /* 0x000fe20000100a00 */
[----:B------:R-:W-:-:S03]  /*9d2d0*/  FMUL R18, R21, R18 ;  /* 0x0000001215127220 */ /* 0x000fc60000400000 */
[----:B------:R-:W-:Y:S04]  /*9d2e0*/  STL [R1+0x1fc0], R15 ;  /* 0x001fc00f01007387 */ /* 0x000fe80000100800 */
[----:B------:R-:W3:Y:S04]  /*9d2f0*/  LDL.LU R21, [R1+0xb40] ;  /* 0x000b400001157983 */ /* 0x000ee80000300800 */
[----:B------:R0:W-:Y:S04]  /*9d300*/  STL.64 [R1+0x11a8], R6 ;  /* 0x0011a80601007387 */ /* 0x0001e80000100a00 */
[----:B------:R-:W3:Y:S01]  /*9d310*/  LDL.LU R16, [R1+0x1128] ;  /* 0x0011280001107983 */ /* 0x000ee20000300800 */
[----:B0-----:R-:W-:-:S03]  /*9d320*/  FMUL R7, R20, R17 ;  /* 0x0000001114077220 */ /* 0x001fc60000400000 */
[----:B------:R-:W4:Y:S01]  /*9d330*/  LDL.LU R17, [R1+0x1130] ;  /* 0x0011300001117983 */ /* 0x000f220000300800 */
[----:B------:R-:W-:-:S03]  /*9d340*/  FMUL R6, R20, R25 ;  /* 0x0000001914067220 */ /* 0x000fc60000400000 */
[----:B------:R-:W4:Y:S04]  /*9d350*/  LDL.LU R25, [R1+0x1158] ;  /* 0x0011580001197983 */ /* 0x000f280000300800 */
[----:B------:R-:W4:Y:S01]  /*9d360*/  LDL.LU R24, [R1+0x115c] ;  /* 0x00115c0001187983 */ /* 0x000f220000300800 */
[----:B------:R-:W-:-:S03]  /*9d370*/  FMUL R3, R20, R12 ;  /* 0x0000000c14037220 */ /* 0x000fc60000400000 */
[----:B------:R-:W4:Y:S01]  /*9d380*/  LDL.LU R23, [R1+0x1164] ;  /* 0x0011640001177983 */ /* 0x000f220000300800 */
[----:B------:R-:W-:-:S03]  /*9d390*/  FMUL R4, R20, R8 ;  /* 0x0000000814047220 */ /* 0x000fc60000400000 */
[----:B------:R-:W4:Y:S04]  /*9d3a0*/  LDL.LU R13, [R1+0x1170] ;  /* 0x00117000010d7983 */ /* 0x000f280000300800 */
[----:B------:R-:W4:Y:S04]  /*9d3b0*/  LDL.LU R12, [R1+0x1174] ;  /* 0x00117400010c7983 */ /* 0x000f280000300800 */
[----:B------:R-:W4:Y:S01]  /*9d3c0*/  LDL.LU R8, [R1+0x117c] ;  /* 0x00117c0001087983 */ /* 0x000f220000300800 */
[C---:B------:R-:W-:Y:S02]  /*9d3d0*/  IMAD R15, R2.reuse, 0x1c7, RZ ;  /* 0x000001c7020f7824 */ /* 0x040fe400078e02ff */
[----:B------:R-:W-:-:S03]  /*9d3e0*/  IMAD R14, R2, 0x390, RZ ;  /* 0x00000390020e7824 */ /* 0x000fc600078e02ff */
[----:B------:R-:W-:Y:S01]  /*9d3f0*/  LEA.HI.X.SX32 R29, R15, R27, 0x1, P6 ;  /* 0x0000001b0f1d7211 */ /* 0x000fe200030f0eff */
[C---:B------:R-:W-:Y:S02]  /*9d400*/  FMUL R10, R20.reuse, R10 ;  /* 0x0000000a140a7220 */ /* 0x040fe40000400000 */
[C---:B------:R-:W-:Y:S02]  /*9d410*/  FMUL R9, R20.reuse, R9 ;  /* 0x0000000914097220 */ /* 0x040fe40000400000 */
[----:B------:R-:W-:Y:S01]  /*9d420*/  FMUL R11, R20, R11 ;  /* 0x0000000b140b7220 */ /* 0x000fe20000400000 */
[----:B------:R0:W-:Y:S01]  /*9d430*/  STL.64 [R1+0x11a0], R28 ;  /* 0x0011a01c01007387 */ /* 0x0001e20000100a00 */
[C---:B------:R-:W-:Y:S02]  /*9d440*/  IMAD R19, R2.reuse, 0x392, RZ ;  /* 0x0000039202137824 */ /* 0x040fe400078e02ff */
[----:B------:R-:W-:Y:S01]  /*9d450*/  IMAD R15, R2, 0x1c9, RZ ;  /* 0x000001c9020f7824 */ /* 0x000fe200078e02ff */
[----:B0-----:R-:W-:Y:S01]  /*9d460*/  IADD3 R28, P6, R14, R26, RZ ;  /* 0x0000001a0e1c7210 */ /* 0x001fe20007fde0ff */
[C---:B------:R-:W-:Y:S01]  /*9d470*/  IMAD R14, R2.reuse, 0x394, RZ ;  /* 0x00000394020e7824 */ /* 0x040fe200078e02ff */
[----:B------:R-:W-:Y:S01]  /*9d480*/  F2FP.BF16.PACK_AB R4, R3, R4 ;  /* 0x000000040304723e */ /* 0x000fe200000010ff */
[----:B------:R-:W-:-:S02]  /*9d490*/  IMAD R3, R2, 0x396, RZ ;  /* 0x0000039602037824 */ /* 0x000fc400078e02ff */
[----:B--2---:R-:W-:Y:S02]  /*9d4a0*/  FMUL R5, R20, R5 ;  /* 0x0000000514057220 */ /* 0x004fe40000400000 */
[----:B------:R-:W-:-:S05]  /*9d4b0*/  IMAD R20, R2, 0x1c8, RZ ;  /* 0x000001c802147824 */ /* 0x000fca00078e02ff */
[----:B------:R-:W-:-:S05]  /*9d4c0*/  LEA.HI.X.SX32 R29, R20, R27, 0x1, P6 ;  /* 0x0000001b141d7211 */ /* 0x000fca00030f0eff */
[----:B------:R0:W-:Y:S01]  /*9d4d0*/  STL.64 [R1+0x11e0], R28 ;  /* 0x0011e01c01007387 */ /* 0x0001e20000100a00 */
[----:B------:R-:W-:Y:S02]  /*9d4e0*/  F2FP.BF16.PACK_AB R5, R6, R5 ;  /* 0x000000050605723e */ /* 0x000fe400000010ff */
[----:B------:R-:W-:Y:S02]  /*9d4f0*/  F2FP.BF16.PACK_AB R6, R11, R7 ;  /* 0x000000070b06723e */ /* 0x000fe400000010ff */
[----:B------:R-:W2:Y:S04]  /*9d500*/  LDL.LU R11, [R1+0xe58] ;  /* 0x000e5800010b7983 */ /* 0x000ea80000300800 */
[----:B------:R-:W2:Y:S01]  /*9d510*/  LDL.LU R20, [R1+0x1180] ;  /* 0x0011800001147983 */ /* 0x000ea20000300800 */
[----:B0-----:R-:W-:-:S04]  /*9d520*/  IADD3 R28, P6, R19, R26, RZ ;  /* 0x0000001a131c7210 */ /* 0x001fc80007fde0ff */
[----:B------:R-:W-:Y:S02]  /*9d530*/  LEA.HI.X.SX32 R29, R15, R27, 0x1, P6 ;  /* 0x0000001b0f1d7211 */ /* 0x000fe400030f0eff */
[----:B------:R-:W-:-:S03]  /*9d540*/  IADD3 R14, P6, R14, R26, RZ ;  /* 0x0000001a0e0e7210 */ /* 0x000fc60007fde0ff */
[----:B------:R0:W-:Y:S01]  /*9d550*/  STL.64 [R1+0x1228], R28 ;  /* 0x0012281c01007387 */ /* 0x0001e20000100a00 */
[----:B------:R-:W-:Y:S01]  /*9d560*/  F2FP.BF16.PACK_AB R7, R10, R9 ;  /* 0x000000090a07723e */ /* 0x000fe200000010ff */
[C---:B------:R-:W-:Y:S02]  /*9d570*/  IMAD R10, R2.reuse, 0x1cb, RZ ;  /* 0x000001cb020a7824 */ /* 0x040fe400078e02ff */
[----:B0-----:R-:W-:Y:S01]  /*9d580*/  IMAD R28, R2, 0x1ca, RZ ;  /* 0x000001ca021c7824 */ /* 0x001fe200078e02ff */
[----:B------:R-:W2:Y:S04]  /*9d590*/  LDL.LU R29, [R1+0x1fc4] ;  /* 0x001fc400011d7983 */ /* 0x000ea80000300800 */
[----:B------:R-:W-:-:S05]  /*9d5a0*/  LEA.HI.X.SX32 R15, R28, R27, 0x1, P6 ;  /* 0x0000001b1c0f7211 */ /* 0x000fca00030f0eff */
[----:B------:R0:W-:Y:S01]  /*9d5b0*/  STL.64 [R1+0x1220], R14 ;  /* 0x0012200e01007387 */ /* 0x0001e20000100a00 */
[C---:B---3--:R-:W-:Y:S02]  /*9d5c0*/  FMUL R28, R21.reuse, R16 ;  /* 0x00000010151c7220 */ /* 0x048fe40000400000 */
[----:B----4-:R-:W-:Y:S02]  /*9d5d0*/  FMUL R16, R21, R17 ;  /* 0x0000001115107220 */ /* 0x010fe40000400000 */
[----:B------:R-:W3:Y:S01]  /*9d5e0*/  LDL.LU R17, [R1+0xe54] ;  /* 0x000e540001117983 */ /* 0x000ee20000300800 */
[----:B0-----:R-:W-:Y:S01]  /*9d5f0*/  IADD3 R14, P6, R3, R26, RZ ;  /* 0x0000001a030e7210 */ /* 0x001fe20007fde0ff */
[----:B------:R-:W-:Y:S02]  /*9d600*/  FMUL R22, R21, R25 ;  /* 0x0000001915167220 */ /* 0x000fe40000400000 */
[----:B------:R-:W3:Y:S01]  /*9d610*/  LDL.LU R25, [R1+0x1184] ;  /* 0x0011840001197983 */ /* 0x000ee20000300800 */
[----:B------:R-:W-:-:S05]  /*9d620*/  LEA.HI.X.SX32 R15, R10, R27, 0x1, P6 ;  /* 0x0000001b0a0f7211 */ /* 0x000fca00030f0eff */
[----:B------:R0:W-:Y:S04]  /*9d630*/  STL.64 [R1+0x1218], R14 ;  /* 0x0012180e01007387 */ /* 0x0001e80000100a00 */
[----:B0-----:R-:W4:Y:S01]  /*9d640*/  LDL.LU R15, [R1+0x1fc0] ;  /* 0x001fc000010f7983 */ /* 0x001f220000300800 */
[C---:B------:R-:W-:Y:S02]  /*9d650*/  FMUL R24, R21.reuse, R24 ;  /* 0x0000001815187220 */ /* 0x040fe40000400000 */
[C---:B------:R-:W-:Y:S02]  /*9d660*/  FMUL R23, R21.reuse, R23 ;  /* 0x0000001715177220 */ /* 0x040fe40000400000 */
[C---:B------:R-:W-:Y:S02]  /*9d670*/  FMUL R13, R21.reuse, R13 ;  /* 0x0000000d150d7220 */ /* 0x040fe40000400000 */
[----:B------:R-:W-:-:S02]  /*9d680*/  FMUL R19, R21, R12 ;  /* 0x0000000c15137220 */ /* 0x000fc40000400000 */
[----:B------:R-:W-:Y:S02]  /*9d690*/  FMUL R3, R21, R8 ;  /* 0x0000000815037220 */ /* 0x000fe40000400000 */
[----:B------:R-:W2:Y:S04]  /*9d6a0*/  LDL.LU R21, [R1+0xe50] ;  /* 0x000e500001157983 */ /* 0x000ea80000300800 */
[----:B------:R-:W2:Y:S01]  /*9d6b0*/  LDL.LU R10, [R1+0x118c] ;  /* 0x00118c00010a7983 */ /* 0x000ea20000300800 */
[C---:B------:R-:W-:Y:S02]  /*9d6c0*/  IMAD R9, R2.reuse, 0x398, RZ ;  /* 0x0000039802097824 */ /* 0x040fe400078e02ff */
[----:B------:R-:W-:-:S03]  /*9d6d0*/  IMAD R8, R2, 0x39a, RZ ;  /* 0x0000039a02087824 */ /* 0x000fc600078e02ff */
[----:B------:R-:W-:Y:S01]  /*9d6e0*/  IADD3 R14, P6, R9, R26, RZ ;  /* 0x0000001a090e7210 */ /* 0x000fe20007fde0ff */
[C---:B------:R-:W-:Y:S01]  /*9d6f0*/  IMAD R9, R2.reuse, 0x1cc, RZ ;  /* 0x000001cc02097824 */ /* 0x040fe200078e02ff */
[----:B------:R0:W-:Y:S04]  /*9d700*/  STS.128 [R0+0xd00], R4 ;  /* 0x000d000400007388 */ /* 0x0001e80000000c00 */
[----:B------:R1:W-:Y:S01]  /*9d710*/  STL [R1+0x1230], R14 ;  /* 0x0012300e01007387 */ /* 0x0003e20000100800 */
[C---:B0-----:R-:W-:Y:S01]  /*9d720*/  IMAD R5, R2.reuse, 0x1cd, RZ ;  /* 0x000001cd02057824 */ /* 0x041fe200078e02ff */
[----:B------:R-:W-:Y:S01]  /*9d730*/  MOV R6, R14 ;  /* 0x0000000e00067202 */ /* 0x000fe20000000f00 */
[C---:B------:R-:W-:Y:S02]  /*9d740*/  IMAD R4, R2.reuse, 0x39c, RZ ;  /* 0x0000039c02047824 */ /* 0x040fe400078e02ff */
[----:B------:R-:W-:-:S02]  /*9d750*/  IMAD R6, R2, 0x39e, RZ ;  /* 0x0000039e02067824 */ /* 0x000fc400078e02ff */
[----:B------:R-:W-:Y:S01]  /*9d760*/  IMAD R12, R2, 0x1cf, RZ ;  /* 0x000001cf020c7824 */ /* 0x000fe200078e02ff */
[----:B----4-:R-:W-:Y:S02]  /*9d770*/  MOV R7, R15 ;  /* 0x0000000f00077202 */ /* 0x010fe40000000f00 */
[----:B------:R-:W-:Y:S01]  /*9d780*/  LEA.HI.X.SX32 R7, R9, R27, 0x1, P6 ;  /* 0x0000001b09077211 */ /* 0x000fe200030f0eff */
[----:B-1----:R-:W4:Y:S01]  /*9d790*/  LDL.LU.64 R14, [R1+0x1fb8] ;  /* 0x001fb800010e7983 */ /* 0x002f220000300a00 */
[----:B------:R-:W-:-:S04]  /*9d7a0*/  IADD3 R8, P6, R8, R26, RZ ;  /* 0x0000001a08087210 */ /* 0x000fc80007fde0ff */
[----:B------:R-:W-:Y:S01]  /*9d7b0*/  LEA.HI.X.SX32 R9, R5, R27, 0x1, P6 ;  /* 0x0000001b05097211 */ /* 0x000fe200030f0eff */
[----:B------:R-:W-:Y:S01]  /*9d7c0*/  STL [R1+0x1234], R7 ;  /* 0x0012340701007387 */ /* 0x000fe20000100800 */
[----:B------:R-:W-:-:S03]  /*9d7d0*/  IMAD R5, R2, 0x1ce, RZ ;  /* 0x000001ce02057824 */ /* 0x000fc600078e02ff */
[----:B------:R0:W-:Y:S02]  /*9d7e0*/  STL.64 [R1+0x1210], R8 ;  /* 0x0012100801007387 */ /* 0x0001e40000100a00 */
[----:B0-----:R-:W-:Y:S01]  /*9d7f0*/  IADD3 R8, P6, R4, R26, RZ ;  /* 0x0000001a04087210 */ /* 0x001fe20007fde0ff */
[----:B--2---:R-:W-:Y:S02]  /*9d800*/  FFMA R4, R20, 0.69314718246459960938, R11 ;  /* 0x3f31721814047823 */ /* 0x004fe4000000000b */
[----:B------:R-:W2:Y:S01]  /*9d810*/  LDL.LU R11, [R1+0xe4c] ;  /* 0x000e4c00010b7983 */ /* 0x000ea20000300800 */
[----:B------:R-:W-:-:S03]  /*9d820*/  LEA.HI.X.SX32 R9, R5, R27, 0x1, P6 ;  /* 0x0000001b05097211 */ /* 0x000fc600030f0eff */
[----:B------:R0:W-:Y:S01]  /*9d830*/  STL [R1+0x270], R4 ;  /* 0x0002700401007387 */ /* 0x0001e20000100800 */
[----:B------:R-:W-:-:S03]  /*9d840*/  IMAD R7, R2, 0x3a0, RZ ;  /* 0x000003a002077824 */ /* 0x000fc600078e02ff */
[----:B------:R-:W2:Y:S04]  /*9d850*/  LDL.LU R20, [R1+0x1188] ;  /* 0x0011880001147983 */ /* 0x000ea80000300800 */
[----:B------:R1:W-:Y:S01]  /*9d860*/  STL.64 [R1+0x1208], R8 ;  /* 0x0012080801007387 */ /* 0x0003e20000100a00 */
[----:B------:R-:W-:Y:S02]  /*9d870*/  F2FP.BF16.PACK_AB R5, R23, R13 ;  /* 0x0000000d1705723e */ /* 0x000fe400000010ff */
[----:B0-----:R-:W-:Y:S02]  /*9d880*/  F2FP.BF16.PACK_AB R4, R19, R3 ;  /* 0x000000031304723e */ /* 0x001fe400000010ff */
[----:B------:R-:W4:Y:S01]  /*9d890*/  LDL.LU R19, [R1+0x1fb0] ;  /* 0x001fb00001137983 */ /* 0x000f220000300800 */
[----:B-1----:R-:W-:-:S03]  /*9d8a0*/  IADD3 R8, P6, R6, R26, RZ ;  /* 0x0000001a06087210 */ /* 0x002fc60007fde0ff */
[----:B------:R-:W4:Y:S01]  /*9d8b0*/  LDL.LU R23, [R1+0x1fac] ;  /* 0x001fac0001177983 */ /* 0x000f220000300800 */
[----:B------:R-:W-:Y:S02]  /*9d8c0*/  LEA.HI.X.SX32 R9, R12, R27, 0x1, P6 ;  /* 0x0000001b0c097211 */ /* 0x000fe400030f0eff */
[----:B------:R-:W-:Y:S01]  /*9d8d0*/  IADD3 R6, P6, R7, R26, RZ ;  /* 0x0000001a07067210 */ /* 0x000fe20007fde0ff */
[----:B---3--:R-:W-:Y:S02]  /*9d8e0*/  FFMA R7, R25, 0.69314718246459960938, R17 ;  /* 0x3f31721819077823 */ /* 0x008fe40000000011 */
[C---:B------:R-:W-:Y:S01]  /*9d8f0*/  IMAD R12, R2.reuse, 0x1d0, RZ ;  /* 0x000001d0020c7824 */ /* 0x040fe200078e02ff */
[----:B------:R-:W3:Y:S01]  /*9d900*/  LDL.LU R17, [R1+0xe48] ;  /* 0x000e480001117983 */ /* 0x000ee20000300800 */
[----:B------:R-:W-:-:S03]  /*9d910*/  IMAD R3, R2, 0x3a2, RZ ;  /* 0x000003a202037824 */ /* 0x000fc600078e02ff */
[----:B------:R0:W-:Y:S04]  /*9d920*/  STL.64 [R1+0x11d8], R8 ;  /* 0x0011d80801007387 */ /* 0x0001e80000100a00 */
[----:B------:R1:W-:Y:S04]  /*9d930*/  STL [R1+0x274], R7 ;  /* 0x0002740701007387 */ /* 0x0003e80000100800 */
[----:B------:R-:W3:Y:S01]  /*9d940*/  LDL.LU R25, [R1+0x1288] ;  /* 0x0012880001197983 */ /* 0x000ee20000300800 */
[----:B0-----:R-:W-:Y:S01]  /*9d950*/  IMAD R9, R2, 0x1d1, RZ ;  /* 0x000001d102097824 */ /* 0x001fe200078e02ff */
[----:B-1----:R-:W-:-:S02]  /*9d960*/  LEA.HI.X.SX32 R7, R12, R27, 0x1, P6 ;  /* 0x0000001b0c077211 */ /* 0x002fc400030f0eff */
[----:B------:R-:W-:-:S03]  /*9d970*/  IADD3 R12, P6, R3, R26, RZ ;  /* 0x0000001a030c7210 */ /* 0x000fc60007fde0ff */
[----:B------:R0:W-:Y:S01]  /*9d980*/  STL.64 [R1+0x1200], R6 ;  /* 0x0012000601007387 */ /* 0x0001e20000100a00 */
[----:B------:R-:W-:Y:S01]  /*9d990*/  LEA.HI.X.SX32 R13, R9, R27, 0x1, P6 ;  /* 0x0000001b090d7211 */ /* 0x000fe200030f0eff */
[----:B------:R-:W-:Y:S01]  /*9d9a0*/  IMAD R8, R2, 0x3a4, RZ ;  /* 0x000003a402087824 */ /* 0x000fe200078e02ff */
[----:B0-----:R-:W-:Y:S02]  /*9d9b0*/  F2FP.BF16.PACK_AB R6, R22, R24 ;  /* 0x000000181606723e */ /* 0x001fe400000010ff */
[----:B------:R-:W3:Y:S01]  /*9d9c0*/  LDL.LU R22, [R1+0x1fa8] ;  /* 0x001fa80001167983 */ /* 0x000ee20000300800 */
[----:B------:R-:W-:-:S03]  /*9d9d0*/  F2FP.BF16.PACK_AB R7, R28, R16 ;  /* 0x000000101c07723e */ /* 0x000fc600000010ff */
[----:B------:R-:W3:Y:S04]  /*9d9e0*/  LDL.LU R24, [R1+0x1fa4] ;  /* 0x001fa40001187983 */ /* 0x000ee80000300800 */
[----:B------:R-:W3:Y:S04]  /*9d9f0*/  LDL.LU R28, [R1+0x1fa0] ;  /* 0x001fa000011c7983 */ /* 0x000ee80000300800 */
[----:B------:R-:W3:Y:S04]  /*9da00*/  LDL.LU R16, [R1+0x1f9c] ;  /* 0x001f9c0001107983 */ /* 0x000ee80000300800 */
[----:B------:R0:W-:Y:S01]  /*9da10*/  STL.64 [R1+0x11f8], R12 ;  /* 0x0011f80c01007387 */ /* 0x0001e20000100a00 */
[----:B------:R-:W-:-:S02]  /*9da20*/  FFMA R9, R10, 0.69314718246459960938, R21 ;  /* 0x3f3172180a097823 */ /* 0x000fc40000000015 */
[----:B0-----:R-:W-:Y:S01]  /*9da30*/  IMAD R13, R2, 0x1d2, RZ ;  /* 0x000001d2020d7824 */ /* 0x001fe200078e02ff */
[----:B------:R-:W-:Y:S02]  /*9da40*/  IADD3 R12, P6, R8, R26, RZ ;  /* 0x0000001a080c7210 */ /* 0x000fe40007fde0ff */
[----:B------:R-:W3:Y:S02]  /*9da50*/  LDL.LU R8, [R1+0xe44] ;  /* 0x000e440001087983 */ /* 0x000ee40000300800 */
[----:B------:R-:W-:Y:S02]  /*9da60*/  LEA.HI.X.SX32 R13, R13, R27, 0x1, P6 ;  /* 0x0000001b0d0d7211 */ /* 0x000fe400030f0eff */
[----:B------:R0:W-:Y:S04]  /*9da70*/  STL [R1+0x278], R9 ;  /* 0x0002780901007387 */ /* 0x0001e80000100800 */
[----:B0-----:R-:W3:Y:S04]  /*9da80*/  LDL.LU R9, [R1+0x128c] ;  /* 0x00128c0001097983 */ /* 0x001ee80000300800 */
[----:B------:R0:W-:Y:S04]  /*9da90*/  STL.64 [R1+0x11f0], R12 ;  /* 0x0011f00c01007387 */ /* 0x0001e80000100a00 */
[----:B0-----:R-:W3:Y:S01]  /*9daa0*/  LDL.LU R13, [R1+0x1f98] ;  /* 0x001f9800010d7983 */ /* 0x001ee20000300800 */
[----:B------:R-:W-:-:S02]  /*9dab0*/  IMAD R3, R2, 0x3a6, RZ ;  /* 0x000003a602037824 */ /* 0x000fc400078e02ff */
[C---:B------:R-:W-:Y:S01]  /*9dac0*/  IMAD R21, R2.reuse, 0x1d3, RZ ;  /* 0x000001d302157824 */ /* 0x040fe200078e02ff */
[----:B------:R0:W-:Y:S02]  /*9dad0*/  STS.128 [R0+0xd80], R4 ;  /* 0x000d800400007388 */ /* 0x0001e40000000c00 */
[----:B------:R-:W-:Y:S01]  /*9dae0*/  IADD3 R12, P6, R3, R26, RZ ;  /* 0x0000001a030c7210 */ /* 0x000fe20007fde0ff */
[----:B------:R-:W-:-:S04]  /*9daf0*/  IMAD R10, R2, 0x3a8, RZ ;  /* 0x000003a8020a7824 */ /* 0x000fc800078e02ff */
[----:B------:R1:W-:Y:S01]  /*9db00*/  STL [R1+0x11d0], R12 ;  /* 0x0011d00c01007387 */ /* 0x0003e20000100800 */
[----:B0-----:R-:W-:Y:S02]  /*9db10*/  IMAD.MOV.U32 R6, RZ, RZ, R12 ;  /* 0x000000ffff067224 */ /* 0x001fe400078e000c */
[C---:B------:R-:W-:Y:S02]  /*9db20*/  IMAD R4, R2.reuse, 0x3aa, RZ ;  /* 0x000003aa02047824 */ /* 0x040fe400078e02ff */
[----:B------:R-:W-:Y:S02]  /*9db30*/  IMAD R5, R2, 0x1d5, RZ ;  /* 0x000001d502057824 */ /* 0x000fe400078e02ff */
[----:B--2---:R-:W-:Y:S02]  /*9db40*/  FFMA R3, R20, 0.69314718246459960938, R11 ;  /* 0x3f31721814037823 */ /* 0x004fe4000000000b */
[----:B------:R-:W-:Y:S01]  /*9db50*/  IMAD R20, R2, 0x1d4, RZ ;  /* 0x000001d402147824 */ /* 0x000fe200078e02ff */
[----:B---3--:R-:W-:-:S02]  /*9db60*/  MOV R7, R13 ;  /* 0x0000000d00077202 */ /* 0x008fc40000000f00 */
[----:B------:R-:W-:Y:S01]  /*9db70*/  LEA.HI.X.SX32 R7, R21, R27, 0x1, P6 ;  /* 0x0000001b15077211 */ /* 0x000fe200030f0eff */
[----:B-1----:R-:W2:Y:S01]  /*9db80*/  LDL.LU.64 R12, [R1+0x1f90] ;  /* 0x001f9000010c7983 */ /* 0x002ea20000300a00 */
[----:B------:R-:W-:-:S03]  /*9db90*/  IADD3 R6, P6, R10, R26, RZ ;  /* 0x0000001a0a067210 */ /* 0x000fc60007fde0ff */
[----:B------:R0:W-:Y:S04]  /*9dba0*/  STL [R1+0x11d4], R7 ;  /* 0x0011d40701007387 */ /* 0x0001e80000100800 */
[----:B------:R-:W3:Y:S04]  /*9dbb0*/  LDL.LU R10, [R1+0xe40] ;  /* 0x000e4000010a7983 */ /* 0x000ee80000300800 */
[----:B------:R1:W-:Y:S04]  /*9dbc0*/  STL [R1+0x27c], R3 ;  /* 0x00027c0301007387 */ /* 0x0003e80000100800 */
[----:B------:R-:W3:Y:S01]  /*9dbd0*/  LDL.LU R11, [R1+0x1294] ;  /* 0x00129400010b7983 */ /* 0x000ee20000300800 */
[----:B0-----:R-:W-:-:S05]  /*9dbe0*/  LEA.HI.X.SX32 R7, R20, R27, 0x1, P6 ;  /* 0x0000001b14077211 */ /* 0x001fca00030f0eff */
[----:B------:R0:W-:Y:S01]  /*9dbf0*/  STL.64 [R1+0x1198], R6 ;  /* 0x0011980601007387 */ /* 0x0001e20000100a00 */
[----:B-1----:R-:W-:Y:S01]  /*9dc00*/  IMAD R3, R2, 0x3ac, RZ ;  /* 0x000003ac02037824 */ /* 0x002fe200078e02ff */
[----:B0-----:R-:W-:-:S04]  /*9dc10*/  IADD3 R6, P6, R4, R26, RZ ;  /* 0x0000001a04067210 */ /* 0x001fc80007fde0ff */
[----:B------:R-:W-:Y:S02]  /*9dc20*/  LEA.HI.X.SX32 R7, R5, R27, 0x1, P6 ;  /* 0x0000001b05077211 */ /* 0x000fe400030f0eff */
[----:B------:R-:W-:Y:S01]  /*9dc30*/  IADD3 R20, P6, R3, R26, RZ ;  /* 0x0000001a03147210 */ /* 0x000fe20007fde0ff */
[----:B------:R-:W-:Y:S02]  /*9dc40*/  FFMA R3, R25, 0.69314718246459960938, R17 ;  /* 0x3f31721819037823 */ /* 0x000fe40000000011 */
[----:B------:R-:W2:Y:S04]  /*9dc50*/  LDL.LU R17, [R1+0xe38] ;  /* 0x000e380001117983 */ /* 0x000ea80000300800 */
[----:B------:R0:W-:Y:S04]  /*9dc60*/  STL.64 [R1+0x1190], R6 ;  /* 0x0011900601007387 */ /* 0x0001e80000100a00 */
[----:B------:R-:W-:Y:S04]  /*9dc70*/  STL [R1+0x260], R3 ;  /* 0x0002600301007387 */ /* 0x000fe80000100800 */
[----:B------:R-:W2:Y:S01]  /*9dc80*/  LDL.LU R25, [R1+0x1298] ;  /* 0x0012980001197983 */ /* 0x000ea20000300800 */
[----:B------:R-:W-:-:S02]  /*9dc90*/  IMAD R5, R2, 0x1d6, RZ ;  /* 0x000001d602057824 */ /* 0x000fc400078e02ff */
[----:B------:R-:W-:-:S03]  /*9dca0*/  IMAD R4, R2, 0x3ae, RZ ;  /* 0x000003ae02047824 */ /* 0x000fc600078e02ff */
[----:B------:R-:W-:Y:S01]  /*9dcb0*/  LEA.HI.X.SX32 R21, R5, R27, 0x1, P6 ;  /* 0x0000001b05157211 */ /* 0x000fe200030f0eff */
[----:B0-----:R-:W-:-:S04]  /*9dcc0*/  IMAD R7, R2, 0x1d7, RZ ;  /* 0x000001d702077824 */ /* 0x001fc800078e02ff */
[----:B------:R0:W-:Y:S01]  /*9dcd0*/  STL.64 [R1+0x1188], R20 ;  /* 0x0011881401007387 */ /* 0x0001e20000100a00 */
[----:B------:R-:W-:Y:S01]  /*9dce0*/  IMAD R6, R2, 0x3b0, RZ ;  /* 0x000003b002067824 */ /* 0x000fe200078e02ff */
[----:B----4-:R-:W-:Y:S02]  /*9dcf0*/  F2FP.BF16.PACK_AB R5, R29, R15 ;  /* 0x0000000f1d05723e */ /* 0x010fe400000010ff */
[----:B0-----:R-:W-:Y:S02]  /*9dd00*/  IADD3 R20, P6, R4, R26, RZ ;  /* 0x0000001a04147210 */ /* 0x001fe40007fde0ff */
[----:B------:R-:W-:Y:S02]  /*9dd10*/  F2FP.BF16.PACK_AB R4, R14, R18 ;  /* 0x000000120e04723e */ /* 0x000fe400000010ff */
[----:B------:R-:W-:Y:S01]  /*9dd20*/  LEA.HI.X.SX32 R21, R7, R27, 0x1, P6 ;  /* 0x0000001b07157211 */ /* 0x000fe200030f0eff */
[----:B------:R-:W4:Y:S01]  /*9dd30*/  LDL.LU R14, [R1+0x1f8c] ;  /* 0x001f8c00010e7983 */ /* 0x000f220000300800 */
[----:B------:R-:W-:-:S03]  /*9dd40*/  IMAD R7, R2, 0x1d8, RZ ;  /* 0x000001d802077824 */ /* 0x000fc600078e02ff */
[----:B------:R-:W4:Y:S04]  /*9dd50*/  LDL.LU R18, [R1+0x1f88] ;  /* 0x001f880001127983 */ /* 0x000f280000300800 */
[----:B------:R-:W4:Y:S04]  /*9dd60*/  LDL.LU R29, [R1+0x1f84] ;  /* 0x001f8400011d7983 */ /* 0x000f280000300800 */
[----:B------:R-:W4:Y:S04]  /*9dd70*/  LDL.LU R15, [R1+0x1f80] ;  /* 0x001f8000010f7983 */ /* 0x000f280000300800 */
[----:B------:R0:W-:Y:S01]  /*9dd80*/  STL.64 [R1+0x1160], R20 ;  /* 0x0011601401007387 */ /* 0x0001e20000100a00 */
[----:B------:R-:W-:Y:S01]  /*9dd90*/  IMAD R3, R2, 0x3b2, RZ ;  /* 0x000003b202037824 */ /* 0x000fe200078e02ff */
[----:B0-----:R-:W-:Y:S01]  /*9dda0*/  IADD3 R20, P6, R6, R26, RZ ;  /* 0x0000001a06147210 */ /* 0x001fe20007fde0ff */
[----:B------:R-:W-:-:S03]  /*9ddb0*/  FFMA R6, R9, 0.69314718246459960938, R8 ;  /* 0x3f31721809067823 */ /* 0x000fc60000000008 */
[----:B------:R-:W-:Y:S01]  /*9ddc0*/  LEA.HI.X.SX32 R21, R7, R27, 0x1, P6 ;  /* 0x0000001b07157211 */ /* 0x000fe200030f0eff */
[C---:B------:R-:W-:Y:S01]  /*9ddd0*/  IMAD R9, R2.reuse, 0x1d9, RZ ;  /* 0x000001d902097824 */ /* 0x040fe200078e02ff */
[----:B------:R0:W-:Y:S01]  /*9dde0*/  STL [R1+0x264], R6 ;  /* 0x0002640601007387 */ /* 0x0001e20000100800 */
[----:B------:R-:W-:-:S03]  /*9ddf0*/  IMAD R8, R2, 0x3b4, RZ ;  /* 0x000003b402087824 */ /* 0x000fc600078e02ff */
[----:B------:R1:W-:Y:S01]  /*9de00*/  STL.64 [R1+0x1180], R20 ;  /* 0x0011801401007387 */ /* 0x0003e20000100a00 */
[----:B------:R-:W-:Y:S02]  /*9de10*/  F2FP.BF16.PACK_AB R7, R24, R22 ;  /* 0x000000161807723e */ /* 0x000fe400000010ff */
[----:B0-----:R-:W-:Y:S02]  /*9de20*/  F2FP.BF16.PACK_AB R6, R23, R19 ;  /* 0x000000131706723e */ /* 0x001fe400000010ff */
[----:B------:R-:W4:Y:S01]  /*9de30*/  LDL.LU R23, [R1+0x1f7c] ;  /* 0x001f7c0001177983 */ /* 0x000f220000300800 */
[----:B-1----:R-:W-:-:S03]  /*9de40*/  IADD3 R20, P6, R3, R26, RZ ;  /* 0x0000001a03147210 */ /* 0x002fc60007fde0ff */
[----:B------:R-:W4:Y:S01]  /*9de50*/  LDL.LU R19, [R1+0x1f78] ;  /* 0x001f780001137983 */ /* 0x000f220000300800 */
[-C--:B------:R-:W-:Y:S01]  /*9de60*/  LEA.HI.X.SX32 R21, R9, R27.reuse, 0x1, P6 ;  /* 0x0000001b09157211 */ /* 0x080fe200030f0eff */
[----:B------:R-:W-:Y:S01]  /*9de70*/  IMAD R9, R2, 0x1da, RZ ;  /* 0x000001da02097824 */ /* 0x000fe200078e02ff */
[----:B------:R-:W-:Y:S01]  /*9de80*/  IADD3 R8, P6, R8, R26, RZ ;  /* 0x0000001a08087210 */ /* 0x000fe20007fde0ff */
[----:B------:R-:W4:Y:S03]  /*9de90*/  LDL.LU R24, [R1+0x1f74] ;  /* 0x001f740001187983 */ /* 0x000f260000300800 */
[----:B------:R-:W-:Y:S01]  /*9dea0*/  LEA.HI.X.SX32 R9, R9, R27, 0x1, P6 ;  /* 0x0000001b09097211 */ /* 0x000fe200030f0eff */
[----:B------:R0:W-:Y:S04]  /*9deb0*/  STL.64 [R1+0x1178], R20 ;  /* 0x0011781401007387 */ /* 0x0001e80000100a00 */
[----:B------:R1:W-:Y:S04]  /*9dec0*/  STS.128 [R0+0xe00], R4 ;  /* 0x000e000400007388 */ /* 0x0003e80000000c00 */
[----:B0-----:R-:W4:Y:S04]  /*9ded0*/  LDL.LU R21, [R1+0x1f70] ;  /* 0x001f700001157983 */ /* 0x001f280000300800 */
[----:B------:R-:W4:Y:S04]  /*9dee0*/  LDL.LU R20, [R1+0xe2c] ;  /* 0x000e2c0001147983 */ /* 0x000f280000300800 */
[----:B------:R-:W4:Y:S01]  /*9def0*/  LDL.LU R22, [R1+0x12a0] ;  /* 0x0012a00001167983 */ /* 0x000f220000300800 */
[----:B------:R-:W-:-:S02]  /*9df00*/  IMAD R3, R2, 0x3b6, RZ ;  /* 0x000003b602037824 */ /* 0x000fc400078e02ff */
[----:B---3--:R-:W-:-:S05]  /*9df10*/  FFMA R10, R11, 0.69314718246459960938, R10 ;  /* 0x3f3172180b0a7823 */ /* 0x008fca000000000a */
[----:B------:R-:W-:Y:S04]  /*9df20*/  STL [R1+0x268], R10 ;  /* 0x0002680a01007387 */ /* 0x000fe80000100800 */
[----:B------:R0:W-:Y:S04]  /*9df30*/  STL.64 [R1+0x1170], R8 ;  /* 0x0011700801007387 */ /* 0x0001e80000100a00 */
[----:B-1----:R-:W3:Y:S04]  /*9df40*/  LDL.LU R6, [R1+0xe30] ;  /* 0x000e300001067983 */ /* 0x002ee80000300800 */
[----:B------:R-:W3:Y:S01]  /*9df50*/  LDL.LU R7, [R1+0x129c] ;  /* 0x00129c0001077983 */ /* 0x000ee20000300800 */
[----:B------:R-:W-:Y:S01]  /*9df60*/  IMAD R11, R2, 0x1db, RZ ;  /* 0x000001db020b7824 */ /* 0x000fe200078e02ff */
[----:B0-----:R-:W-:-:S04]  /*9df70*/  IADD3 R8, P6, R3, R26, RZ ;  /* 0x0000001a03087210 */ /* 0x001fc80007fde0ff */
[----:B------:R-:W-:-:S05]  /*9df80*/  LEA.HI.X.SX32 R9, R11, R27, 0x1, P6 ;  /* 0x0000001b0b097211 */ /* 0x000fca00030f0eff */
[----:B------:R0:W-:Y:S01]  /*9df90*/  STL.64 [R1+0x1158], R8 ;  /* 0x0011580801007387 */ /* 0x0001e20000100a00 */
[----:B--2---:R-:W-:-:S03]  /*9dfa0*/  FFMA R3, R25, 0.69314718246459960938, R17 ;  /* 0x3f31721819037823 */ /* 0x004fc60000000011 */
[----:B0-----:R-:W2:Y:S04]  /*9dfb0*/  LDL.LU.64 R8, [R1+0x1f68] ;  /* 0x001f680001087983 */ /* 0x001ea80000300a00 */
[----:B------:R-:W2:Y:S04]  /*9dfc0*/  LDL.LU R17, [R1+0xe28] ;  /* 0x000e280001117983 */ /* 0x000ea80000300800 */
[----:B------:R0:W-:Y:S04]  /*9dfd0*/  STL [R1+0x26c], R3 ;  /* 0x00026c0301007387 */ /* 0x0001e80000100800 */
[----:B------:R-:W2:Y:S01]  /*9dfe0*/  LDL.LU R25, [R1+0x12a8] ;  /* 0x0012a80001197983 */ /* 0x000ea20000300800 */
[----:B------:R-:W-:-:S02]  /*9dff0*/  IMAD R10, R2, 0x3b8, RZ ;  /* 0x000003b8020a7824 */ /* 0x000fc400078e02ff */
[----:B------:R-:W-:-:S03]  /*9e000*/  IMAD R11, R2, 0x1dc, RZ ;  /* 0x000001dc020b7824 */ /* 0x000fc600078e02ff */
[----:B------:R-:W-:Y:S01]  /*9e010*/  IADD3 R10, P6, R10, R26, RZ ;  /* 0x0000001a0a0a7210 */ /* 0x000fe20007fde0ff */
[----:B------:R-:W-:-:S03]  /*9e020*/  IMAD R4, R2, 0x3ba, RZ ;  /* 0x000003ba02047824 */ /* 0x000fc600078e02ff */
[----:B------:R-:W-:Y:S01]  /*9e030*/  LEA.HI.X.SX32 R11, R11, R27, 0x1, P6 ;  /* 0x0000001b0b0b7211 */ /* 0x000fe200030f0eff */
[----:B------:R-:W-:-:S04]  /*9e040*/  IMAD R5, R2, 0x1dd, RZ ;  /* 0x000001dd02057824 */ /* 0x000fc800078e02ff */
[----:B------:R1:W-:Y:S01]  /*9e050*/  STL.64 [R1+0x1138], R10 ;  /* 0x0011380a01007387 */ /* 0x0003e20000100a00 */
[----:B0-----:R-:W-:Y:S01]  /*9e060*/  IMAD R3, R2, 0x3bc, RZ ;  /* 0x000003bc02037824 */ /* 0x001fe200078e02ff */
[----:B-1----:R-:W-:-:S04]  /*9e070*/  IADD3 R10, P6, R4, R26, RZ ;  /* 0x0000001a040a7210 */ /* 0x002fc80007fde0ff */
[----:B------:R-:W-:Y:S01]  /*9e080*/  LEA.HI.X.SX32 R11, R5, R27, 0x1, P6 ;  /* 0x0000001b050b7211 */ /* 0x000fe200030f0eff */
[----:B------:R-:W-:-:S04]  /*9e090*/  IMAD R5, R2, 0x1de, RZ ;  /* 0x000001de02057824 */ /* 0x000fc800078e02ff */
[----:B------:R0:W-:Y:S01]  /*9e0a0*/  STL.64 [R1+0x1130], R10 ;  /* 0x0011300a01007387 */ /* 0x0001e20000100a00 */
[----:B------:R-:W-:Y:S01]  /*9e0b0*/  IMAD R4, R2, 0x3be, RZ ;  /* 0x000003be02047824 */ /* 0x000fe200078e02ff */
[----:B0-----:R-:W-:-:S04]  /*9e0c0*/  IADD3 R10, P6, R3, R26, RZ ;  /* 0x0000001a030a7210 */ /* 0x001fc80007fde0ff */
[----:B------:R-:W-:Y:S02]  /*9e0d0*/  LEA.HI.X.SX32 R11, R5, R27, 0x1, P6 ;  /* 0x0000001b050b7211 */ /* 0x000fe400030f0eff */
[----:B------:R-:W-:Y:S01]  /*9e0e0*/  F2FP.BF16.PACK_AB R5, R13, R12 ;  /* 0x0000000c0d05723e */ /* 0x000fe200000010ff */
[----:B---3--:R-:W-:Y:S02]  /*9e0f0*/  FFMA R3, R7, 0.69314718246459960938, R6 ;  /* 0x3f31721807037823 */ /* 0x008fe40000000006 */
[----:B------:R-:W-:-:S03]  /*9e100*/  IMAD R7, R2, 0x1df, RZ ;  /* 0x000001df02077824 */ /* 0x000fc600078e02ff */
[----:B------:R-:W-:Y:S01]  /*9e110*/  STL [R1+0x250], R3 ;  /* 0x0002500301007387 */ /* 0x000fe20000100800 */
[----:B------:R-:W-:-:S03]  /*9e120*/  IMAD R6, R2, 0x3c0, RZ ;  /* 0x000003c002067824 */ /* 0x000fc600078e02ff */
[----:B------:R0:W-:Y:S02]  /*9e130*/  STL.64 [R1+0x1128], R10 ;  /* 0x0011280a01007387 */ /* 0x0001e40000100a00 */
[----:B0-----:R-:W-:-:S04]  /*9e140*/  IADD3 R10, P6, R4, R26, RZ ;  /* 0x0000001a040a7210 */ /* 0x001fc80007fde0ff */
[-C--:B------:R-:W-:Y:S01]  /*9e150*/  LEA.HI.X.SX32 R11, R7, R27.reuse, 0x1, P6 ;  /* 0x0000001b070b7211 */ /* 0x080fe200030f0eff */
[----:B------:R-:W-:Y:S01]  /*9e160*/  IMAD R7, R2, 0x1e0, RZ ;  /* 0x000001e002077824 */ /* 0x000fe200078e02ff */
[----:B------:R-:W-:Y:S01]  /*9e170*/  IADD3 R12, P6, R6, R26, RZ ;  /* 0x0000001a060c7210 */ /* 0x000fe20007fde0ff */
[----:B----4-:R-:W-:Y:S01]  /*9e180*/  FFMA R6, R22, 0.69314718246459960938, R20 ;  /* 0x3f31721816067823 */ /* 0x010fe20000000014 */
[----:B------:R-:W-:Y:S02]  /*9e190*/  F2FP.BF16.PACK_AB R4, R16, R28 ;  /* 0x0000001c1004723e */ /* 0x000fe400000010ff */
[----:B------:R-:W3:Y:S01]  /*9e1a0*/  LDL.LU R16, [R1+0x1f60] ;  /* 0x001f600001107983 */ /* 0x000ee20000300800 */
[----:B------:R-:W-:Y:S01]  /*9e1b0*/  LEA.HI.X.SX32 R13, R7, R27, 0x1, P6 ;  /* 0x0000001b070d7211 */ /* 0x000fe200030f0eff */
[C---:B------:R-:W-:Y:S02]  /*9e1c0*/  IMAD R3, R2.reuse, 0x3c2, RZ ;  /* 0x000003c202037824 */ /* 0x040fe400078e02ff */
[----:B------:R-:W4:Y:S04]  /*9e1d0*/  LDL.LU R28, [R1+0x12a4] ;  /* 0x0012a400011c7983 */ /* 0x000f280000300800 */
[----:B------:R-:W3:Y:S04]  /*9e1e0*/  LDL.LU R20, [R1+0xc00] ;  /* 0x000c000001147983 */ /* 0x000ee80000300800 */
[----:B------:R0:W-:Y:S04]  /*9e1f0*/  STL.64 [R1+0x1100], R10 ;  /* 0x0011000a01007387 */ /* 0x0001e80000100a00 */
[----:B------:R1:W-:Y:S04]  /*9e200*/  STL [R1+0x254], R6 ;  /* 0x0002540601007387 */ /* 0x0003e80000100800 */
[----:B------:R-:W3:Y:S01]  /*9e210*/  LDL.LU R22, [R1+0x12ac] ;  /* 0x0012ac0001167983 */ /* 0x000ee20000300800 */
[----:B0-----:R-:W-:-:S03]  /*9e220*/  IMAD R11, R2, 0x1e1, RZ ;  /* 0x000001e1020b7824 */ /* 0x001fc600078e02ff */
[----:B------:R0:W-:Y:S01]  /*9e230*/  STL.64 [R1+0x1120], R12 ;  /* 0x0011200c01007387 */ /* 0x0001e20000100a00 */
[----:B------:R-:W-:Y:S01]  /*9e240*/  IMAD R10, R2, 0x3c4, RZ ;  /* 0x000003c4020a7824 */ /* 0x000fe200078e02ff */
[----:B-1----:R-:W-:Y:S02]  /*9e250*/  F2FP.BF16.PACK_AB R6, R18, R14 ;  /* 0x0000000e1206723e */ /* 0x002fe400000010ff */
[----:B------:R-:W3:Y:S01]  /*9e260*/  LDL.LU R18, [R1+0x1f5c] ;  /* 0x001f5c0001127983 */ /* 0x000ee20000300800 */
[----:B------:R-:W-:Y:S02]  /*9e270*/  F2FP.BF16.PACK_AB R7, R15, R29 ;  /* 0x0000001d0f07723e */ /* 0x000fe400000010ff */
[----:B0-----:R-:W-:Y:S01]  /*9e280*/  IADD3 R12, P6, R3, R26, RZ ;  /* 0x0000001a030c7210 */ /* 0x001fe20007fde0ff */
[----:B------:R-:W3:Y:S03]  /*9e290*/  LDL.LU R14, [R1+0x1f58] ;  /* 0x001f5800010e7983 */ /* 0x000ee60000300800 */
[----:B------:R-:W-:Y:S01]  /*9e2a0*/  LEA.HI.X.SX32 R13, R11, R27, 0x1, P6 ;  /* 0x0000001b0b0d7211 */ /* 0x000fe200030f0eff */
[----:B------:R-:W3:Y:S01]  /*9e2b0*/  LDL.LU R15, [R1+0x1f54] ;  /* 0x001f5400010f7983 */ /* 0x000ee20000300800 */
[----:B------:R-:W-:-:S03]  /*9e2c0*/  IMAD R29, R2, 0x1e2, RZ ;  /* 0x000001e2021d7824 */ /* 0x000fc600078e02ff */
[----:B------:R0:W-:Y:S01]  /*9e2d0*/  STL.64 [R1+0x1118], R12 ;  /* 0x0011180c01007387 */ /* 0x0001e20000100a00 */
[----:B--2---:R-:W-:Y:S01]  /*9e2e0*/  FFMA R11, R25, 0.69314718246459960938, R17 ;  /* 0x3f317218190b7823 */ /* 0x004fe20000000011 */
[----:B0-----:R-:W-:Y:S02]  /*9e2f0*/  IADD3 R12, P6, R10, R26, RZ ;  /* 0x0000001a0a0c7210 */ /* 0x001fe40007fde0ff */
[----:B------:R-:W2:Y:S02]  /*9e300*/  LDL.LU R10, [R1+0xbf4] ;  /* 0x000bf400010a7983 */ /* 0x000ea40000300800 */
[----:B------:R-:W-:Y:S02]  /*9e310*/  LEA.HI.X.SX32 R13, R29, R27, 0x1, P6 ;  /* 0x0000001b1d0d7211 */ /* 0x000fe400030f0eff */
[----:B------:R0:W-:Y:S04]  /*9e320*/  STL [R1+0x258], R11 ;  /* 0x0002580b01007387 */ /* 0x0001e80000100800 */
[----:B0-----:R-:W2:Y:S04]  /*9e330*/  LDL.LU R11, [R1+0x12b0] ;  /* 0x0012b000010b7983 */ /* 0x001ea80000300800 */
[----:B------:R0:W-:Y:S04]  /*9e340*/  STL.64 [R1+0x1110], R12 ;  /* 0x0011100c01007387 */ /* 0x0001e80000100a00 */
[----:B0-----:R-:W2:Y:S01]  /*9e350*/  LDL.LU R13, [R1+0x1f50] ;  /* 0x001f5000010d7983 */ /* 0x001ea20000300800 */
[----:B------:R-:W-:-:S05]  /*9e360*/  IMAD R3, R2, 0x3c6, RZ ;  /* 0x000003c602037824 */ /* 0x000fca00078e02ff */
[----:B------:R-:W-:Y:S02]  /*9e370*/  IADD3 R12, P6, R3, R26, RZ ;  /* 0x0000001a030c7210 */ /* 0x000fe40007fde0ff */
[----:B------:R-:W4:Y:S01]  /*9e380*/  LDL.LU R3, [R1+0xc08] ;  /* 0x000c080001037983 */ /* 0x000f220000300800 */
[----:B------:R-:W-:-:S03]  /*9e390*/  IMAD R25, R2, 0x1e3, RZ ;  /* 0x000001e302197824 */ /* 0x000fc600078e02ff */
[----:B------:R0:W-:Y:S01]  /*9e3a0*/  STS.128 [R0+0xe80], R4 ;  /* 0x000e800400007388 */ /* 0x0001e20000000c00 */
[----:B------:R-:W-:-:S03]  /*9e3b0*/  IMAD R17, R2, 0x3c8, RZ ;  /* 0x000003c802117824 */ /* 0x000fc600078e02ff */
[----:B------:R1:W-:Y:S01]  /*9e3c0*/  STL [R1+0x10f8], R12 ;  /* 0x0010f80c01007387 */ /* 0x0003e20000100800 */
[----:B0-----:R-:W-:Y:S01]  /*9e3d0*/  MOV R6, R12 ;  /* 0x0000000c00067202 */ /* 0x001fe20000000f00 */
[C---:B------:R-:W-:Y:S02]  /*9e3e0*/  IMAD R29, R2.reuse, 0x1e4, RZ ;  /* 0x000001e4021d7824 */ /* 0x040fe400078e02ff */
[C---:B------:R-:W-:Y:S02]  /*9e3f0*/  IMAD R4, R2.reuse, 0x3ca, RZ ;  /* 0x000003ca02047824 */ /* 0x040fe400078e02ff */
[----:B------:R-:W-:Y:S02]  /*9e400*/  IMAD R5, R2, 0x1e5, RZ ;  /* 0x000001e502057824 */ /* 0x000fe400078e02ff */
[----:B--2---:R-:W-:Y:S01]  /*9e410*/  IMAD.MOV.U32 R7, RZ, RZ, R13 ;  /* 0x000000ffff077224 */ /* 0x004fe200078e000d */
[----:B------:R-:W-:Y:S01]  /*9e420*/  LEA.HI.X.SX32 R7, R25, R27, 0x1, P6 ;  /* 0x0000001b19077211 */ /* 0x000fe200030f0eff */
[----:B-1----:R-:W2:Y:S01]  /*9e430*/  LDL.LU.64 R12, [R1+0x1f48] ;  /* 0x001f4800010c7983 */ /* 0x002ea20000300a00 */
[----:B------:R-:W-:-:S03]  /*9e440*/  IADD3 R6, P6, R17, R26, RZ ;  /* 0x0000001a11067210 */ /* 0x000fc60007fde0ff */
[----:B------:R4:W-:Y:S04]  /*9e450*/  STL [R1+0x10fc], R7 ;  /* 0x0010fc0701007387 */ /* 0x0009e80000100800 */
[----:B------:R-:W2:Y:S04]  /*9e460*/  LDL.LU R17, [R1+0xbf0] ;  /* 0x000bf00001117983 */ /* 0x000ea80000300800 */
[----:B------:R-:W2:Y:S01]  /*9e470*/  LDL.LU R25, [R1+0x12c0] ;  /* 0x0012c00001197983 */ /* 0x000ea20000300800 */
[----:B----4-:R-:W-:-:S05]  /*9e480*/  FFMA R7, R28, 0.69314718246459960938, R3 ;  /* 0x3f3172181c077823 */ /* 0x010fca0000000003 */
[----:B------:R0:W-:Y:S01]  /*9e490*/  STL [R1+0x25c], R7 ;  /* 0x00025c0701007387 */ /* 0x0001e20000100800 */
[----:B------:R-:W-:Y:S01]  /*9e4a0*/  IMAD R3, R2, 0x3cc, RZ ;  /* 0x000003cc02037824 */ /* 0x000fe200078e02ff */
[----:B0-----:R-:W-:-:S05]  /*9e4b0*/  LEA.HI.X.SX32 R7, R29, R27, 0x1, P6 ;  /* 0x0000001b1d077211 */ /* 0x001fca00030f0eff */
[----:B------:R0:W-:Y:S02]  /*9e4c0*/  STL.64 [R1+0x10d8], R6 ;  /* 0x0010d80601007387 */ /* 0x0001e40000100a00 */
[----:B0-----:R-:W-:-:S04]  /*9e4d0*/  IADD3 R6, P6, R4, R26, RZ ;  /* 0x0000001a04067210 */ /* 0x001fc80007fde0ff */
[-C--:B------:R-:W-:Y:S01]  /*9e4e0*/  LEA.HI.X.SX32 R7, R5, R27.reuse, 0x1, P6 ;  /* 0x0000001b05077211 */ /* 0x080fe200030f0eff */
[----:B------:R-:W-:Y:S01]  /*9e4f0*/  IMAD R5, R2, 0x1e6, RZ ;  /* 0x000001e602057824 */ /* 0x000fe200078e02ff */
[----:B------:R-:W-:Y:S01]  /*9e500*/  IADD3 R28, P6, R3, R26, RZ ;  /* 0x0000001a031c7210 */ /* 0x000fe20007fde0ff */
[----:B---3--:R-:W-:Y:S02]  /*9e510*/  FFMA R3, R22, 0.69314718246459960938, R20 ;  /* 0x3f31721816037823 */ /* 0x008fe40000000014 */
[C---:B------:R-:W-:Y:S01]  /*9e520*/  IMAD R4, R2.reuse, 0x3ce, RZ ;  /* 0x000003ce02047824 */ /* 0x040fe200078e02ff */
[----:B------:R-:W-:Y:S01]  /*9e530*/  LEA.HI.X.SX32 R29, R5, R27, 0x1, P6 ;  /* 0x0000001b051d7211 */ /* 0x000fe200030f0eff */
[----:B------:R-:W3:Y:S04]  /*9e540*/  LDL.LU R20, [R1+0xb68] ;  /* 0x000b680001147983 */ /* 0x000ee80000300800 */
[----:B------:R0:W-:Y:S04]  /*9e550*/  STL.64 [R1+0x10d0], R6 ;  /* 0x0010d00601007387 */ /* 0x0001e80000100a00 */
[----:B------:R-:W-:Y:S04]  /*9e560*/  STL [R1+0x240], R3 ;  /* 0x0002400301007387 */ /* 0x000fe80000100800 */
[----:B------:R-:W3:Y:S01]  /*9e570*/  LDL.LU R22, [R1+0x12c4] ;  /* 0x0012c40001167983 */ /* 0x000ee20000300800 */
[----:B0-----:R-:W-:-:S03]  /*9e580*/  IMAD R7, R2, 0x1e7, RZ ;  /* 0x000001e702077824 */ /* 0x001fc600078e02ff */
[----:B------:R0:W-:Y:S01]  /*9e590*/  STL.64 [R1+0x10c8], R28 ;  /* 0x0010c81c01007387 */ /* 0x0001e20000100a00 */
[----:B------:R-:W-:Y:S01]  /*9e5a0*/  IMAD R6, R2, 0x3d0, RZ ;  /* 0x000003d002067824 */ /* 0x000fe200078e02ff */
[----:B------:R-:W-:Y:S02]  /*9e5b0*/  F2FP.BF16.PACK_AB R5, R19, R9 ;  /* 0x000000091305723e */ /* 0x000fe400000010ff */
        /* <DEDUP_REMOVED lines=14> */
[----:B------:R0:W-:Y:S04]  /*9e6a0*/  STL [R1+0x244], R6 ;  /* 0x0002440601007387 */ /* 0x0001e80000100800 */
[----:B------:R1:W-:Y:S01]  /*9e6b0*/  STL.64 [R1+0x10c0], R28 ;  /* 0x0010c01c01007387 */ /* 0x0003e20000100a00 */
[----:B------:R-:W-:Y:S01]  /*9e6c0*/  IMAD R10, R2, 0x3d4, RZ ;  /* 0x000003d4020a7824 */ /* 0x000fe200078e02ff */
[----:B------:R-:W-:Y:S02]  /*9e6d0*/  F2FP.BF16.PACK_AB R7, R18, R16 ;  /* 0x000000101207723e */ /* 0x000fe400000010ff */
[----:B0-----:R-:W-:-:S02]  /*9e6e0*/  F2FP.BF16.PACK_AB R6, R24, R21 ;  /* 0x000000151806723e */ /* 0x001fc400000010ff */
[----:B------:R-:W4:Y:S01]  /*9e6f0*/  LDL.LU R24, [R1+0x1f34] ;  /* 0x001f340001187983 */ /* 0x000f220000300800 */
[----:B-1----:R-:W-:-:S03]  /*9e700*/  IADD3 R28, P6, R3, R26, RZ ;  /* 0x0000001a031c7210 */ /* 0x002fc60007fde0ff */
[----:B------:R-:W4:Y:S01]  /*9e710*/  LDL.LU R21, [R1+0x1f30] ;  /* 0x001f300001157983 */ /* 0x000f220000300800 */
[----:B------:R-:W-:-:S03]  /*9e720*/  LEA.HI.X.SX32 R29, R11, R27, 0x1, P6 ;  /* 0x0000001b0b1d7211 */ /* 0x000fc600030f0eff */
[----:B------:R-:W4:Y:S04]  /*9e730*/  LDL.LU R18, [R1+0x1f2c] ;  /* 0x001f2c0001127983 */ /* 0x000f280000300800 */
[----:B------:R-:W4:Y:S04]  /*9e740*/  LDL.LU R16, [R1+0x1f28] ;  /* 0x001f280001107983 */ /* 0x000f280000300800 */
[----:B------:R0:W-:Y:S02]  /*9e750*/  STL.64 [R1+0x10b8], R28 ;  /* 0x0010b81c01007387 */ /* 0x0001e40000100a00 */
[----:B0-----:R-:W-:Y:S01]  /*9e760*/  IMAD R29, R2, 0x1ea, RZ ;  /* 0x000001ea021d7824 */ /* 0x001fe200078e02ff */
[----:B------:R-:W-:-:S04]  /*9e770*/  IADD3 R28, P6, R10, R26, RZ ;  /* 0x0000001a0a1c7210 */ /* 0x000fc80007fde0ff */
[----:B------:R-:W-:Y:S01]  /*9e780*/  LEA.HI.X.SX32 R29, R29, R27, 0x1, P6 ;  /* 0x0000001b1d1d7211 */ /* 0x000fe200030f0eff */
[----:B------:R0:W-:Y:S01]  /*9e790*/  STS.128 [R0+0xf00], R4 ;  /* 0x000f000400007388 */ /* 0x0001e20000000c00 */
[C---:B------:R-:W-:Y:S02]  /*9e7a0*/  IMAD R3, R2.reuse, 0x3d6, RZ ;  /* 0x000003d602037824 */ /* 0x040fe400078e02ff */
[----:B------:R-:W-:Y:S02]  /*9e7b0*/  IMAD R11, R2, 0x1eb, RZ ;  /* 0x000001eb020b7824 */ /* 0x000fe400078e02ff */
[----:B--2---:R-:W-:Y:S02]  /*9e7c0*/  FFMA R10, R25, 0.69314718246459960938, R17 ;  /* 0x3f317218190a7823 */ /* 0x004fe40000000011 */
[----:B------:R-:W2:Y:S04]  /*9e7d0*/  LDL.LU R17, [R1+0xb60] ;  /* 0x000b600001117983 */ /* 0x000ea80000300800 */
[----:B------:R-:W-:Y:S04]  /*9e7e0*/  STL [R1+0x248], R10 ;  /* 0x0002480a01007387 */ /* 0x000fe80000100800 */
[----:B------:R-:W2:Y:S04]  /*9e7f0*/  LDL.LU R25, [R1+0x12cc] ;  /* 0x0012cc0001197983 */ /* 0x000ea80000300800 */
[----:B------:R1:W-:Y:S04]  /*9e800*/  STL.64 [R1+0x10b0], R28 ;  /* 0x0010b01c01007387 */ /* 0x0003e80000100a00 */
[----:B0-----:R-:W2:Y:S04]  /*9e810*/  LDL.LU R6, [R1+0xb64] ;  /* 0x000b640001067983 */ /* 0x001ea80000300800 */
[----:B------:R-:W2:Y:S01]  /*9e820*/  LDL.LU R7, [R1+0x12c8] ;  /* 0x0012c80001077983 */ /* 0x000ea20000300800 */
[----:B-1----:R-:W-:-:S04]  /*9e830*/  IADD3 R28, P6, R3, R26, RZ ;  /* 0x0000001a031c7210 */ /* 0x002fc80007fde0ff */
[----:B------:R-:W-:-:S05]  /*9e840*/  LEA.HI.X.SX32 R29, R11, R27, 0x1, P6 ;  /* 0x0000001b0b1d7211 */ /* 0x000fca00030f0eff */
[----:B------:R0:W-:Y:S04]  /*9e850*/  STL.64 [R1+0x1098], R28 ;  /* 0x0010981c01007387 */ /* 0x0001e80000100a00 */
[----:B0-----:R-:W4:Y:S01]  /*9e860*/  LDL.LU.64 R28, [R1+0x1f20] ;  /* 0x001f2000011c7983 */ /* 0x001f220000300a00 */
[C---:B------:R-:W-:Y:S02]  /*9e870*/  IMAD R10, R2.reuse, 0x3d8, RZ ;  /* 0x000003d8020a7824 */ /* 0x040fe400078e02ff */
[----:B------:R-:W-:-:S03]  /*9e880*/  IMAD R11, R2, 0x1ec, RZ ;  /* 0x000001ec020b7824 */ /* 0x000fc600078e02ff */
[----:B------:R-:W-:Y:S01]  /*9e890*/  IADD3 R10, P6, R10, R26, RZ ;  /* 0x0000001a0a0a7210 */ /* 0x000fe20007fde0ff */
[----:B------:R-:W-:Y:S02]  /*9e8a0*/  IMAD R4, R2, 0x3da, RZ ;  /* 0x000003da02047824 */ /* 0x000fe400078e02ff */
[----:B---3--:R-:W-:Y:S01]  /*9e8b0*/  FFMA R3, R22, 0.69314718246459960938, R20 ;  /* 0x3f31721816037823 */ /* 0x008fe20000000014 */
[----:B------:R-:W-:Y:S01]  /*9e8c0*/  LEA.HI.X.SX32 R11, R11, R27, 0x1, P6 ;  /* 0x0000001b0b0b7211 */ /* 0x000fe200030f0eff */
[----:B------:R-:W3:Y:S01]  /*9e8d0*/  LDL.LU R20, [R1+0xb5c] ;  /* 0x000b5c0001147983 */ /* 0x000ee20000300800 */
[----:B------:R-:W-:-:S03]  /*9e8e0*/  IMAD R5, R2, 0x1ed, RZ ;  /* 0x000001ed02057824 */ /* 0x000fc600078e02ff */
[----:B------:R0:W-:Y:S04]  /*9e8f0*/  STL [R1+0x24c], R3 ;  /* 0x00024c0301007387 */ /* 0x0001e80000100800 */
[----:B------:R-:W3:Y:S04]  /*9e900*/  LDL.LU R22, [R1+0x12d8] ;  /* 0x0012d80001167983 */ /* 0x000ee80000300800 */
        /* <DEDUP_REMOVED lines=10> */
[----:B--2---:R-:W-:Y:S02]  /*9e9b0*/  FFMA R3, R7, 0.69314718246459960938, R6 ;  /* 0x3f31721807037823 */ /* 0x004fe40000000006 */
[----:B------:R-:W-:-:S03]  /*9e9c0*/  IMAD R7, R2, 0x1ef, RZ ;  /* 0x000001ef02077824 */ /* 0x000fc600078e02ff */
[----:B------:R-:W-:Y:S01]  /*9e9d0*/  STL [R1+0x230], R3 ;  /* 0x0002300301007387 */ /* 0x000fe20000100800 */
[----:B------:R-:W-:-:S03]  /*9e9e0*/  IMAD R6, R2, 0x3e0, RZ ;  /* 0x000003e002067824 */ /* 0x000fc600078e02ff */
[----:B------:R0:W-:Y:S02]  /*9e9f0*/  STL.64 [R1+0x1068], R10 ;  /* 0x0010680a01007387 */ /* 0x0001e40000100a00 */
[----:B0-----:R-:W-:Y:S02]  /*9ea00*/  IADD3 R10, P6, R4, R26, RZ ;  /* 0x0000001a040a7210 */ /* 0x001fe40007fde0ff */
[----:B------:R-:W-:Y:S02]  /*9ea10*/  F2FP.BF16.PACK_AB R4, R15, R14 ;  /* 0x0000000e0f04723e */ /* 0x000fe400000010ff */
[-C--:B------:R-:W-:Y:S01]  /*9ea20*/  LEA.HI.X.SX32 R11, R7, R27.reuse, 0x1, P6 ;  /* 0x0000001b070b7211 */ /* 0x080fe200030f0eff */
[----:B------:R-:W2:Y:S01]  /*9ea30*/  LDL.LU R14, [R1+0xb58] ;  /* 0x000b5800010e7983 */ /* 0x000ea20000300800 */
[----:B------:R-:W-:Y:S01]  /*9ea40*/  IADD3 R12, P6, R6, R26, RZ ;  /* 0x0000001a060c7210 */ /* 0x000fe20007fde0ff */
[----:B------:R-:W-:Y:S02]  /*9ea50*/  FFMA R6, R25, 0.69314718246459960938, R17 ;  /* 0x3f31721819067823 */ /* 0x000fe40000000011 */
[----:B------:R-:W2:Y:S01]  /*9ea60*/  LDL.LU R15, [R1+0x12d4] ;  /* 0x0012d400010f7983 */ /* 0x000ea20000300800 */
[----:B----4-:R-:W-:-:S03]  /*9ea70*/  LEA.HI.X.SX32 R13, R28, R27, 0x1, P6 ;  /* 0x0000001b1c0d7211 */ /* 0x010fc600030f0eff */
[----:B------:R-:W4:Y:S04]  /*9ea80*/  LDL.LU R17, [R1+0x180] ;  /* 0x0001800001117983 */ /* 0x000f280000300800 */
[----:B------:R-:W-:Y:S04]  /*9ea90*/  STL.64 [R1+0x1040], R10 ;  /* 0x0010400a01007387 */ /* 0x000fe80000100a00 */
[----:B------:R0:W-:Y:S04]  /*9eaa0*/  STL [R1+0x234], R6 ;  /* 0x0002340601007387 */ /* 0x0001e80000100800 */
[----:B------:R-:W4:Y:S04]  /*9eab0*/  LDL.LU R25, [R1+0xb54] ;  /* 0x000b540001197983 */ /* 0x000f280000300800 */
[----:B------:R-:W4:Y:S01]  /*9eac0*/  LDL.LU R28, [R1+0x12d0] ;  /* 0x0012d000011c7983 */ /* 0x000f220000300800 */
[----:B0-----:R-:W-:-:S03]  /*9ead0*/  F2FP.BF16.PACK_AB R6, R23, R8 ;  /* 0x000000081706723e */ /* 0x001fc600000010ff */
[----:B------:R0:W-:Y:S04]  /*9eae0*/  STL.64 [R1+0x1060], R12 ;  /* 0x0010600c01007387 */ /* 0x0001e80000100a00 */
[----:B------:R-:W4:Y:S01]  /*9eaf0*/  LDL.LU R23, [R1+0x1f18] ;  /* 0x001f180001177983 */ /* 0x000f220000300800 */
[C---:B------:R-:W-:Y:S02]  /*9eb00*/  IMAD R3, R2.reuse, 0x3e2, RZ ;  /* 0x000003e202037824 */ /* 0x040fe400078e02ff */
[C---:B------:R-:W-:Y:S01]  /*9eb10*/  IMAD R11, R2.reuse, 0x1f1, RZ ;  /* 0x000001f1020b7824 */ /* 0x040fe200078e02ff */
[----:B------:R-:W4:Y:S02]  /*9eb20*/  LDL.LU R8, [R1+0x1f14] ;  /* 0x001f140001087983 */ /* 0x000f240000300800 */
[----:B0-----:R-:W-:Y:S01]  /*9eb30*/  IADD3 R12, P6, R3, R26, RZ ;  /* 0x0000001a030c7210 */ /* 0x001fe20007fde0ff */
[----:B------:R-:W-:-:S03]  /*9eb40*/  IMAD R10, R2, 0x3e4, RZ ;  /* 0x000003e4020a7824 */ /* 0x000fc600078e02ff */
[----:B------:R-:W-:Y:S02]  /*9eb50*/  LEA.HI.X.SX32 R13, R11, R27, 0x1, P6 ;  /* 0x0000001b0b0d7211 */ /* 0x000fe400030f0eff */
[----:B------:R-:W-:Y:S02]  /*9eb60*/  F2FP.BF16.PACK_AB R7, R9, R19 ;  /* 0x000000130907723e */ /* 0x000fe400000010ff */
[----:B------:R-:W4:Y:S04]  /*9eb70*/  LDL.LU R9, [R1+0x1f10] ;  /* 0x001f100001097983 */ /* 0x000f280000300800 */
[----:B------:R0:W-:Y:S04]  /*9eb80*/  STL.64 [R1+0x1058], R12 ;  /* 0x0010580c01007387 */ /* 0x0001e80000100a00 */
[----:B------:R-:W4:Y:S01]  /*9eb90*/  LDL.LU R19, [R1+0xb50] ;  /* 0x000b500001137983 */ /* 0x000f220000300800 */
[----:B------:R-:W-:Y:S01]  /*9eba0*/  IMAD R3, R2, 0x3e6, RZ ;  /* 0x000003e602037824 */ /* 0x000fe200078e02ff */
[----:B0-----:R-:W-:Y:S01]  /*9ebb0*/  IADD3 R12, P6, R10, R26, RZ ;  /* 0x0000001a0a0c7210 */ /* 0x001fe20007fde0ff */
[----:B---3--:R-:W-:-:S02]  /*9ebc0*/  FFMA R10, R22, 0.69314718246459960938, R20 ;  /* 0x3f317218160a7823 */ /* 0x008fc40000000014 */
[----:B------:R-:W3:Y:S01]  /*9ebd0*/  LDL.LU R20, [R1+0x12b8] ;  /* 0x0012b80001147983 */ /* 0x000ee20000300800 */
[----:B------:R-:W-:-:S03]  /*9ebe0*/  IMAD R11, R2, 0x1f3, RZ ;  /* 0x000001f3020b7824 */ /* 0x000fc600078e02ff */
[----:B------:R0:W-:Y:S04]  /*9ebf0*/  STL [R1+0x238], R10 ;  /* 0x0002380a01007387 */ /* 0x0001e80000100800 */
[----:B------:R-:W3:Y:S01]  /*9ec00*/  LDL.LU R22, [R1+0xb4c] ;  /* 0x000b4c0001167983 */ /* 0x000ee20000300800 */
[----:B0-----:R-:W-:-:S03]  /*9ec10*/  IMAD R10, R2, 0x3e8, RZ ;  /* 0x000003e8020a7824 */ /* 0x001fc600078e02ff */
[----:B------:R0:W-:Y:S04]  /*9ec20*/  STS.128 [R0+0xf80], R4 ;  /* 0x000f800400007388 */ /* 0x0001e80000000c00 */
[----:B------:R-:W-:Y:S01]  /*9ec30*/  BAR.SYNC.DEFER_BLOCKING 0x0 ;  /* 0x0000000000007b1d */ /* 0x000fe20000010000 */
[C---:B0-----:R-:W-:Y:S02]  /*9ec40*/  IMAD R0, R2.reuse, 0x3ea, RZ ;  /* 0x000003ea02007824 */ /* 0x041fe400078e02ff */
[----:B------:R-:W-:Y:S02]  /*9ec50*/  IMAD R4, R2, 0x1f5, RZ ;  /* 0x000001f502047824 */ /* 0x000fe400078e02ff */
[----:B--2---:R-:W-:Y:S01]  /*9ec60*/  FFMA R5, R15, 0.69314718246459960938, R14 ;  /* 0x3f3172180f057823 */ /* 0x004fe2000000000e */
[----:B----4-:R-:W-:-:S02]  /*9ec70*/  LEA.HI.X.SX32 R13, R23, R27, 0x1, P6 ;  /* 0x0000001b170d7211 */ /* 0x010fc400030f0eff */
[----:B------:R-:W2:Y:S04]  /*9ec80*/  LDL.LU R23, [R1+0x12b4] ;  /* 0x0012b40001177983 */ /* 0x000ea80000300800 */
[----:B------:R0:W-:Y:S02]  /*9ec90*/  STL.64 [R1+0x1050], R12 ;  /* 0x0010500c01007387 */ /* 0x0001e40000100a00 */
[----:B0-----:R-:W-:-:S04]  /*9eca0*/  IADD3 R12, P6, R3, R26, RZ ;  /* 0x0000001a030c7210 */ /* 0x001fc80007fde0ff */
[----:B------:R-:W-:Y:S02]  /*9ecb0*/  LEA.HI.X.SX32 R13, R11, R27, 0x1, P6 ;  /* 0x0000001b0b0d7211 */ /* 0x000fe400030f0eff */
[----:B------:R-:W-:-:S04]  /*9ecc0*/  IADD3 R6, P6, R10, R26, RZ ;  /* 0x0000001a0a067210 */ /* 0x000fc80007fde0ff */
[----:B------:R-:W-:Y:S01]  /*9ecd0*/  LEA.HI.X.SX32 R7, R16, R27, 0x1, P6 ;  /* 0x0000001b10077211 */ /* 0x000fe200030f0eff */
[----:B------:R-:W-:Y:S04]  /*9ece0*/  STL.64 [R1+0xe58], R12 ;  /* 0x000e580c01007387 */ /* 0x000fe80000100a00 */
[----:B------:R-:W-:Y:S04]  /*9ecf0*/  STL [R1+0x23c], R5 ;  /* 0x00023c0501007387 */ /* 0x000fe80000100800 */
[----:B------:R0:W-:Y:S01]  /*9ed00*/  STL.64 [R1+0xe50], R6 ;  /* 0x000e500601007387 */ /* 0x0001e20000100a00 */
[----:B------:R-:W-:Y:S01]  /*9ed10*/  IMAD R3, R2, 0x3ec, RZ ;  /* 0x000003ec02037824 */ /* 0x000fe200078e02ff */
[----:B0-----:R-:W-:-:S04]  /*9ed20*/  IADD3 R6, P6, R0, R26, RZ ;  /* 0x0000001a00067210 */ /* 0x001fc80007fde0ff */
[----:B------:R-:W-:-:S05]  /*9ed30*/  LEA.HI.X.SX32 R7, R4, R27, 0x1, P6 ;  /* 0x0000001b04077211 */ /* 0x000fca00030f0eff */
[----:B------:R0:W-:Y:S02]  /*9ed40*/  STL.64 [R1+0xe48], R6 ;  /* 0x000e480601007387 */ /* 0x0001e40000100a00 */
[----:B0-----:R-:W-:Y:S01]  /*9ed50*/  IADD3 R6, P6, R3, R26, RZ ;  /* 0x0000001a03067210 */ /* 0x001fe20007fde0ff */
[----:B------:R-:W-:Y:S02]  /*9ed60*/  FFMA R3, R28, 0.69314718246459960938, R25 ;  /* 0x3f3172181c037823 */ /* 0x000fe40000000019 */
[----:B------:R-:W4:Y:S04]  /*9ed70*/  LDL.LU R25, [R1+0xb48] ;  /* 0x000b480001197983 */ /* 0x000f280000300800 */
[----:B------:R-:W4:Y:S01]  /*9ed80*/  LDL.LU R28, [R1+0x12bc] ;  /* 0x0012bc00011c7983 */ /* 0x000f220000300800 */
[----:B------:R-:W-:Y:S01]  /*9ed90*/  LEA.HI.X.SX32 R7, R18, R27, 0x1, P6 ;  /* 0x0000001b12077211 */ /* 0x000fe200030f0eff */
[----:B------:R-:W-:-:S02]  /*9eda0*/  IMAD R5, R2, 0x3ee, RZ ;  /* 0x000003ee02057824 */ /* 0x000fc400078e02ff */
[----:B------:R-:W-:Y:S01]  /*9edb0*/  STL [R1+0x220], R3 ;  /* 0x0002200301007387 */ /* 0x000fe20000100800 */
[----:B------:R-:W-:-:S03]  /*9edc0*/  IMAD R4, R2, 0x1f7, RZ ;  /* 0x000001f702047824 */ /* 0x000fc600078e02ff */
[----:B------:R0:W-:Y:S01]  /*9edd0*/  STL.64 [R1+0xe40], R6 ;  /* 0x000e400601007387 */ /* 0x0001e20000100a00 */
[----:B------:R-:W-:Y:S02]  /*9ede0*/  PRMT R0, R17, 0x7632, R0 ;  /* 0x0000763211007816 */ /* 0x000fe40000000000 */
[----:B0-----:R-:W-:-:S04]  /*9edf0*/  IADD3 R6, P6, R5, R26, RZ ;  /* 0x0000001a05067210 */ /* 0x001fc80007fde0ff */
[----:B------:R-:W-:Y:S01]  /*9ee00*/  LEA.HI.X.SX32 R7, R4, R27, 0x1, P6 ;  /* 0x0000001b04077211 */ /* 0x000fe200030f0eff */
[----:B------:R-:W-:-:S04]  /*9ee10*/  IMAD R3, R2, 0x3f0, RZ ;  /* 0x000003f002037824 */ /* 0x000fc800078e02ff */
[----:B------:R0:W-:Y:S04]  /*9ee20*/  STL.64 [R1+0xe28], R6 ;  /* 0x000e280601007387 */ /* 0x0001e80000100a00 */
[----:B------:R-:W-:Y:S04]  /*9ee30*/  STG.E.U16 [R26.64], R17 ;  /* 0x000000111a007986 */ /* 0x000fe8000c101506 */
[----:B0-----:R-:W0:Y:S04]  /*9ee40*/  S2R R7, SR_TID.X ;  /* 0x0000000000077919 */ /* 0x001e280000002100 */
[----:B------:R1:W-:Y:S01]  /*9ee50*/  STG.E.U16 [R8.64], R0 ;  /* 0x0000000008007986 */ /* 0x0003e2000c101506 */
[----:B------:R-:W-:Y:S01]  /*9ee60*/  IMAD R5, R2, 0x1f9, RZ ;  /* 0x000001f902057824 */ /* 0x000fe200078e02ff */
[----:B-1----:R-:W-:Y:S01]  /*9ee70*/  IADD3 R8, P6, R3, R26, RZ ;  /* 0x0000001a03087210 */ /* 0x002fe20007fde0ff */
[----:B---3--:R-:W-:-:S02]  /*9ee80*/  FFMA R3, R20, 0.69314718246459960938, R19 ;  /* 0x3f31721814037823 */ /* 0x008fc40000000013 */
[C---:B------:R-:W-:Y:S01]  /*9ee90*/  IMAD R0, R2.reuse, 0x3f2, RZ ;  /* 0x000003f202007824 */ /* 0x040fe200078e02ff */
[----:B------:R-:W-:Y:S02]  /*9eea0*/  LEA.HI.X.SX32 R9, R21, R27, 0x1, P6 ;  /* 0x0000001b15097211 */ /* 0x000fe400030f0eff */
[----:B------:R-:W-:Y:S01]  /*9eeb0*/  STL [R1+0x224], R3 ;  /* 0x0002240301007387 */ /* 0x000fe20000100800 */
[----:B------:R-:W-:-:S03]  /*9eec0*/  IMAD R4, R2, 0x3f4, RZ ;  /* 0x000003f402047824 */ /* 0x000fc600078e02ff */
[----:B------:R1:W-:Y:S04]  /*9eed0*/  STL.64 [R1+0xbf0], R8 ;  /* 0x000bf00801007387 */ /* 0x0003e80000100a00 */
[----:B0-----:R0:W-:Y:S01]  /*9eee0*/  STL [R1+0x1a70], R7 ;  /* 0x001a700701007387 */ /* 0x0011e20000100800 */
[----:B-1----:R-:W-:-:S04]  /*9eef0*/  IADD3 R8, P6, R0, R26, RZ ;  /* 0x0000001a00087210 */ /* 0x002fc80007fde0ff */
[-C--:B------:R-:W-:Y:S02]  /*9ef00*/  LEA.HI.X.SX32 R9, R5, R27.reuse, 0x1, P6 ;  /* 0x0000001b05097211 */ /* 0x080fe400030f0eff */
[----:B------:R-:W-:Y:S02]  /*9ef10*/  IADD3 R6, P6, R4, R26, RZ ;  /* 0x0000001a04067210 */ /* 0x000fe40007fde0ff */
[----:B------:R-:W-:Y:S02]  /*9ef20*/  SHF.L.U32 R0, R7, 0x4, RZ ;  /* 0x0000000407007819 */ /* 0x000fe400000006ff */
[----:B0-----:R-:W-:Y:S01]  /*9ef30*/  LEA.HI.X.SX32 R7, R24, R27, 0x1, P6 ;  /* 0x0000001b18077211 */ /* 0x001fe200030f0eff */
[C---:B------:R-:W-:Y:S02]  /*9ef40*/  IMAD R5, R2.reuse, 0x1fb, RZ ;  /* 0x000001fb02057824 */ /* 0x040fe400078e02ff */
[----:B------:R-:W-:Y:S01]  /*9ef50*/  IMAD R4, R2, 0x3f8, RZ ;  /* 0x000003f802047824 */ /* 0x000fe200078e02ff */
[----:B------:R-:W-:Y:S01]  /*9ef60*/  LOP3.LUT R0, R0, 0x70, RZ, 0xc0, !PT ;  /* 0x0000007000007812 */ /* 0x000fe200078ec0ff */
[----:B--2---:R-:W-:-:S02]  /*9ef70*/  FFMA R3, R23, 0.69314718246459960938, R22 ;  /* 0x3f31721817037823 */ /* 0x004fc40000000016 */
[----:B------:R-:W0:Y:S04]  /*9ef80*/  S2R R23, SR_TID.X ;  /* 0x0000000000177919 */ /* 0x000e280000002100 */
[----:B------:R1:W-:Y:S04]  /*9ef90*/  STL [R1+0x228], R3 ;  /* 0x0002280301007387 */ /* 0x0003e80000100800 */
[----:B------:R-:W-:Y:S01]  /*9efa0*/  STL.64 [R1+0xb68], R8 ;  /* 0x000b680801007387 */ /* 0x000fe20000100a00 */
[----:B-1----:R-:W-:-:S03]  /*9efb0*/  IMAD R3, R2, 0x3f6, RZ ;  /* 0x000003f602037824 */ /* 0x002fc600078e02ff */
[----:B------:R1:W-:Y:S02]  /*9efc0*/  STL.64 [R1+0xb58], R6 ;  /* 0x000b580601007387 */ /* 0x0003e40000100a00 */
[----:B-1----:R-:W-:-:S04]  /*9efd0*/  IADD3 R6, P6, R3, R26, RZ ;  /* 0x0000001a03067210 */ /* 0x002fc80007fde0ff */
[----:B------:R-:W-:Y:S02]  /*9efe0*/  LEA.HI.X.SX32 R7, R5, R27, 0x1, P6 ;  /* 0x0000001b05077211 */ /* 0x000fe400030f0eff */
[----:B0-----:R-:W-:Y:S01]  /*9eff0*/  LOP3.LUT R8, R23, 0xe0, RZ, 0xc0, !PT ;  /* 0x000000e017087812 */ /* 0x001fe200078ec0ff */
[----:B------:R-:W2:Y:S04]  /*9f000*/  LDL.LU R5, [R1+0x1290] ;  /* 0x0012900001057983 */ /* 0x000ea80000300800 */
[----:B------:R0:W-:Y:S01]  /*9f010*/  STL.64 [R1+0xb50], R6 ;  /* 0x000b500601007387 */ /* 0x0001e20000100a00 */
[----:B------:R-:W-:Y:S02]  /*9f020*/  LEA R0, R8, R0, 0x2 ;  /* 0x0000000008007211 */ /* 0x000fe400078e10ff */
[----:B0-----:R-:W-:-:S04]  /*9f030*/  IADD3 R6, P6, R4, R26, RZ ;  /* 0x0000001a04067210 */ /* 0x001fc80007fde0ff */
[----:B------:R-:W-:Y:S01]  /*9f040*/  LEA.HI.X.SX32 R7, R29, R27, 0x1, P6 ;  /* 0x0000001b1d077211 */ /* 0x000fe200030f0eff */
[----:B----4-:R-:W-:-:S05]  /*9f050*/  FFMA R8, R28, 0.69314718246459960938, R25 ;  /* 0x3f3172181c087823 */ /* 0x010fca0000000019 */
[----:B------:R-:W-:Y:S04]  /*9f060*/  STL [R1+0x22c], R8 ;  /* 0x00022c0801007387 */ /* 0x000fe80000100800 */
[----:B------:R0:W-:Y:S04]  /*9f070*/  STL.64 [R1+0xb60], R6 ;  /* 0x000b600601007387 */ /* 0x0001e80000100a00 */
[----:B0-----:R-:W3:Y:S04]  /*9f080*/  LDL.LU R7, [R1+0xb0] ;  /* 0x0000b00001077983 */ /* 0x001ee80000300800 */
[----:B------:R-:W4:Y:S04]  /*9f090*/  LDL.LU.64 R8, [R1+0x978] ;  /* 0x0009780001087983 */ /* 0x000f280000300a00 */
[----:B----4-:R0:W-:Y:S04]  /*9f0a0*/  STL.64 [R1+0x1ee8], R8 ;  /* 0x001ee80801007387 */ /* 0x0101e80000100a00 */
[----:B0-----:R-:W4:Y:S04]  /*9f0b0*/  LDL.LU.64 R8, [R1+0x988] ;  /* 0x0009880001087983 */ /* 0x001f280000300a00 */
[----:B----4-:R0:W-:Y:S04]  /*9f0c0*/  STL.64 [R1+0x1ef0], R8 ;  /* 0x001ef00801007387 */ /* 0x0101e80000100a00 */
[----:B0-----:R-:W4:Y:S04]  /*9f0d0*/  LDL.LU.64 R8, [R1+0x990] ;  /* 0x0009900001087983 */ /* 0x001f280000300a00 */
[----:B----4-:R0:W-:Y:S04]  /*9f0e0*/  STL.64 [R1+0x1ef8], R8 ;  /* 0x001ef80801007387 */ /* 0x0101e80000100a00 */
[----:B0-----:R-:W4:Y:S04]  /*9f0f0*/  LDL.LU.64 R8, [R1+0x998] ;  /* 0x0009980001087983 */ /* 0x001f280000300a00 */
[----:B----4-:R-:W-:Y:S04]  /*9f100*/  STL.64 [R1+0x1f00], R8 ;  /* 0x001f000801007387 */ /* 0x010fe80000100a00 */
[----:B------:R-:W3:Y:S04]  /*9f110*/  LDL.LU R6, [R1+0x50] ;  /* 0x0000500001067983 */ /* 0x000ee80000300800 */
[----:B---3--:R0:W-:Y:S04]  /*9f120*/  STL.64 [R1+0x1f08], R6 ;  /* 0x001f080601007387 */ /* 0x0081e80000100a00 */
[----:B0-----:R-:W3:Y:S04]  /*9f130*/  LDL.LU.64 R6, [R1+0x3a8] ;  /* 0x0003a80001067983 */ /* 0x001ee80000300a00 */
[----:B------:R-:W4:Y:S04]  /*9f140*/  LDL.LU.64 R10, [R1+0x970] ;  /* 0x00097000010a7983 */ /* 0x000f280000300a00 */
[----:B------:R-:W2:Y:S04]  /*9f150*/  LDL.LU.64 R12, [R1+0x968] ;  /* 0x00096800010c7983 */ /* 0x000ea80000300a00 */
[----:B------:R-:W2:Y:S04]  /*9f160*/  LDL.LU R18, [R1+0x170] ;  /* 0x0001700001127983 */ /* 0x000ea80000300800 */
[----:B------:R-:W2:Y:S04]  /*9f170*/  LDL.LU.64 R14, [R1+0x960] ;  /* 0x00096000010e7983 */ /* 0x000ea80000300a00 */
        /* <DEDUP_REMOVED lines=8> */
[----:B------:R-:W2:Y:S01]  /*9f200*/  LDL.LU R9, [R1+0xb44] ;  /* 0x000b440001097983 */ /* 0x000ea20000300800 */
[----:B------:R-:W-:-:S02]  /*9f210*/  IMAD R3, R2, 0x3fa, RZ ;  /* 0x000003fa02037824 */ /* 0x000fc400078e02ff */
[----:B------:R-:W-:-:S03]  /*9f220*/  IMAD R4, R2, 0x1fd, RZ ;  /* 0x000001fd02047824 */ /* 0x000fc600078e02ff */
[----:B---3--:R-:W-:Y:S01]  /*9f230*/  IADD3 R8, P6, R3, R6, RZ ;  /* 0x0000000603087210 */ /* 0x008fe20007fde0ff */
[----:B------:R-:W-:Y:S02]  /*9f240*/  IMAD R3, R2, 0x3fc, RZ ;  /* 0x000003fc02037824 */ /* 0x000fe400078e02ff */
[----:B--2---:R-:W-:Y:S01]  /*9f250*/  FFMA R5, R5, 0.69314718246459960938, R9 ;  /* 0x3f31721805057823 */ /* 0x004fe20000000009 */
[----:B------:R-:W-:-:S04]  /*9f260*/  LEA.HI.X.SX32 R9, R4, R7, 0x1, P6 ;  /* 0x0000000704097211 */ /* 0x000fc800030f0eff */
[----:B------:R0:W-:Y:S04]  /*9f270*/  STL [R1+0x1a88], R5 ;  /* 0x001a880501007387 */ /* 0x0001e80000100800 */
[----:B0-----:R-:W2:Y:S04]  /*9f280*/  LDL.LU.64 R4, [R1+0x980] ;  /* 0x0009800001047983 */ /* 0x001ea80000300a00 */
[----:B------:R0:W-:Y:S02]  /*9f290*/  STL.64 [R1+0xb48], R8 ;  /* 0x000b480801007387 */ /* 0x0001e40000100a00 */
[C---:B0-----:R-:W-:Y:S01]  /*9f2a0*/  IMAD R9, R2.reuse, 0x1fe, RZ ;  /* 0x000001fe02097824 */ /* 0x041fe200078e02ff */
[----:B------:R-:W-:Y:S01]  /*9f2b0*/  IADD3 R8, P6, R3, R6, RZ ;  /* 0x0000000603087210 */ /* 0x000fe20007fde0ff */
[----:B------:R-:W-:-:S03]  /*9f2c0*/  IMAD R3, R2, 0x3fe, RZ ;  /* 0x000003fe02037824 */ /* 0x000fc600078e02ff */
[----:B------:R-:W-:-:S05]  /*9f2d0*/  LEA.HI.X.SX32 R9, R9, R7, 0x1, P6 ;  /* 0x0000000709097211 */ /* 0x000fca00030f0eff */
[----:B------:R0:W-:Y:S02]  /*9f2e0*/  STL.64 [R1+0xb40], R8 ;  /* 0x000b400801007387 */ /* 0x0001e40000100a00 */
[----:B0-----:R-:W-:Y:S02]  /*9f2f0*/  IADD3 R8, P6, R3, R6, RZ ;  /* 0x0000000603087210 */ /* 0x001fe40007fde0ff */
[----:B------:R-:W0:Y:S01]  /*9f300*/  S2R R3, SR_TID.X ;  /* 0x0000000000037919 */ /* 0x000e220000002100 */
[----:B------:R-:W-:-:S05]  /*9f310*/  IMAD R2, R2, 0x1ff, RZ ;  /* 0x000001ff02027824 */ /* 0x000fca00078e02ff */
[----:B------:R-:W-:Y:S02]  /*9f320*/  LEA.HI.X.SX32 R9, R2, R7, 0x1, P6 ;  /* 0x0000000702097211 */ /* 0x000fe400030f0eff */
[----:B0-----:R-:W-:-:S04]  /*9f330*/  LOP3.LUT R3, R3, 0x18, RZ, 0xc0, !PT ;  /* 0x0000001803037812 */ /* 0x001fc800078ec0ff */
[----:B------:R-:W-:-:S05]  /*9f340*/  LEA.HI R3, R3, R0, RZ, 0x1f ;  /* 0x0000000003037211 */ /* 0x000fca00078ff8ff */
[----:B------:R0:W-:Y:S04]  /*9f350*/  STL [R1+0x1508], R3 ;  /* 0x0015080301007387 */ /* 0x0001e80000100800 */
[----:B0-----:R-:W3:Y:S04]  /*9f360*/  LDL.LU R3, [R1+0x110] ;  /* 0x0001100001037983 */ /* 0x001ee80000300800 */
[----:B------:R-:W2:Y:S04]  /*9f370*/  LDL.LU.64 R6, [R1+0x1f08] ;  /* 0x001f080001067983 */ /* 0x000ea80000300a00 */
[----:B------:R0:W-:Y:S04]  /*9f380*/  STL.64 [R1+0x3a8], R8 ;  /* 0x0003a80801007387 */ /* 0x0001e80000100a00 */
[----:B0-----:R-:W3:Y:S04]  /*9f390*/  LDL.LU.64 R8, [R1+0x1f00] ;  /* 0x001f000001087983 */ /* 0x001ee80000300a00 */
[----:B---3--:R0:W-:Y:S04]  /*9f3a0*/  STG.E.U16 [R8.64], R3 ;  /* 0x0000000308007986 */ /* 0x0081e8000c101506 */
[----:B0-----:R-:W3:Y:S01]  /*9f3b0*/  LDL.LU.64 R8, [R1+0x1ef8] ;  /* 0x001ef80001087983 */ /* 0x001ee20000300a00 */
[----:B------:R-:W-:-:S05]  /*9f3c0*/  PRMT R2, R3, 0x7632, R2 ;  /* 0x0000763203027816 */ /* 0x000fca0000000002 */
[----:B---3--:R0:W-:Y:S04]  /*9f3d0*/  STG.E.U16 [R8.64], R2 ;  /* 0x0000000208007986 */ /* 0x0081e8000c101506 */
[----:B0-----:R-:W3:Y:S01]  /*9f3e0*/  LDL.LU.64 R8, [R1+0x1ef0] ;  /* 0x001ef00001087983 */ /* 0x001ee20000300a00 */
[----:B--2---:R-:W-:Y:S02]  /*9f3f0*/  PRMT R0, R7, 0x7632, R0 ;  /* 0x0000763207007816 */ /* 0x004fe40000000000 */
[----:B------:R-:W-:Y:S01]  /*9f400*/  PRMT R2, R6, 0x7632, R2 ;  /* 0x0000763206027816 */ /* 0x000fe20000000002 */
[----:B---3--:R0:W-:Y:S04]  /*9f410*/  STG.E.U16 [R8.64], R7 ;  /* 0x0000000708007986 */ /* 0x0081e8000c101506 */
[----:B0-----:R-:W2:Y:S04]  /*9f420*/  LDL.LU.64 R8, [R1+0x1ee8] ;  /* 0x001ee80001087983 */ /* 0x001ea80000300a00 */
[----:B------:R0:W-:Y:S02]  /*9f430*/  STG.E.U16 [R4.64], R0 ;  /* 0x0000000004007986 */ /* 0x0001e4000c101506 */
[----:B0-----:R-:W-:-:S02]  /*9f440*/  PRMT R0, R18, 0x7632, R0 ;  /* 0x0000763212007816 */ /* 0x001fc40000000000 */
[----:B--2---:R-:W-:Y:S04]  /*9f450*/  STG.E.U16 [R8.64], R6 ;  /* 0x0000000608007986 */ /* 0x004fe8000c101506 */
[----:B----4-:R0:W-:Y:S04]  /*9f460*/  STG.E.U16 [R10.64], R2 ;  /* 0x000000020a007986 */ /* 0x0101e8000c101506 */
[----:B------:R-:W-:Y:S04]  /*9f470*/  STG.E.U16 [R12.64], R18 ;  /* 0x000000120c007986 */ /* 0x000fe8000c101506 */
[----:B------:R1:W-:Y:S01]  /*9f480*/  STG.E.U16 [R14.64], R0 ;  /* 0x000000000e007986 */ /* 0x0003e2000c101506 */
[----:B0-----:R-:W-:-:S03]  /*9f490*/  PRMT R2, R19, 0x7632, R2 ;  /* 0x0000763213027816 */ /* 0x001fc60000000002 */
[----:B------:R-:W-:Y:S04]  /*9f4a0*/  STG.E.U16 [R16.64], R19 ;  /* 0x0000001310007986 */ /* 0x000fe8000c101506 */
[----:B------:R-:W-:Y:S01]  /*9f4b0*/  STG.E.U16 [R20.64], R2 ;  /* 0x0000000214007986 */ /* 0x000fe2000c101506 */
[----:B-1----:R-:W-:-:S03]  /*9f4c0*/  PRMT R0, R28, 0x7632, R0 ;  /* 0x000076321c007816 */ /* 0x002fc60000000000 */
[----:B------:R-:W-:Y:S04]  /*9f4d0*/  STG.E.U16 [R22.64], R28 ;  /* 0x0000001c16007986 */ /* 0x000fe8000c101506 */
[----:B------:R-:W-:Y:S04]  /*9f4e0*/  STG.E.U16 [R24.64], R0 ;  /* 0x0000000018007986 */ /* 0x000fe8000c101506 */
[----:B------:R0:W-:Y:S04]  /*9f4f0*/  STG.E.U16 [R26.64], R29 ;  /* 0x0000001d1a007986 */ /* 0x0001e8000c101506 */
[----:B0-----:R-:W2:Y:S04]  /*9f500*/  LDL.LU.64 R26, [R1+0x930] ;  /* 0x00093000011a7983 */ /* 0x001ea80000300a00 */
[----:B------:R-:W3:Y:S04]  /*9f510*/  LDL.LU R3, [R1+0x150] ;  /* 0x0001500001037983 */ /* 0x000ee80000300800 */
[----:B---3--:R0:W-:Y:S04]  /*9f520*/  STL [R1+0x1e90], R3 ;  /* 0x001e900301007387 */ /* 0x0081e80000100800 */
[----:B0-----:R-:W3:Y:S04]  /*9f530*/  LDL.LU R3, [R1+0x30] ;  /* 0x0000300001037983 */ /* 0x001ee80000300800 */
[----:B---3--:R0:W-:Y:S04]  /*9f540*/  STL [R1+0x1ea8], R3 ;  /* 0x001ea80301007387 */ /* 0x0081e80000100800 */
[----:B0-----:R-:W3:Y:S04]  /*9f550*/  LDL.LU R3, [R1+0x90] ;  /* 0x0000900001037983 */ /* 0x001ee80000300800 */
[----:B---3--:R0:W-:Y:S04]  /*9f560*/  STL [R1+0x1ec0], R3 ;  /* 0x001ec00301007387 */ /* 0x0081e80000100800 */
[----:B0-----:R-:W3:Y:S04]  /*9f570*/  LDL.LU R3, [R1+0xf0] ;  /* 0x0000f00001037983 */ /* 0x001ee80000300800 */
[----:B---3--:R0:W-:Y:S04]  /*9f580*/  STL [R1+0x1ed8], R3 ;  /* 0x001ed80301007387 */ /* 0x0081e80000100800 */
[----:B0-----:R-:W3:Y:S04]  /*9f590*/  LDL.LU R3, [R1+0x160] ;  /* 0x0001600001037983 */ /* 0x001ee80000300800 */
[----:B------:R-:W4:Y:S04]  /*9f5a0*/  LDL.LU R7, [R1+0xe0] ;  /* 0x0000e00001077983 */ /* 0x000f280000300800 */
[----:B------:R-:W2:Y:S04]  /*9f5b0*/  LDL.LU.64 R4, [R1+0x8d0] ;  /* 0x0008d00001047983 */ /* 0x000ea80000300a00 */
        /* <DEDUP_REMOVED lines=19> */
[----:B0-----:R-:W2:Y:S01]  /*9f6f0*/  LDL.LU.64 R4, [R1+0x920] ;  /* 0x0009200001047983 */ /* 0x001ea20000300a00 */
[----:B------:R-:W-:-:S03]  /*9f700*/  PRMT R2, R29, 0x7632, R2 ;  /* 0x000076321d027816 */ /* 0x000fc60000000002 */
[----:B--2---:R0:W-:Y:S04]  /*9f710*/  STL.64 [R1+0x1ee0], R4 ;  /* 0x001ee00401007387 */ /* 0x0041e80000100a00 */
[----:B0-----:R-:W3:Y:S04]  /*9f720*/  LDL.LU.64 R4, [R1+0x928] ;  /* 0x0009280001047983 */ /* 0x001ee80000300a00 */
        /* <DEDUP_REMOVED lines=11> */
[----:B------:R-:W2:Y:S04]  /*9f7e0*/  LDL.LU R29, [R1+0x70] ;  /* 0x00007000011d7983 */ /* 0x000ea80000300800 */
[----:B------:R0:W-:Y:S04]  /*9f7f0*/  STG.E.U16 [R26.64], R2 ;  /* 0x000000021a007986 */ /* 0x0001e8000c101506 */
[----:B------:R-:W2:Y:S04]  /*9f800*/  LDL.LU.64 R24, [R1+0x890] ;  /* 0x0008900001187983 */ /* 0x000ea80000300a00 */
[----:B0-----:R-:W2:Y:S04]  /*9f810*/  LDL.LU.64 R26, [R1+0x888] ;  /* 0x00088800011a7983 */ /* 0x001ea80000300a00 */
[----:B---3--:R0:W-:Y:S04]  /*9f820*/  STG.E.U16 [R4.64], R3 ;  /* 0x0000000304007986 */ /* 0x0081e8000c101506 */
[----:B0-----:R-:W3:Y:S01]  /*9f830*/  LDL.LU.64 R4, [R1+0x1ee0] ;  /* 0x001ee00001047983 */ /* 0x001ee20000300a00 */
[----:B------:R-:W-:-:S03]  /*9f840*/  PRMT R0, R3, 0x7632, R0 ;  /* 0x0000763203007816 */ /* 0x000fc60000000000 */
[----:B------:R-:W2:Y:S04]  /*9f850*/  LDL.LU R3, [R1+0x1ed8] ;  /* 0x001ed80001037983 */ /* 0x000ea80000300800 */
[----:B---3--:R0:W-:Y:S04]  /*9f860*/  STG.E.U16 [R4.64], R0 ;  /* 0x0000000004007986 */ /* 0x0081e8000c101506 */
[----:B0-----:R-:W3:Y:S01]  /*9f870*/  LDL.LU.64 R4, [R1+0x1ed0] ;  /* 0x001ed00001047983 */ /* 0x001ee20000300a00 */
[----:B--2---:R-:W-:-:S03]  /*9f880*/  PRMT R2, R3, 0x7632, R2 ;  /* 0x0000763203027816 */ /* 0x004fc60000000002 */
[----:B---3--:R0:W-:Y:S04]  /*9f890*/  STG.E.U16 [R4.64], R3 ;  /* 0x0000000304007986 */ /* 0x0081e8000c101506 */
[----:B0-----:R-:W2:Y:S04]  /*9f8a0*/  LDL.LU.64 R4, [R1+0x1ec8] ;  /* 0x001ec80001047983 */ /* 0x001ea80000300a00 */
[----:B------:R-:W3:Y:S04]  /*9f8b0*/  LDL.LU R3, [R1+0x1ec0] ;  /* 0x001ec00001037983 */ /* 0x000ee80000300800 */
[----:B--2---:R0:W-:Y:S04]  /*9f8c0*/  STG.E.U16 [R4.64], R2 ;  /* 0x0000000204007986 */ /* 0x0041e8000c101506 */
[----:B0-----:R-:W2:Y:S01]  /*9f8d0*/  LDL.LU.64 R4, [R1+0x1eb8] ;  /* 0x001eb80001047983 */ /* 0x001ea20000300a00 */
[----:B---3--:R-:W-:-:S03]  /*9f8e0*/  PRMT R0, R3, 0x7632, R0 ;  /* 0x0000763203007816 */ /* 0x008fc60000000000 */
[----:B--2---:R0:W-:Y:S04]  /*9f8f0*/  STG.E.U16 [R4.64], R3 ;  /* 0x0000000304007986 */ /* 0x0041e8000c101506 */
        /* <DEDUP_REMOVED lines=13> */
[----:B--2---:R0:W-:Y:S04]  /*9f9d0*/  STG.E.U16 [R4.64], R0 ;  /* 0x0000000004007986 */ /* 0x0041e8000c101506 */
[----:B0-----:R-:W2:Y:S01]  /*9f9e0*/  LDL.LU.64 R4, [R1+0x1e78] ;  /* 0x001e780001047983 */ /* 0x001ea20000300a00 */
[----:B----4-:R-:W-:-:S03]  /*9f9f0*/  PRMT R2, R7, 0x7632, R2 ;  /* 0x0000763207027816 */ /* 0x010fc60000000002 */
[----:B--2---:R0:W-:Y:S04]  /*9fa00*/  STG.E.U16 [R4.64], R7 ;  /* 0x0000000704007986 */ /* 0x0041e8000c101506 */
[----:B0-----:R-:W2:Y:S01]  /*9fa10*/  LDL.LU.64 R4, [R1+0x1e70] ;  /* 0x001e700001047983 */ /* 0x001ea20000300a00 */
[----:B------:R-:W-:-:S03]  /*9fa20*/  PRMT R0, R6, 0x7632, R0 ;  /* 0x0000763206007816 */ /* 0x000fc60000000000 */
[----:B--2---:R0:W-:Y:S04]  /*9fa30*/  STG.E.U16 [R4.64], R2 ;  /* 0x0000000204007986 */ /* 0x0041e8000c101506 */
[----:B------:R-:W-:Y:S04]  /*9fa40*/  STG.E.U16 [R8.64], R6 ;  /* 0x0000000608007986 */ /* 0x000fe8000c101506 */
[----:B------:R1:W-:Y:S01]  /*9fa50*/  STG.E.U16 [R10.64], R0 ;  /* 0x000000000a007986 */ /* 0x0003e2000c101506 */
[----:B0-----:R-:W-:-:S03]  /*9fa60*/  PRMT R2, R18, 0x7632, R2 ;  /* 0x0000763212027816 */ /* 0x001fc60000000002 */
[----:B------:R-:W-:Y:S04]  /*9fa70*/  STG.E.U16 [R12.64], R18 ;  /* 0x000000120c007986 */ /* 0x000fe8000c101506 */
[----:B------:R0:W-:Y:S01]  /*9fa80*/  STG.E.U16 [R14.64], R2 ;  /* 0x000000020e007986 */ /* 0x0001e2000c101506 */
[----:B-1----:R-:W-:-:S03]  /*9fa90*/  PRMT R0, R19, 0x7632, R0 ;  /* 0x0000763213007816 */ /* 0x002fc60000000000 */
[----:B------:R-:W-:Y:S04]  /*9faa0*/  STG.E.U16 [R16.64], R19 ;  /* 0x0000001310007986 */ /* 0x000fe8000c101506 */
[----:B------:R-:W-:Y:S01]  /*9fab0*/  STG.E.U16 [R20.64], R0 ;  /* 0x0000000014007986 */ /* 0x000fe2000c101506 */
[----:B0-----:R-:W-:-:S03]  /*9fac0*/  PRMT R2, R28, 0x7632, R2 ;  /* 0x000076321c027816 */ /* 0x001fc60000000002 */
[----:B------:R-:W-:Y:S04]  /*9fad0*/  STG.E.U16 [R22.64], R28 ;  /* 0x0000001c16007986 */ /* 0x000fe8000c101506 */
[----:B------:R-:W-:Y:S04]  /*9fae0*/  STG.E.U16 [R24.64], R2 ;  /* 0x0000000218007986 */ /* 0x000fe8000c101506 */
[----:B------:R0:W-:Y:S04]  /*9faf0*/  STG.E.U16 [R26.64], R29 ;  /* 0x0000001d1a007986 */ /* 0x0001e8000c101506 */
[----:B0-----:R-:W2:Y:S04]  /*9fb00*/  LDL.LU.64 R26, [R1+0x880] ;  /* 0x00088000011a7983 */ /* 0x001ea80000300a00 */
[----:B------:R-:W3:Y:S04]  /*9fb10*/  LDL.LU R3, [R1] ;  /* 0x0000000001037983 */ /* 0x000ee80000300800 */
        /* <DEDUP_REMOVED lines=39> */
[----:B------:R-:W2:Y:S04]  /*9fd90*/  LDL.LU R19, [R1+0x1c0] ;  /* 0x0001c00001137983 */ /* 0x000ea80000300800 */
[----:B------:R-:W2:Y:S04]  /*9fda0*/  LDL.LU R28, [R1+0x1d0] ;  /* 0x0001d000011c7983 */ /* 0x000ea80000300800 */
[----:B------:R-:W2:Y:S04]  /*9fdb0*/  LDL.LU.64 R16, [R1+0x7f8] ;  /* 0x0007f80001107983 */ /* 0x000ea80000300a00 */
[----:B------:R-:W2:Y:S04]  /*9fdc0*/  LDL.LU.64 R20, [R1+0x7f0] ;  /* 0x0007f00001147983 */ /* 0x000ea80000300a00 */
[----:B------:R-:W2:Y:S04]  /*9fdd0*/  LDL.LU.64 R22, [R1+0x7e8] ;  /* 0x0007e80001167983 */ /* 0x000ea80000300a00 */
[----:B------:R0:W-:Y:S04]  /*9fde0*/  STG.E.U16 [R26.64], R0 ;  /* 0x000000001a007986 */ /* 0x0001e8000c101506 */
[----:B------:R-:W2:Y:S04]  /*9fdf0*/  LDL.LU.64 R24, [R1+0x7e0] ;  /* 0x0007e00001187983 */ /* 0x000ea80000300a00 */
[----:B0-----:R-:W2:Y:S04]  /*9fe00*/  LDL.LU.64 R26, [R1+0x7d8] ;  /* 0x0007d800011a7983 */ /* 0x001ea80000300a00 */
[----:B------:R-:W2:Y:S04]  /*9fe10*/  LDL.LU R29, [R1+0x1e0] ;  /* 0x0001e000011d7983 */ /* 0x000ea80000300800 */
        /* <DEDUP_REMOVED lines=272> */
[----:B0-----:R-:W3:Y:S01]  /*a0f20*/  LDL.LU.64 R4, [R1+0x668] ;  /* 0x0006680001047983 */ /* 0x001ee20000300a00 */
[----:B------:R-:W2:Y:S02]  /*a0f30*/  LDL.LU.64 R8, [R1+0x608] ;  /* 0x0006080001087983 */ /* 0x000ea40000300a00 */
[----:B------:R-:W2:Y:S02]  /*a0f40*/  LDL.LU R6, [R1+0x1b4] ;  /* 0x0001b40001067983 */ /* 0x000ea40000300800 */
[----:B------:R-:W2:Y:S01]  /*a0f50*/  LDL.LU.64 R10, [R1+0x600] ;  /* 0x00060000010a7983 */ /* 0x000ea20000300a00 */
[----:B------:R-:W2:Y:S01]  /*a0f60*/  LDL.LU.64 R12, [R1+0x5f8] ;  /* 0x0005f800010c7983 */ /* 0x000ea20000300a00 */
[----:B------:R-:W2:Y:S02]  /*a0f70*/  LDL.LU R18, [R1+0x1c4] ;  /* 0x0001c40001127983 */ /* 0x000ea40000300800 */
[----:B------:R-:W2:Y:S02]  /*a0f80*/  LDL.LU.64 R14, [R1+0x5f0] ;  /* 0x0005f000010e7983 */ /* 0x000ea40000300a00 */
[----:B------:R-:W2:Y:S01]  /*a0f90*/  LDL.LU.64 R16, [R1+0x5e8] ;  /* 0x0005e80001107983 */ /* 0x000ea20000300a00 */
[----:B------:R-:W2:Y:S01]  /*a0fa0*/  LDL.LU R19, [R1+0x1d4] ;  /* 0x0001d40001137983 */ /* 0x000ea20000300800 */
[----:B------:R-:W2:Y:S02]  /*a0fb0*/  LDL.LU.64 R20, [R1+0x5e0] ;  /* 0x0005e00001147983 */ /* 0x000ea40000300a00 */
[----:B------:R-:W2:Y:S02]  /*a0fc0*/  LDL.LU.64 R22, [R1+0x5d8] ;  /* 0x0005d80001167983 */ /* 0x000ea40000300a00 */
[----:B------:R-:W2:Y:S01]  /*a0fd0*/  LDL.LU R28, [R1+0x1e4] ;  /* 0x0001e400011c7983 */ /* 0x000ea20000300800 */
[----:B------:R-:W2:Y:S04]  /*a0fe0*/  LDL.LU R29, [R1+0x1f4] ;  /* 0x0001f400011d7983 */ /* 0x000ea80000300800 */
[----:B------:R0:W-:Y:S01]  /*a0ff0*/  STG.E.U16 [R26.64], R2 ;  /* 0x000000021a007986 */ /* 0x0001e2000c101506 */
[----:B------:R-:W2:Y:S03]  /*a1000*/  LDL.LU.64 R24, [R1+0x5d0] ;  /* 0x0005d00001187983 */ /* 0x000ea60000300a00 */
[----:B0-----:R-:W2:Y:S04]  /*a1010*/  LDL.LU.64 R26, [R1+0x5c8] ;  /* 0x0005c800011a7983 */ /* 0x001ea80000300a00 */
[----:B---3--:R0:W-:Y:S04]  /*a1020*/  STG.E.U16 [R4.64], R3 ;  /* 0x0000000304007986 */ /* 0x0081e8000c101506 */
[----:B0-----:R-:W3:Y:S01]  /*a1030*/  LDL.LU.64 R4, [R1+0x1d00] ;  /* 0x001d000001047983 */ /* 0x001ee20000300a00 */
[----:B------:R-:W-:-:S02]  /*a1040*/  PRMT R0, R3, 0x7632, R0 ;  /* 0x0000763203007816 */ /* 0x000fc40000000000 */
[----:B------:R-:W2:Y:S03]  /*a1050*/  LDL.LU R3, [R1+0x1cf8] ;  /* 0x001cf80001037983 */ /* 0x000ea60000300800 */
[----:B---3--:R0:W-:Y:S04]  /*a1060*/  STG.E.U16 [R4.64], R0 ;  /* 0x0000000004007986 */ /* 0x0081e8000c101506 */
[----:B0-----:R-:W3:Y:S01]  /*a1070*/  LDL.LU.64 R4, [R1+0x1cf0] ;  /* 0x001cf00001047983 */ /* 0x001ee20000300a00 */
[----:B--2---:R-:W-:-:S03]  /*a1080*/  PRMT R2, R3, 0x7632, R2 ;  /* 0x0000763203027816 */ /* 0x004fc60000000002 */
[----:B---3--:R0:W-:Y:S04]  /*a1090*/  STG.E.U16 [R4.64], R3 ;  /* 0x0000000304007986 */ /* 0x0081e8000c101506 */
[----:B0-----:R-:W2:Y:S01]  /*a10a0*/  LDL.LU.64 R4, [R1+0x1ce8] ;  /* 0x001ce80001047983 */ /* 0x001ea20000300a00 */
[----:B------:R-:W3:Y:S03]  /*a10b0*/  LDL.LU R3, [R1+0x1ce0] ;  /* 0x001ce00001037983 */ /* 0x000ee60000300800 */
[----:B--2---:R0:W-:Y:S04]  /*a10c0*/  STG.E.U16 [R4.64], R2 ;  /* 0x0000000204007986 */ /* 0x0041e8000c101506 */
[----:B0-----:R-:W2:Y:S01]  /*a10d0*/  LDL.LU.64 R4, [R1+0x1cd8] ;  /* 0x001cd80001047983 */ /* 0x001ea20000300a00 */
[----:B---3--:R-:W-:-:S03]  /*a10e0*/  PRMT R0, R3, 0x7632, R0 ;  /* 0x0000763203007816 */ /* 0x008fc60000000000 */
[----:B--2---:R0:W-:Y:S04]  /*a10f0*/  STG.E.U16 [R4.64], R3 ;  /* 0x0000000304007986 */ /* 0x0041e8000c101506 */
        /* <DEDUP_REMOVED lines=19> */
[----:B--2---:R0:W-:Y:S01]  /*a1230*/  STG.E.U16 [R4.64], R2 ;  /* 0x0000000204007986 */ /* 0x0041e2000c101506 */
[----:B------:R-:W-:Y:S02]  /*a1240*/  STG.E.U16 [R8.64], R6 ;  /* 0x0000000608007986 */ /* 0x000fe4000c101506 */
[----:B------:R1:W-:Y:S02]  /*a1250*/  STG.E.U16 [R10.64], R0 ;  /* 0x000000000a007986 */ /* 0x0003e4000c101506 */
[----:B------:R-:W-:Y:S01]  /*a1260*/  STG.E.U16 [R12.64], R18 ;  /* 0x000000120c007986 */ /* 0x000fe2000c101506 */
[----:B0-----:R-:W-:Y:S02]  /*a1270*/  PRMT R2, R18, 0x7632, R2 ;  /* 0x0000763212027816 */ /* 0x001fe40000000002 */
[----:B-1----:R-:W-:-:S03]  /*a1280*/  PRMT R0, R19, 0x7632, R0 ;  /* 0x0000763213007816 */ /* 0x002fc60000000000 */
[----:B------:R0:W-:Y:S01]  /*a1290*/  STG.E.U16 [R14.64], R2 ;  /* 0x000000020e007986 */ /* 0x0001e2000c101506 */
[----:B------:R-:W-:Y:S02]  /*a12a0*/  STG.E.U16 [R16.64], R19 ;  /* 0x0000001310007986 */ /* 0x000fe4000c101506 */
[----:B------:R-:W-:Y:S02]  /*a12b0*/  STG.E.U16 [R20.64], R0 ;  /* 0x0000000014007986 */ /* 0x000fe4000c101506 */
[----:B------:R-:W-:Y:S01]  /*a12c0*/  STG.E.U16 [R22.64], R28 ;  /* 0x0000001c16007986 */ /* 0x000fe2000c101506 */
[----:B0-----:R-:W-:-:S05]  /*a12d0*/  PRMT R2, R28, 0x7632, R2 ;  /* 0x000076321c027816 */ /* 0x001fca0000000002 */
[----:B------:R-:W-:Y:S01]  /*a12e0*/  STG.E.U16 [R24.64], R2 ;  /* 0x0000000218007986 */ /* 0x000fe2000c101506 */
[----:B------:R0:W-:Y:S03]  /*a12f0*/  STG.E.U16 [R26.64], R29 ;  /* 0x0000001d1a007986 */ /* 0x0001e6000c101506 */
[----:B0-----:R-:W2:Y:S01]  /*a1300*/  LDL.LU.64 R26, [R1+0x5c0] ;  /* 0x0005c000011a7983 */ /* 0x001ea20000300a00 */
[----:B------:R-:W3:Y:S03]  /*a1310*/  LDL.LU R3, [R1+0x58] ;  /* 0x0000580001037983 */ /* 0x000ee60000300800 */
[----:B---3--:R0:W-:Y:S04]  /*a1320*/  STL [R1+0x1c38], R3 ;  /* 0x001c380301007387 */ /* 0x0081e80000100800 */
[----:B0-----:R-:W3:Y:S04]  /*a1330*/  LDL.LU R3, [R1+0xb8] ;  /* 0x0000b80001037983 */ /* 0x001ee80000300800 */
[----:B---3--:R0:W-:Y:S04]  /*a1340*/  STL [R1+0x1c50], R3 ;  /* 0x001c500301007387 */ /* 0x0081e80000100800 */
[----:B0-----:R-:W3:Y:S04]  /*a1350*/  LDL.LU R3, [R1+0x118] ;  /* 0x0001180001037983 */ /* 0x001ee80000300800 */
[----:B---3--:R0:W-:Y:S04]  /*a1360*/  STL [R1+0x1c68], R3 ;  /* 0x001c680301007387 */ /* 0x0081e80000100800 */
[----:B0-----:R-:W3:Y:S04]  /*a1370*/  LDL.LU R3, [R1+0x188] ;  /* 0x0001880001037983 */ /* 0x001ee80000300800 */
[----:B---3--:R0:W-:Y:S04]  /*a1380*/  STL [R1+0x1c80], R3 ;  /* 0x001c800301007387 */ /* 0x0081e80000100800 */
[----:B0-----:R-:W3:Y:S01]  /*a1390*/  LDL.LU R3, [R1+0x204] ;  /* 0x0002040001037983 */ /* 0x001ee20000300800 */
[----:B------:R-:W4:Y:S02]  /*a13a0*/  LDL.LU R7, [R1+0x178] ;  /* 0x0001780001077983 */ /* 0x000f240000300800 */
[----:B------:R-:W2:Y:S02]  /*a13b0*/  LDL.LU.64 R4, [R1+0x560] ;  /* 0x0005600001047983 */ /* 0x000ea40000300a00 */
        /* <DEDUP_REMOVED lines=29> */
[----:B------:R-:W2:Y:S01]  /*a1590*/  LDL.LU R19, [R1+0x48] ;  /* 0x0000480001137983 */ /* 0x000ea20000300800 */
[----:B------:R-:W2:Y:S01]  /*a15a0*/  LDL.LU R28, [R1+0x168] ;  /* 0x00016800011c7983 */ /* 0x000ea20000300800 */
[----:B------:R-:W2:Y:S02]  /*a15b0*/  LDL.LU.64 R16, [R1+0x538] ;  /* 0x0005380001107983 */ /* 0x000ea40000300a00 */
[----:B------:R-:W2:Y:S02]  /*a15c0*/  LDL.LU.64 R20, [R1+0x530] ;  /* 0x0005300001147983 */ /* 0x000ea40000300a00 */
[----:B------:R-:W2:Y:S01]  /*a15d0*/  LDL.LU.64 R22, [R1+0x528] ;  /* 0x0005280001167983 */ /* 0x000ea20000300a00 */
[----:B------:R0:W-:Y:S04]  /*a15e0*/  STG.E.U16 [R26.64], R0 ;  /* 0x000000001a007986 */ /* 0x0001e8000c101506 */
[----:B------:R-:W2:Y:S04]  /*a15f0*/  LDL.LU.64 R24, [R1+0x520] ;  /* 0x0005200001187983 */ /* 0x000ea80000300a00 */
[----:B0-----:R-:W2:Y:S01]  /*a1600*/  LDL.LU.64 R26, [R1+0x518] ;  /* 0x00051800011a7983 */ /* 0x001ea20000300a00 */
[----:B------:R-:W2:Y:S03]  /*a1610*/  LDL.LU R29, [R1+0xf8] ;  /* 0x0000f800011d7983 */ /* 0x000ea60000300800 */
        /* <DEDUP_REMOVED lines=233> */
[----:B------:R1:W-:Y:S02]  /*a24b0*/  STG.E.U16 [R20.64], R2 ;  /* 0x0000000214007986 */ /* 0x0003e4000c101506 */
[----:B------:R-:W-:Y:S01]  /*a24c0*/  STG.E.U16 [R22.64], R28 ;  /* 0x0000001c16007986 */ /* 0x000fe2000c101506 */
[----:B0-----:R-:W-:Y:S02]  /*a24d0*/  PRMT R0, R28, 0x7632, R0 ;  /* 0x000076321c007816 */ /* 0x001fe40000000000 */
[----:B-1----:R-:W-:-:S03]  /*a24e0*/  PRMT R2, R29, 0x7632, R2 ;  /* 0x000076321d027816 */ /* 0x002fc60000000002 */
[----:B------:R-:W-:Y:S01]  /*a24f0*/  STG.E.U16 [R24.64], R0 ;  /* 0x0000000018007986 */ /* 0x000fe2000c101506 */
[----:B------:R0:W-:Y:S03]  /*a2500*/  STG.E.U16 [R26.64], R29 ;  /* 0x0000001d1a007986 */ /* 0x0001e6000c101506 */
[----:B0-----:R-:W2:Y:S01]  /*a2510*/  LDL.LU.64 R28, [R1+0x3b0] ;  /* 0x0003b000011c7983 */ /* 0x001ea20000300a00 */
[----:B------:R-:W3:Y:S03]  /*a2520*/  LDL.LU R25, [R1+0x11c] ;  /* 0x00011c0001197983 */ /* 0x000ee60000300800 */
[----:B---3--:R0:W-:Y:S04]  /*a2530*/  STL [R1+0x1b18], R25 ;  /* 0x001b181901007387 */ /* 0x0081e80000100800 */
[----:B0-----:R-:W3:Y:S04]  /*a2540*/  LDL.LU.64 R24, [R1+0x398] ;  /* 0x0003980001187983 */ /* 0x001ee80000300a00 */
[----:B---3--:R0:W-:Y:S04]  /*a2550*/  STL [R1+0x1b1c], R25 ;  /* 0x001b1c1901007387 */ /* 0x0081e80000100800 */
[----:B0-----:R-:W3:Y:S01]  /*a2560*/  LDL.LU R25, [R1+0x18c] ;  /* 0x00018c0001197983 */ /* 0x001ee20000300800 */
[----:B------:R-:W4:Y:S03]  /*a2570*/  LDL.LU R3, [R1+0x17c] ;  /* 0x00017c0001037983 */ /* 0x000f260000300800 */
[----:B----4-:R0:W-:Y:S04]  /*a2580*/  STL [R1+0x1ae0], R3 ;  /* 0x001ae00301007387 */ /* 0x0101e80000100800 */
[----:B0-----:R-:W4:Y:S04]  /*a2590*/  LDL.LU R3, [R1+0x5c] ;  /* 0x00005c0001037983 */ /* 0x001f280000300800 */
[----:B----4-:R0:W-:Y:S04]  /*a25a0*/  STL [R1+0x1af8], R3 ;  /* 0x001af80301007387 */ /* 0x0101e80000100800 */
[----:B0-----:R-:W4:Y:S01]  /*a25b0*/  LDL.LU R3, [R1+0xbc] ;  /* 0x0000bc0001037983 */ /* 0x001f220000300800 */
[----:B------:R-:W2:Y:S02]  /*a25c0*/  LDL.LU R7, [R1+0x10c] ;  /* 0x00010c0001077983 */ /* 0x000ea40000300800 */
        /* <DEDUP_REMOVED lines=21> */
[----:B------:R-:W4:Y:S02]  /*a2720*/  LDL.LU.64 R8, [R1+0x340] ;  /* 0x0003400001087983 */ /* 0x000f240000300a00 */
[----:B------:R-:W4:Y:S02]  /*a2730*/  LDL.LU R6, [R1+0xac] ;  /* 0x0000ac0001067983 */ /* 0x000f240000300800 */
[----:B------:R-:W4:Y:S01]  /*a2740*/  LDL.LU.64 R10, [R1+0x338] ;  /* 0x00033800010a7983 */ /* 0x000f220000300a00 */
[----:B------:R-:W4:Y:S01]  /*a2750*/  LDL.LU.64 R12, [R1+0x330] ;  /* 0x00033000010c7983 */ /* 0x000f220000300a00 */
[----:B------:R-:W4:Y:S02]  /*a2760*/  LDL.LU R18, [R1+0x4c] ;  /* 0x00004c0001127983 */ /* 0x000f240000300800 */
[----:B------:R-:W4:Y:S02]  /*a2770*/  LDL.LU.64 R14, [R1+0x328] ;  /* 0x00032800010e7983 */ /* 0x000f240000300a00 */
[----:B------:R-:W4:Y:S01]  /*a2780*/  LDL.LU.64 R16, [R1+0x320] ;  /* 0x0003200001107983 */ /* 0x000f220000300a00 */
[----:B------:R-:W4:Y:S01]  /*a2790*/  LDL.LU R19, [R1+0x16c] ;  /* 0x00016c0001137983 */ /* 0x000f220000300800 */
[----:B------:R-:W4:Y:S02]  /*a27a0*/  LDL.LU.64 R20, [R1+0x318] ;  /* 0x0003180001147983 */ /* 0x000f240000300a00 */
[----:B------:R-:W4:Y:S02]  /*a27b0*/  LDL.LU.64 R22, [R1+0x310] ;  /* 0x0003100001167983 */ /* 0x000f240000300a00 */
[----:B------:R-:W4:Y:S01]  /*a27c0*/  LDL.LU R27, [R1+0xfc] ;  /* 0x0000fc00011b7983 */ /* 0x000f220000300800 */
[----:B------:R-:W4:Y:S04]  /*a27d0*/  LDL.LU R26, [R1+0x9c] ;  /* 0x00009c00011a7983 */ /* 0x000f280000300800 */
[----:B------:R0:W-:Y:S01]  /*a27e0*/  STG.E.U16 [R28.64], R2 ;  /* 0x000000021c007986 */ /* 0x0001e2000c101506 */
[----:B---3--:R-:W-:-:S03]  /*a27f0*/  PRMT R0, R25, 0x7632, R0 ;  /* 0x0000763219007816 */ /* 0x008fc60000000000 */
[----:B0-----:R-:W3:Y:S04]  /*a2800*/  LDL.LU.64 R28, [R1+0x308] ;  /* 0x00030800011c7983 */ /* 0x001ee80000300a00 */
[----:B--2---:R0:W-:Y:S04]  /*a2810*/  STG.E.U16 [R4.64], R25 ;  /* 0x0000001904007986 */ /* 0x0041e8000c101506 */
[----:B0-----:R-:W2:Y:S01]  /*a2820*/  LDL.LU.64 R4, [R1+0x1b20] ;  /* 0x001b200001047983 */ /* 0x001ea20000300a00 */
[----:B------:R-:W2:Y:S03]  /*a2830*/  LDL.LU R25, [R1+0x1b1c] ;  /* 0x001b1c0001197983 */ /* 0x000ea60000300800 */
[----:B--2---:R0:W-:Y:S04]  /*a2840*/  STG.E.U16 [R24.64], R0 ;  /* 0x0000000018007986 */ /* 0x0041e8000c101506 */
[----:B0-----:R-:W2:Y:S04]  /*a2850*/  LDL.LU R25, [R1+0x1b18] ;  /* 0x001b180001197983 */ /* 0x001ea80000300800 */
[----:B--2---:R0:W-:Y:S04]  /*a2860*/  STG.E.U16 [R4.64], R25 ;  /* 0x0000001904007986 */ /* 0x0041e8000c101506 */
[----:B0-----:R-:W2:Y:S01]  /*a2870*/  LDL.LU.64 R4, [R1+0x1b10] ;  /* 0x001b100001047983 */ /* 0x001ea20000300a00 */
[----:B------:R-:W-:-:S02]  /*a2880*/  PRMT R2, R25, 0x7632, R2 ;  /* 0x0000763219027816 */ /* 0x000fc40000000002 */
[----:B------:R-:W3:Y:S03]  /*a2890*/  LDL.LU.64 R24, [R1+0x300] ;  /* 0x0003000001187983 */ /* 0x000ee60000300a00 */
[----:B--2---:R0:W-:Y:S04]  /*a28a0*/  STG.E.U16 [R4.64], R2 ;  /* 0x0000000204007986 */ /* 0x0041e8000c101506 */
[----:B0-----:R-:W2:Y:S01]  /*a28b0*/  LDL.LU.64 R4, [R1+0x1b08] ;  /* 0x001b080001047983 */ /* 0x001ea20000300a00 */
[----:B----4-:R-:W-:-:S03]  /*a28c0*/  PRMT R0, R3, 0x7632, R0 ;  /* 0x0000763203007816 */ /* 0x010fc60000000000 */
[----:B--2---:R0:W-:Y:S04]  /*a28d0*/  STG.E.U16 [R4.64], R3 ;  /* 0x0000000304007986 */ /* 0x0041e8000c101506 */
[----:B0-----:R-:W2:Y:S01]  /*a28e0*/  LDL.LU.64 R4, [R1+0x1b00] ;  /* 0x001b000001047983 */ /* 0x001ea20000300a00 */
[----:B------:R-:W4:Y:S03]  /*a28f0*/  LDL.LU R3, [R1+0x1af8] ;  /* 0x001af80001037983 */ /* 0x000f260000300800 */
        /* <DEDUP_REMOVED lines=10> */
[----:B0-----:R-:W2:Y:S04]  /*a29a0*/  LDL.LU.64 R4, [R1+0x1ad0] ;  /* 0x001ad00001047983 */ /* 0x001ea80000300a00 */
[----:B--2---:R0:W-:Y:S04]  /*a29b0*/  STG.E.U16 [R4.64], R0 ;  /* 0x0000000004007986 */ /* 0x0041e8000c101506 */
[----:B0-----:R-:W2:Y:S01]  /*a29c0*/  LDL.LU.64 R4, [R1+0x1ac8] ;  /* 0x001ac80001047983 */ /* 0x001ea20000300a00 */
[----:B------:R-:W-:-:S03]  /*a29d0*/  PRMT R2, R7, 0x7632, R2 ;  /* 0x0000763207027816 */ /* 0x000fc60000000002 */
        /* <DEDUP_REMOVED lines=14> */
[----:B---3--:R0:W-:Y:S04]  /*a2ac0*/  STG.E.U16 [R28.64], R2 ;  /* 0x000000021c007986 */ /* 0x0081e8000c101506 */
[----:B0-----:R-:W2:Y:S01]  /*a2ad0*/  LDL.LU.64 R28, [R1+0x2f8] ;  /* 0x0002f800011c7983 */ /* 0x001ea20000300a00 */
[----:B------:R-:W3:Y:S03]  /*a2ae0*/  LDL.LU R8, [R1+0x8c] ;  /* 0x00008c0001087983 */ /* 0x000ee60000300800 */
[----:B---3--:R0:W-:Y:S01]  /*a2af0*/  STL [R1+0x1ab0], R8 ;  /* 0x001ab00801007387 */ /* 0x0081e20000100800 */
[----:B------:R-:W3:Y:S03]  /*a2b00*/  LDL.LU R13, [R1+0x14c] ;  /* 0x00014c00010d7983 */ /* 0x000ee60000300800 */
[----:B0-----:R-:W4:Y:S01]  /*a2b10*/  LDL.LU R8, [R1+0x3c] ;  /* 0x00003c0001087983 */ /* 0x001f220000300800 */
[----:B------:R-:W2:Y:S02]  /*a2b20*/  LDL.LU R3, [R1+0x15c] ;  /* 0x00015c0001037983 */ /* 0x000ea40000300800 */
        /* <DEDUP_REMOVED lines=15> */
[----:B0-----:R-:W4:Y:S01]  /*a2c20*/  LDL.LU.64 R6, [R1+0x2f0] ;  /* 0x0002f00001067983 */ /* 0x001f220000300a00 */
[----:B------:R-:W2:Y:S02]  /*a2c30*/  LDL.LU R12, [R1+0x2c] ;  /* 0x00002c00010c7983 */ /* 0x000ea40000300800 */
[----:B------:R-:W2:Y:S02]  /*a2c40*/  LDL.LU.64 R10, [R1+0x2a0] ;  /* 0x0002a000010a7983 */ /* 0x000ea40000300a00 */
[----:B--2---:R0:W-:Y:S04]  /*a2c50*/  STL.64 [R1+0x1a58], R10 ;  /* 0x001a580a01007387 */ /* 0x0041e80000100a00 */
[----:B0-----:R-:W2:Y:S01]  /*a2c60*/  LDL.LU.64 R10, [R1+0x2a8] ;  /* 0x0002a800010a7983 */ /* 0x001ea20000300a00 */
[----:B------:R-:W-:-:S03]  /*a2c70*/  PRMT R0, R26, 0x7632, R0 ;  /* 0x000076321a007816 */ /* 0x000fc60000000000 */
[----:B------:R-:W-:Y:S04]  /*a2c80*/  STG.E.U16 [R24.64], R26 ;  /* 0x0000001a18007986 */ /* 0x000fe8000c101506 */
[----:B------:R-:W-:Y:S01]  /*a2c90*/  STG.E.U16 [R28.64], R0 ;  /* 0x000000001c007986 */ /* 0x000fe2000c101506 */
[----:B----4-:R-:W-:Y:S03]  /*a2ca0*/  STG.E.U16 [R6.64], R8 ;  /* 0x0000000806007986 */ /* 0x010fe6000c101506 */
[----:B--2---:R0:W-:Y:S04]  /*a2cb0*/  STL.64 [R1+0x1a68], R10 ;  /* 0x001a680a01007387 */ /* 0x0041e80000100a00 */
[----:B0-----:R-:W2:Y:S01]  /*a2cc0*/  LDL.LU.64 R10, [R1+0x2b0] ;  /* 0x0002b000010a7983 */ /* 0x001ea20000300a00 */
[----:B------:R-:W4:Y:S02]  /*a2cd0*/  LDL.LU.64 R14, [R1+0x298] ;  /* 0x00029800010e7983 */ /* 0x000f240000300a00 */
[----:B------:R-:W2:Y:S02]  /*a2ce0*/  LDL.LU.64 R16, [R1+0x290] ;  /* 0x0002900001107983 */ /* 0x000ea40000300a00 */
[----:B------:R-:W2:Y:S01]  /*a2cf0*/  LDL.LU R4, [R1+0xdc] ;  /* 0x0000dc0001047983 */ /* 0x000ea20000300800 */
[----:B------:R-:W2:Y:S01]  /*a2d00*/  LDL.LU R26, [R1+0x7c] ;  /* 0x00007c00011a7983 */ /* 0x000ea20000300800 */
[----:B------:R-:W2:Y:S02]  /*a2d10*/  LDL.LU.64 R18, [R1+0x288] ;  /* 0x0002880001127983 */ /* 0x000ea40000300a00 */
[----:B------:R-:W2:Y:S02]  /*a2d20*/  LDL.LU.64 R20, [R1+0x280] ;  /* 0x0002800001147983 */ /* 0x000ea40000300a00 */
[----:B------:R-:W2:Y:S01]  /*a2d30*/  LDL.LU.64 R22, [R1+0x218] ;  /* 0x0002180001167983 */ /* 0x000ea20000300a00 */
[----:B------:R-:W2:Y:S01]  /*a2d40*/  LDL.LU.64 R24, [R1+0x198] ;  /* 0x0001980001187983 */ /* 0x000ea20000300a00 */
[----:B------:R-:W2:Y:S02]  /*a2d50*/  LDL.LU R27, [R1+0x1c] ;  /* 0x00001c00011b7983 */ /* 0x000ea40000300800 */
[----:B------:R-:W2:Y:S02]  /*a2d60*/  LDL.LU.64 R28, [R1+0x190] ;  /* 0x00019000011c7983 */ /* 0x000ea40000300a00 */
[----:B------:R-:W2:Y:S01]  /*a2d70*/  LDL.LU R9, [R1+0x13c] ;  /* 0x00013c0001097983 */ /* 0x000ea20000300800 */
[----:B------:R-:W2:Y:S01]  /*a2d80*/  LDL.LU.64 R6, [R1+0x1ab8] ;  /* 0x001ab80001067983 */ /* 0x000ea20000300a00 */
[----:B------:R-:W-:-:S02]  /*a2d90*/  PRMT R2, R8, 0x7632, R2 ;  /* 0x0000763208027816 */ /* 0x000fc40000000002 */
[----:B------:R-:W3:Y:S03]  /*a2da0*/  LDL.LU R8, [R1+0x1ab0] ;  /* 0x001ab00001087983 */ /* 0x000ee60000300800 */
[----:B--2---:R0:W-:Y:S04]  /*a2db0*/  STG.E.U16 [R6.64], R2 ;  /* 0x0000000206007986 */ /* 0x0041e8000c101506 */
[----:B0-----:R-:W2:Y:S01]  /*a2dc0*/  LDL.LU.64 R6, [R1+0x1aa8] ;  /* 0x001aa80001067983 */ /* 0x001ea20000300a00 */
[----:B------:R-:W-:-:S03]  /*a2dd0*/  PRMT R0, R3, 0x7632, R0 ;  /* 0x0000763203007816 */ /* 0x000fc60000000000 */
[----:B--2---:R0:W-:Y:S04]  /*a2de0*/  STG.E.U16 [R6.64], R3 ;  /* 0x0000000306007986 */ /* 0x0041e8000c101506 */
[----:B0-----:R-:W2:Y:S04]  /*a2df0*/  LDL.LU.64 R6, [R1+0x1aa0] ;  /* 0x001aa00001067983 */ /* 0x001ea80000300a00 */
[----:B--2---:R0:W-:Y:S04]  /*a2e00*/  STG.E.U16 [R6.64], R0 ;  /* 0x0000000006007986 */ /* 0x0041e8000c101506 */
[----:B0-----:R-:W2:Y:S01]  /*a2e10*/  LDL.LU.64 R6, [R1+0x1a98] ;  /* 0x001a980001067983 */ /* 0x001ea20000300a00 */
[----:B------:R-:W3:Y:S01]  /*a2e20*/  LDL.LU R3, [R1+0x6c] ;  /* 0x00006c0001037983 */ /* 0x000ee20000300800 */
[----:B------:R-:W-:-:S02]  /*a2e30*/  PRMT R2, R5, 0x7632, R2 ;  /* 0x0000763205027816 */ /* 0x000fc40000000002 */
        /* <DEDUP_REMOVED lines=8> */
[----:B------:R-:W3:Y:S01]  /*a2ec0*/  LDL.LU R8, [R1+0xc] ;  /* 0x00000c0001087983 */ /* 0x000ee20000300800 */
[----:B------:R-:W-:Y:S02]  /*a2ed0*/  PRMT R2, R12, 0x7632, R2 ;  /* 0x000076320c027816 */ /* 0x000fe40000000002 */
[----:B--2---:R0:W-:Y:S01]  /*a2ee0*/  STG.E.U16 [R6.64], R0 ;  /* 0x0000000006007986 */ /* 0x0041e2000c101506 */
[----:B------:R1:W-:Y:S03]  /*a2ef0*/  STG.E.U16 [R10.64], R12 ;  /* 0x0000000c0a007986 */ /* 0x0003e6000c101506 */
[----:B0-----:R-:W2:Y:S01]  /*a2f00*/  LDL.LU R7, [R1+0x1a70] ;  /* 0x001a700001077983 */ /* 0x001ea20000300800 */
[----:B------:R-:W2:Y:S02]  /*a2f10*/  LDL.LU R6, [R1+0x12c] ;  /* 0x00012c0001067983 */ /* 0x000ea40000300800 */
[----:B-1----:R-:W2:Y:S02]  /*a2f20*/  LDL.LU.64 R10, [R1+0x1a68] ;  /* 0x001a6800010a7983 */ /* 0x002ea40000300a00 */
[----:B------:R-:W3:Y:S01]  /*a2f30*/  LDL.LU R12, [R1+0x1a60] ;  /* 0x001a6000010c7983 */ /* 0x000ee20000300800 */
[----:B------:R-:W-:Y:S01]  /*a2f40*/  PRMT R0, R13, 0x7632, R0 ;  /* 0x000076320d007816 */ /* 0x000fe20000000000 */
[----:B--2---:R0:W-:Y:S04]  /*a2f50*/  STG.E.U16 [R10.64], R2 ;  /* 0x000000020a007986 */ /* 0x0041e8000c101506 */
[----:B0-----:R-:W2:Y:S01]  /*a2f60*/  LDL.LU.64 R10, [R1+0x1a58] ;  /* 0x001a5800010a7983 */ /* 0x001ea20000300a00 */
[----:B------:R-:W-:-:S03]  /*a2f70*/  PRMT R2, R4, 0x7632, R2 ;  /* 0x0000763204027816 */ /* 0x000fc60000000002 */
[----:B--2---:R0:W-:Y:S01]  /*a2f80*/  STG.E.U16 [R10.64], R13 ;  /* 0x0000000d0a007986 */ /* 0x0041e2000c101506 */
[----:B----4-:R1:W-:Y:S02]  /*a2f90*/  STG.E.U16 [R14.64], R0 ;  /* 0x000000000e007986 */ /* 0x0103e4000c101506 */
[----:B------:R2:W-:Y:S02]  /*a2fa0*/  STG.E.U16 [R16.64], R4 ;  /* 0x0000000410007986 */ /* 0x0005e4000c101506 */
[----:B------:R4:W-:Y:S01]  /*a2fb0*/  STG.E.U16 [R18.64], R2 ;  /* 0x0000000212007986 */ /* 0x0009e2000c101506 */
[----:B------:R2:W-:Y:S04]  /*a2fc0*/  STG.E.U16 [R20.64], R26 ;  /* 0x0000001a14007986 */ /* 0x0005e8000c101506 */
[----:B0-----:R-:W3:Y:S01]  /*a2fd0*/  LDL.LU.64 R10, [R1+0x1a50] ;  /* 0x001a5000010a7983 */ /* 0x001ee20000300a00 */
[----:B------:R-:W3:Y:S02]  /*a2fe0*/  LDL.LU R13, [R1+0x1a48] ;  /* 0x001a4800010d7983 */ /* 0x000ee40000300800 */
[----:B-1----:R-:W3:Y:S01]  /*a2ff0*/  LDL.LU.64 R14, [R1+0x1a40] ;  /* 0x001a4000010e7983 */ /* 0x002ee20000300a00 */
[----:B------:R-:W-:Y:S01]  /*a3000*/  PRMT R0, R26, 0x7632, R0 ;  /* 0x000076321a007816 */ /* 0x000fe20000000000 */
[----:B--2---:R-:W2:Y:S01]  /*a3010*/  LDL.LU.64 R16, [R1+0x1a38] ;  /* 0x001a380001107983 */ /* 0x004ea20000300a00 */
[----:B------:R-:W2:Y:S02]  /*a3020*/  LDL.LU R4, [R1+0x1ac] ;  /* 0x0001ac0001047983 */ /* 0x000ea40000300800 */
[----:B----4-:R-:W4:Y:S01]  /*a3030*/  LDL.LU.64 R18, [R1+0x1a30] ;  /* 0x001a300001127983 */ /* 0x010f220000300a00 */
[----:B------:R-:W-:Y:S01]  /*a3040*/  PRMT R2, R27, 0x7632, R2 ;  /* 0x000076321b027816 */ /* 0x000fe20000000002 */
[----:B------:R-:W2:Y:S01]  /*a3050*/  LDL.LU.64 R20, [R1+0x1a28] ;  /* 0x001a280001147983 */ /* 0x000ea20000300a00 */
[----:B------:R-:W2:Y:S03]  /*a3060*/  LDL.LU R26, [R1+0x1a20] ;  /* 0x001a2000011a7983 */ /* 0x000ea60000300800 */
[----:B------:R0:W-:Y:S01]  /*a3070*/  STG.E.U16 [R22.64], R0 ;  /* 0x0000000016007986 */ /* 0x0001e2000c101506 */
[----:B------:R1:W-:Y:S02]  /*a3080*/  STG.E.U16 [R24.64], R27 ;  /* 0x0000001b18007986 */ /* 0x0003e4000c101506 */
[----:B------:R1:W-:Y:S01]  /*a3090*/  STG.E.U16 [R28.64], R2 ;  /* 0x000000021c007986 */ /* 0x0003e2000c101506 */
[----:B0-----:R-:W2:Y:S01]  /*a30a0*/  LDL.LU.64 R22, [R1+0x1a18] ;  /* 0x001a180001167983 */ /* 0x001ea20000300a00 */
[----:B-1----:R-:W2:Y:S02]  /*a30b0*/  LDL.LU.64 R24, [R1+0x1a10] ;  /* 0x001a100001187983 */ /* 0x002ea40000300a00 */
[----:B------:R-:W2:Y:S02]  /*a30c0*/  LDL.LU R27, [R1+0x1a08] ;  /* 0x001a0800011b7983 */ /* 0x000ea40000300800 */
[----:B------:R-:W2:Y:S01]  /*a30d0*/  LDL.LU.64 R28, [R1+0x1a00] ;  /* 0x001a0000011c7983 */ /* 0x000ea20000300a00 */
[----:B------:R-:W-:Y:S01]  /*a30e0*/  PRMT R0, R9, 0x7632, R0 ;  /* 0x0000763209007816 */ /* 0x000fe20000000000 */
[----:B--2---:R0:W-:Y:S04]  /*a30f0*/  STG.E.U16 [R28.64], R9 ;  /* 0x000000091c007986 */ /* 0x0041e8000c101506 */
[----:B0-----:R-:W2:Y:S01]  /*a3100*/  LDL.LU R29, [R1+0xcc] ;  /* 0x0000cc00011d7983 */ /* 0x001ea20000300800 */
[----:B------:R0:W-:Y:S02]  /*a3110*/  STG.E.U16 [R26.64], R0 ;  /* 0x000000001a007986 */ /* 0x0001e4000c101506 */
[----:B------:R-:W3:Y:S01]  /*a3120*/  LDL.LU R9, [R1+0x1bc] ;  /* 0x0001bc0001097983 */ /* 0x000ee20000300800 */
[----:B0-----:R-:W-:-:S02]  /*a3130*/  PRMT R0, R3, 0x7632, R0 ;  /* 0x0000763203007816 */ /* 0x001fc40000000000 */
[----:B--2---:R-:W-:Y:S01]  /*a3140*/  PRMT R2, R29, 0x7632, R2 ;  /* 0x000076321d027816 */ /* 0x004fe20000000002 */
[----:B------:R-:W-:Y:S04]  /*a3150*/  STG.E.U16 [R24.64], R29 ;  /* 0x0000001d18007986 */ /* 0x000fe8000c101506 */
[----:B------:R0:W-:Y:S01]  /*a3160*/  STG.E.U16 [R22.64], R2 ;  /* 0x0000000216007986 */ /* 0x0001e2000c101506 */
[----:B------:R1:W-:Y:S03]  /*a3170*/  STG.E.U16 [R20.64], R3 ;  /* 0x0000000314007986 */ /* 0x0003e6000c101506 */
[----:B0-----:R-:W2:Y:S01]  /*a3180*/  LDL.LU.64 R22, [R1+0x9a0] ;  /* 0x0009a00001167983 */ /* 0x001ea20000300a00 */
[----:B-1----:R-:W2:Y:S01]  /*a3190*/  LDL.LU.64 R20, [R1+0x9a8] ;  /* 0x0009a80001147983 */ /* 0x002ea20000300a00 */
[----:B---3--:R-:W-:Y:S01]  /*a31a0*/  PRMT R2, R8, 0x7632, R2 ;  /* 0x0000763208027816 */ /* 0x008fe20000000002 */
[----:B----4-:R-:W-:Y:S01]  /*a31b0*/  STG.E.U16 [R18.64], R0 ;  /* 0x0000000012007986 */ /* 0x010fe2000c101506 */
[----:B------:R-:W-:Y:S03]  /*a31c0*/  STG.E.U16 [R16.64], R8 ;  /* 0x0000000810007986 */ /* 0x000fe6000c101506 */
[----:B------:R0:W-:Y:S01]  /*a31d0*/  STG.E.U16 [R14.64], R2 ;  /* 0x000000020e007986 */ /* 0x0001e2000c101506 */
[C---:B------:R-:W-:Y:S01]  /*a31e0*/  LOP3.LUT R3, R7.reuse, 0xff, RZ, 0xc0, !PT ;  /* 0x000000ff07037812 */ /* 0x040fe200078ec0ff */
[----:B------:R-:W3:Y:S04]  /*a31f0*/  LDL.LU.64 R26, [R1+0x9b8] ;  /* 0x0009b800011a7983 */ /* 0x000ee80000300a00 */
[----:B0-----:R-:W0:Y:S01]  /*a3200*/  S2R R15, SR_TID.X ;  /* 0x00000000000f7919 */ /* 0x001e220000002100 */
[----:B------:R-:W-:Y:S01]  /*a3210*/  IMAD.SHL.U32 R8, R7, 0x4000, RZ ;  /* 0x0000400007087824 */ /* 0x000fe200078e00ff */
[----:B------:R-:W-:Y:S01]  /*a3220*/  PRMT R0, R6, 0x7632, R0 ;  /* 0x0000763206007816 */ /* 0x000fe20000000000 */
[----:B------:R1:W-:Y:S01]  /*a3230*/  STG.E.U16 [R12.64], R6 ;  /* 0x000000060c007986 */ /* 0x0003e2000c101506 */
[----:B------:R-:W4:Y:S02]  /*a3240*/  LDL.LU R24, [R1+0x1cc] ;  /* 0x0001cc0001187983 */ /* 0x000f240000300800 */
[----:B------:R-:W-:-:S04]  /*a3250*/  LOP3.LUT R8, R8, 0x18000, RZ, 0xc0, !PT ;  /* 0x0001800008087812 */ /* 0x000fc800078ec0ff */
[----:B------:R-:W-:Y:S01]  /*a3260*/  LEA R8, R3, R8, 0x4 ;  /* 0x0000000803087211 */ /* 0x000fe200078e20ff */
[----:B------:R0:W-:Y:S04]  /*a3270*/  STG.E.U16 [R10.64], R0 ;  /* 0x000000000a007986 */ /* 0x0001e8000c101506 */
[----:B------:R-:W0:Y:S04]  /*a3280*/  LDS.128 R16, [R8] ;  /* 0x0000000008107984 */ /* 0x000e280000000c00 */
[----:B-1----:R-:W3:Y:S01]  /*a3290*/  LDL.LU.64 R6, [R1+0x9b0] ;  /* 0x0009b00001067983 */ /* 0x002ee20000300a00 */
[C---:B0-----:R-:W-:Y:S01]  /*a32a0*/  IMAD.SHL.U32 R3, R15.reuse, 0x4000, RZ ;  /* 0x000040000f037824 */ /* 0x041fe200078e00ff */
[----:B------:R-:W-:-:S04]  /*a32b0*/  LOP3.LUT R29, R15, 0xff, RZ, 0xc0, !PT ;  /* 0x000000ff0f1d7812 */ /* 0x000fc800078ec0ff */
[----:B------:R-:W-:Y:S02]  /*a32c0*/  LOP3.LUT R3, R3, 0x18000, RZ, 0xc0, !PT ;  /* 0x0001800003037812 */ /* 0x000fe400078ec0ff */
[----:B------:R-:W-:Y:S02]  /*a32d0*/  PRMT R0, R4, 0x7632, R0 ;  /* 0x0000763204007816 */ /* 0x000fe40000000000 */
[----:B------:R-:W-:-:S04]  /*a32e0*/  LEA R3, R29, R3, 0x4 ;  /* 0x000000031d037211 */ /* 0x000fc800078e20ff */
[----:B------:R-:W-:Y:S01]  /*a32f0*/  LOP3.LUT R3, R3, 0x20, RZ, 0x3c, !PT ;  /* 0x0000002003037812 */ /* 0x000fe200078e3cff */
[----:B------:R-:W-:Y:S01]  /*a3300*/  STL [R1+0x194], R17 ;  /* 0x0001941101007387 */ /* 0x000fe20000100800 */
[----:B------:R0:W-:Y:S03]  /*a3310*/  STL.64 [R1+0x198], R18 ;  /* 0x0001981201007387 */ /* 0x0001e60000100a00 */
[----:B0-----:R-:W4:Y:S04]  /*a3320*/  LDL.LU R19, [R1+0x1dc] ;  /* 0x0001dc0001137983 */ /* 0x001f280000300800 */
[----:B--2---:R-:W-:Y:S01]  /*a3330*/  STG.E.U16 [R20.64], R4 ;  /* 0x0000000414007986 */ /* 0x004fe2000c101506 */
[----:B------:R-:W-:Y:S02]  /*a3340*/  STG.E.U16 [R22.64], R0 ;  /* 0x0000000016007986 */ /* 0x000fe4000c101506 */
[----:B------:R-:W0:Y:S02]  /*a3350*/  LDS.128 R20, [R3] ;  /* 0x0000000003147984 */ /* 0x000e240000000c00 */
[----:B0-----:R-:W-:Y:S02]  /*a3360*/  STL [R1+0x114], R21 ;  /* 0x0001141501007387 */ /* 0x001fe40000100800 */
[----:B------:R0:W-:Y:S02]  /*a3370*/  STL.64 [R1+0x118], R22 ;  /* 0x0001181601007387 */ /* 0x0001e40000100a00 */
[----:B------:R-:W2:Y:S02]  /*a3380*/  LDL.LU.64 R10, [R1+0x9d8] ;  /* 0x0009d800010a7983 */ /* 0x000ea40000300a00 */
[----:B0-----:R-:W-:-:S05]  /*a3390*/  IMAD.SHL.U32 R22, R15, 0x4000, RZ ;  /* 0x000040000f167824 */ /* 0x001fca00078e00ff */
[----:B------:R-:W-:-:S04]  /*a33a0*/  LOP3.LUT R22, R22, 0x18000, RZ, 0xc0, !PT ;  /* 0x0001800016167812 */ /* 0x000fc800078ec0ff */
[----:B------:R-:W-:-:S04]  /*a33b0*/  LEA R22, R29, R22, 0x4 ;  /* 0x000000161d167211 */ /* 0x000fc800078e20ff */
[----:B------:R-:W-:Y:S02]  /*a33c0*/  LOP3.LUT R22, R22, 0x40, RZ, 0x3c, !PT ;  /* 0x0000004016167812 */ /* 0x000fe400078e3cff */
[----:B------:R-:W-:Y:S01]  /*a33d0*/  PRMT R0, R9, 0x7632, R0 ;  /* 0x0000763209007816 */ /* 0x000fe20000000000 */
[----:B---3--:R-:W-:Y:S01]  /*a33e0*/  STG.E.U16 [R26.64], R9 ;  /* 0x000000091a007986 */ /* 0x008fe2000c101506 */
[----:B------:R-:W-:Y:S02]  /*a33f0*/  MOV R13, R20 ;  /* 0x00000014000d7202 */ /* 0x000fe40000000f00 */
[----:B------:R-:W-:Y:S01]  /*a3400*/  MOV R12, R16 ;  /* 0x00000010000c7202 */ /* 0x000fe20000000f00 */
[----:B------:R-:W-:Y:S04]  /*a3410*/  STG.E.U16 [R6.64], R0 ;  /* 0x0000000006007986 */ /* 0x000fe8000c101506 */
[----:B--2---:R-:W-:Y:S01]  /*a3420*/  STL.64 [R1+0x19f8], R10 ;  /* 0x0019f80a01007387 */ /* 0x004fe20000100a00 */
[----:B------:R-:W-:Y:S02]  /*a3430*/  STL [R1+0x19f0], R8 ;  /* 0x0019f00801007387 */ /* 0x000fe40000100800 */
[----:B------:R-:W0:Y:S04]  /*a3440*/  LDS.128 R8, [R22] ;  /* 0x0000000016087984 */ /* 0x000e280000000c00 */
[----:B------:R-:W2:Y:S01]  /*a3450*/  LDL.LU.64 R20, [R1+0x9d0] ;  /* 0x0009d00001147983 */ /* 0x000ea20000300a00 */
[----:B------:R-:W3:Y:S01]  /*a3460*/  LDL.LU R25, [R1+0x1ec] ;  /* 0x0001ec0001197983 */ /* 0x000ee20000300800 */
[----:B------:R-:W2:Y:S02]  /*a3470*/  LDL.LU R28, [R1+0x1fc] ;  /* 0x0001fc00011c7983 */ /* 0x000ea40000300800 */
[----:B------:R-:W2:Y:S02]  /*a3480*/  LDL.LU.64 R16, [R1+0x9f0] ;  /* 0x0009f00001107983 */ /* 0x000ea40000300a00 */
[----:B------:R-:W2:Y:S01]  /*a3490*/  LDL.LU R4, [R1+0x20c] ;  /* 0x00020c0001047983 */ /* 0x000ea20000300800 */
[----:B0-----:R0:W-:Y:S01]  /*a34a0*/  STL [R1+0x94], R9 ;  /* 0x0000940901007387 */ /* 0x0011e20000100800 */
[----:B------:R1:W-:Y:S01]  /*a34b0*/  STL.64 [R1+0x98], R10 ;  /* 0x0000980a01007387 */ /* 0x0003e20000100a00 */
[----:B0-----:R-:W-:-:S02]  /*a34c0*/  MOV R9, R8 ;  /* 0x0000000800097202 */ /* 0x001fc40000000f00 */
[----:B-1----:R-:W2:Y:S01]  /*a34d0*/  LDL.LU.64 R10, [R1+0x19f8] ;  /* 0x0019f800010a7983 */ /* 0x002ea20000300a00 */
[----:B------:R-:W2:Y:S02]  /*a34e0*/  LDL.LU R8, [R1+0x19f0] ;  /* 0x0019f00001087983 */ /* 0x000ea40000300800 */
[----:B------:R-:W2:Y:S02]  /*a34f0*/  LDL.LU.64 R26, [R1+0xa08] ;  /* 0x000a0800011a7983 */ /* 0x000ea40000300a00 */
[----:B------:R-:W2:Y:S02]  /*a3500*/  LDL.LU.64 R6, [R1+0xa00] ;  /* 0x000a000001067983 */ /* 0x000ea40000300a00 */
[----:B--2---:R0:W-:Y:S04]  /*a3510*/  STL.64 [R1+0x19d8], R6 ;  /* 0x0019d80601007387 */ /* 0x0041e80000100a00 */
[----:B0-----:R-:W2:Y:S01]  /*a3520*/  LDL.LU.64 R6, [R1+0x9e0] ;  /* 0x0009e00001067983 */ /* 0x001ea20000300a00 */
[----:B------:R0:W-:Y:S03]  /*a3530*/  STL.64 [R1+0x19d0], R4 ;  /* 0x0019d00401007387 */ /* 0x0001e60000100a00 */
[----:B0-----:R-:W3:Y:S04]  /*a3540*/  LDL.LU.64 R4, [R1+0x9e8] ;  /* 0x0009e80001047983 */ /* 0x001ee80000300a00 */
[----:B--2---:R0:W-:Y:S04]  /*a3550*/  STL.64 [R1+0x19e8], R6 ;  /* 0x0019e80601007387 */ /* 0x0041e80000100a00 */
[----:B0-----:R-:W2:Y:S01]  /*a3560*/  LDL.LU.64 R6, [R1+0x9c0] ;  /* 0x0009c00001067983 */ /* 0x001ea20000300a00 */
[----:B---3--:R0:W-:Y:S03]  /*a3570*/  STL.64 [R1+0x19e0], R4 ;  /* 0x0019e00401007387 */ /* 0x0081e60000100a00 */
[----:B0-----:R-:W3:Y:S01]  /*a3580*/  LDL.LU.64 R4, [R1+0x9c8] ;  /* 0x0009c80001047983 */ /* 0x001ee20000300a00 */
[----:B------:R-:W-:-:S05]  /*a3590*/  IMAD.SHL.U32 R23, R15, 0x4000, RZ ;  /* 0x000040000f177824 */ /* 0x000fca00078e00ff */
[----:B------:R-:W-:Y:S02]  /*a35a0*/  LOP3.LUT R23, R23, 0x18000, RZ, 0xc0, !PT ;  /* 0x0001800017177812 */ /* 0x000fe400078ec0ff */
[----:B----4-:R-:W-:Y:S02]  /*a35b0*/  PRMT R0, R24, 0x7632, R0 ;  /* 0x0000763218007816 */ /* 0x010fe40000000000 */
[----:B------:R-:W-:-:S04]  /*a35c0*/  LEA R23, R29, R23, 0x4 ;  /* 0x000000171d177211 */ /* 0x000fc800078e20ff */
[----:B------:R-:W-:Y:S01]  /*a35d0*/  LOP3.LUT R23, R23, 0x60, RZ, 0x3c, !PT ;  /* 0x0000006017177812 */ /* 0x000fe200078e3cff */
[----:B---3--:R-:W-:Y:S01]  /*a35e0*/  STG.E.U16 [R4.64], R24 ;  /* 0x0000001804007986 */ /* 0x008fe2000c101506 */
[----:B--2---:R-:W-:Y:S03]  /*a35f0*/  STG.E.U16 [R6.64], R0 ;  /* 0x0000000006007986 */ /* 0x004fe6000c101506 */
[----:B------:R-:W0:Y:S04]  /*a3600*/  LDS.128 R4, [R23] ;  /* 0x0000000017047984 */ /* 0x000e280000000c00 */
[----:B------:R-:W-:Y:S01]  /*a3610*/  STG.E.U16 [R10.64], R19 ;  /* 0x000000130a007986 */ /* 0x000fe2000c101506 */
[----:B0-----:R-:W-:Y:S01]  /*a3620*/  STL [R1+0x14], R5 ;  /* 0x0000140501007387 */ /* 0x001fe20000100800 */
[----:B------:R-:W-:Y:S01]  /*a3630*/  STL.64 [R1+0x18], R6 ;  /* 0x0000180601007387 */ /* 0x000fe20000100a00 */
[----:B------:R-:W-:-:S02]  /*a3640*/  MOV R24, R4 ;  /* 0x0000000400187202 */ /* 0x000fc40000000f00 */
[----:B------:R-:W0:Y:S01]  /*a3650*/  LDS.128 R4, [R8+0x1000] ;  /* 0x0010000008047984 */ /* 0x000e220000000c00 */
[----:B------:R-:W-:-:S05]  /*a3660*/  PRMT R0, R19, 0x7632, R0 ;  /* 0x0000763213007816 */ /* 0x000fca0000000000 */
[----:B------:R1:W-:Y:S04]  /*a3670*/  STG.E.U16 [R20.64], R0 ;  /* 0x0000000014007986 */ /* 0x0003e8000c101506 */
[----:B-1----:R-:W2:Y:S01]  /*a3680*/  LDL.LU.64 R20, [R1+0xa28] ;  /* 0x000a280001147983 */ /* 0x002ea20000300a00 */
[----:B------:R-:W3:Y:S03]  /*a3690*/  LDL.LU.64 R18, [R1+0xa20] ;  /* 0x000a200001127983 */ /* 0x000ee60000300a00 */
[----:B0-----:R-:W-:Y:S01]  /*a36a0*/  STL [R1+0x184], R5 ;  /* 0x0001840501007387 */ /* 0x001fe20000100800 */
[----:B------:R0:W-:Y:S02]  /*a36b0*/  STL.64 [R1+0x188], R6 ;  /* 0x0001880601007387 */ /* 0x0001e40000100a00 */
[----:B------:R-:W-:Y:S01]  /*a36c0*/  IMAD.MOV.U32 R11, RZ, RZ, R4 ;  /* 0x000000ffff0b7224 */ /* 0x000fe200078e0004 */
[----:B0-----:R-:W4:Y:S01]  /*a36d0*/  LDL.LU.64 R6, [R1+0x19e8] ;  /* 0x0019e80001067983 */ /* 0x001f220000300a00 */
[----:B------:R-:W2:Y:S01]  /*a36e0*/  LDL.LU.64 R4, [R1+0x19e0] ;  /* 0x0019e00001047983 */ /* 0x000ea20000300a00 */
[----:B------:R-:W-:-:S02]  /*a36f0*/  PRMT R0, R25, 0x7632, R0 ;  /* 0x0000763219007816 */ /* 0x000fc40000000000 */
[----:B--2---:R-:W-:Y:S03]  /*a3700*/  STG.E.U16 [R4.64], R25 ;  /* 0x0000001904007986 */ /* 0x004fe6000c101506 */
[----:B----4-:R-:W-:Y:S02]  /*a3710*/  STG.E.U16 [R6.64], R0 ;  /* 0x0000000006007986 */ /* 0x010fe4000c101506 */
[----:B------:R-:W0:Y:S02]  /*a3720*/  LDS.128 R4, [R3+0x1000] ;  /* 0x0010000003047984 */ /* 0x000e240000000c00 */
[----:B0-----:R-:W-:Y:S01]  /*a3730*/  MOV R10, R4 ;  /* 0x00000004000a7202 */ /* 0x001fe20000000f00 */
[----:B------:R-:W-:Y:S01]  /*a3740*/  STL [R1+0x104], R5 ;  /* 0x0001040501007387 */ /* 0x000fe20000100800 */
[----:B------:R0:W-:Y:S03]  /*a3750*/  STL.64 [R1+0x108], R6 ;  /* 0x0001080601007387 */ /* 0x0001e60000100a00 */
[----:B0-----:R-:W2:Y:S01]  /*a3760*/  LDL.LU.64 R6, [R1+0x19d8] ;  /* 0x0019d80001067983 */ /* 0x001ea20000300a00 */
[----:B------:R-:W4:Y:S02]  /*a3770*/  LDL.LU.64 R4, [R1+0x19d0] ;  /* 0x0019d00001047983 */ /* 0x000f240000300a00 */
[----:B------:R0:W-:Y:S02]  /*a3780*/  STL.64 [R1+0x19c8], R10 ;  /* 0x0019c80a01007387 */ /* 0x0001e40000100a00 */
[----:B0-----:R-:W2:Y:S01]  /*a3790*/  LDL.LU.64 R10, [R1+0x9f8] ;  /* 0x0009f800010a7983 */ /* 0x001ea20000300a00 */
[----:B------:R-:W-:Y:S01]  /*a37a0*/  STL.64 [R1+0x19c0], R8 ;  /* 0x0019c00801007387 */ /* 0x000fe20000100a00 */
[----:B------:R-:W-:-:S02]  /*a37b0*/  PRMT R0, R28, 0x7632, R0 ;  /* 0x000076321c007816 */ /* 0x000fc40000000000 */
[----:B--2---:R-:W-:Y:S02]  /*a37c0*/  STG.E.U16 [R10.64], R28 ;  /* 0x0000001c0a007986 */ /* 0x004fe4000c101506 */
[----:B------:R-:W0:Y:S04]  /*a37d0*/  LDS.128 R8, [R22+0x1000] ;  /* 0x0010000016087984 */ /* 0x000e280000000c00 */
[----:B------:R1:W-:Y:S01]  /*a37e0*/  STG.E.U16 [R16.64], R0 ;  /* 0x0000000010007986 */ /* 0x0003e2000c101506 */
[----:B0-----:R-:W-:Y:S01]  /*a37f0*/  STL [R1+0x84], R9 ;  /* 0x0000840901007387 */ /* 0x001fe20000100800 */
[----:B------:R-:W-:Y:S01]  /*a3800*/  STL.64 [R1+0x88], R10 ;  /* 0x0000880a01007387 */ /* 0x000fe20000100a00 */
[----:B-1----:R-:W-:Y:S02]  /*a3810*/  MOV R16, R8 ;  /* 0x0000000800107202 */ /* 0x002fe40000000f00 */
[----:B------:R-:W0:Y:S01]  /*a3820*/  LDS.128 R8, [R23+0x1000] ;  /* 0x0010000017087984 */ /* 0x000e220000000c00 */
[----:B----4-:R-:W-:-:S03]  /*a3830*/  PRMT R0, R4, 0x7632, R0 ;  /* 0x0000763204007816 */ /* 0x010fc60000000000 */
[----:B------:R1:W-:Y:S01]  /*a3840*/  STL [R1+0x19b0], R16 ;  /* 0x0019b01001007387 */ /* 0x0003e20000100800 */
[----:B------:R-:W-:Y:S03]  /*a3850*/  STG.E.U16 [R26.64], R4 ;  /* 0x000000041a007986 */ /* 0x000fe6000c101506 */
[----:B------:R-:W-:Y:S04]  /*a3860*/  STG.E.U16 [R6.64], R0 ;  /* 0x0000000006007986 */ /* 0x000fe8000c101506 */
[----:B-1----:R-:W2:Y:S01]  /*a3870*/  LDL.LU.64 R16, [R1+0xa10] ;  /* 0x000a100001107983 */ /* 0x002ea20000300a00 */
[----:B---3--:R1:W-:Y:S03]  /*a3880*/  STL.64 [R1+0x19b8], R18 ;  /* 0x0019b81201007387 */ /* 0x0083e60000100a00 */
[----:B-1----:R-:W3:Y:S01]  /*a3890*/  LDL.LU.64 R18, [R1+0xa18] ;  /* 0x000a180001127983 */ /* 0x002ee20000300a00 */
[----:B------:R-:W4:Y:S02]  /*a38a0*/  LDL.LU.64 R26, [R1+0xa48] ;  /* 0x000a4800011a7983 */ /* 0x000f240000300a00 */
[----:B------:R-:W4:Y:S01]  /*a38b0*/  LDL.LU.64 R6, [R1+0xa40] ;  /* 0x000a400001067983 */ /* 0x000f220000300a00 */
[----:B0-----:R-:W-:Y:S01]  /*a38c0*/  STL [R1+0x4], R9 ;  /* 0x0000040901007387 */ /* 0x001fe20000100800 */
[----:B------:R0:W-:Y:S02]  /*a38d0*/  STL.64 [R1+0x8], R10 ;  /* 0x0000080a01007387 */ /* 0x0001e40000100a00 */
[----:B------:R-:W-:Y:S01]  /*a38e0*/  IMAD.MOV.U32 R4, RZ, RZ, R8 ;  /* 0x000000ffff047224 */ /* 0x000fe200078e0008 */
[----:B0-----:R-:W4:Y:S01]  /*a38f0*/  LDL.LU.64 R10, [R1+0x19c8] ;  /* 0x0019c800010a7983 */ /* 0x001f220000300a00 */
[----:B------:R-:W4:Y:S01]  /*a3900*/  LDL.LU.64 R8, [R1+0x19c0] ;  /* 0x0019c00001087983 */ /* 0x000f220000300a00 */
[----:B------:R-:W-:-:S02]  /*a3910*/  PRMT R0, R12, 0x7632, R0 ;  /* 0x000076320c007816 */ /* 0x000fc40000000000 */
[----:B---3--:R-:W-:Y:S03]  /*a3920*/  STG.E.U16 [R18.64], R12 ;  /* 0x0000000c12007986 */ /* 0x008fe6000c101506 */
[----:B--2---:R-:W-:Y:S02]  /*a3930*/  STG.E.U16 [R16.64], R0 ;  /* 0x0000000010007986 */ /* 0x004fe4000c101506 */
[----:B----4-:R-:W0:Y:S04]  /*a3940*/  LDS.128 R16, [R8+0x2000] ;  /* 0x0020000008107984 */ /* 0x010e280000000c00 */
[----:B------:R1:W-:Y:S04]  /*a3950*/  STL.64 [R1+0x19a8], R6 ;  /* 0x0019a80601007387 */ /* 0x0003e80000100a00 */
[----:B-1----:R-:W2:Y:S01]  /*a3960*/  LDL.LU.64 R6, [R1+0xa30] ;  /* 0x000a300001067983 */ /* 0x002ea20000300a00 */
[----:B------:R1:W-:Y:S03]  /*a3970*/  STL.64 [R1+0x19a0], R4 ;  /* 0x0019a00401007387 */ /* 0x0003e60000100a00 */
[----:B-1----:R-:W3:Y:S04]  /*a3980*/  LDL.LU.64 R4, [R1+0xa38] ;  /* 0x000a380001047983 */ /* 0x002ee80000300a00 */
[----:B0-----:R-:W-:Y:S01]  /*a3990*/  STL [R1+0x174], R17 ;  /* 0x0001741101007387 */ /* 0x001fe20000100800 */
[----:B------:R0:W-:Y:S03]  /*a39a0*/  STL.64 [R1+0x178], R18 ;  /* 0x0001781201007387 */ /* 0x0001e60000100a00 */
[----:B0-----:R-:W4:Y:S01]  /*a39b0*/  LDL.LU.64 R18, [R1+0x19b8] ;  /* 0x0019b80001127983 */ /* 0x001f220000300a00 */
[----:B------:R-:W-:Y:S01]  /*a39c0*/  PRMT R0, R13, 0x7632, R0 ;  /* 0x000076320d007816 */ /* 0x000fe20000000000 */
[----:B------:R0:W-:Y:S01]  /*a39d0*/  STG.E.U16 [R20.64], R13 ;  /* 0x0000000d14007986 */ /* 0x0001e2000c101506 */
[----:B------:R-:W-:Y:S01]  /*a39e0*/  MOV R12, R16 ;  /* 0x00000010000c7202 */ /* 0x000fe20000000f00 */
[----:B0-----:R-:W2:Y:S04]  /*a39f0*/  LDL.LU.64 R20, [R1+0xa60] ;  /* 0x000a600001147983 */ /* 0x001ea80000300a00 */
[----:B----4-:R-:W-:Y:S02]  /*a3a00*/  STG.E.U16 [R18.64], R0 ;  /* 0x0000000012007986 */ /* 0x010fe4000c101506 */
[----:B------:R-:W0:Y:S02]  /*a3a10*/  LDS.128 R16, [R3+0x2000] ;  /* 0x0020000003107984 */ /* 0x000e240000000c00 */
[----:B0-----:R-:W-:Y:S02]  /*a3a20*/  STL [R1+0xf4], R17 ;  /* 0x0000f41101007387 */ /* 0x001fe40000100800 */
[----:B------:R0:W-:Y:S01]  /*a3a30*/  STL.64 [R1+0xf8], R18 ;  /* 0x0000f81201007387 */ /* 0x0001e20000100a00 */
[----:B------:R-:W-:-:S02]  /*a3a40*/  MOV R13, R16 ;  /* 0x00000010000d7202 */ /* 0x000fc40000000f00 */
[----:B------:R-:W4:Y:S04]  /*a3a50*/  LDL.LU R16, [R1+0x19b0] ;  /* 0x0019b00001107983 */ /* 0x000f280000300800 */
[----:B0-----:R-:W4:Y:S01]  /*a3a60*/  LDL.LU.64 R18, [R1+0xa70] ;  /* 0x000a700001127983 */ /* 0x001f220000300a00 */
[----:B------:R-:W-:Y:S01]  /*a3a70*/  PRMT R0, R9, 0x7632, R0 ;  /* 0x0000763209007816 */ /* 0x000fe20000000000 */
[----:B---3--:R-:W-:Y:S04]  /*a3a80*/  STG.E.U16 [R4.64], R9 ;  /* 0x0000000904007986 */ /* 0x008fe8000c101506 */
[----:B--2---:R-:W-:Y:S02]  /*a3a90*/  STG.E.U16 [R6.64], R0 ;  /* 0x0000000006007986 */ /* 0x004fe4000c101506 */
[----:B------:R-:W0:Y:S02]  /*a3aa0*/  LDS.128 R4, [R22+0x2000] ;  /* 0x0020000016047984 */ /* 0x000e240000000c00 */
[----:B----4-:R1:W-:Y:S04]  /*a3ab0*/  STL.64 [R1+0x1998], R18 ;  /* 0x0019981201007387 */ /* 0x0103e80000100a00 */
[----:B-1----:R-:W2:Y:S01]  /*a3ac0*/  LDL.LU.64 R18, [R1+0xa50] ;  /* 0x000a500001127983 */ /* 0x002ea20000300a00 */
[----:B------:R1:W-:Y:S03]  /*a3ad0*/  STL [R1+0x1990], R16 ;  /* 0x0019901001007387 */ /* 0x0003e60000100800 */
[----:B-1----:R-:W3:Y:S01]  /*a3ae0*/  LDL.LU.64 R16, [R1+0xa58] ;  /* 0x000a580001107983 */ /* 0x002ee20000300a00 */
[----:B------:R1:W-:Y:S03]  /*a3af0*/  STL [R1+0x1978], R15 ;  /* 0x0019780f01007387 */ /* 0x0003e60000100800 */
[----:B-1----:R-:W4:Y:S01]  /*a3b00*/  LDL.LU.64 R14, [R1+0xa78] ;  /* 0x000a7800010e7983 */ /* 0x002f220000300a00 */
[----:B------:R1:W-:Y:S03]  /*a3b10*/  STL.64 [R1+0x1970], R12 ;  /* 0x0019700c01007387 */ /* 0x0003e60000100a00 */
[----:B-1----:R-:W2:Y:S04]  /*a3b20*/  LDL.LU.64 R12, [R1+0xa80] ;  /* 0x000a8000010c7983 */ /* 0x002ea80000300a00 */
[----:B----4-:R1:W-:Y:S04]  /*a3b30*/  STL.64 [R1+0x1988], R14 ;  /* 0x0019880e01007387 */ /* 0x0103e80000100a00 */
[----:B-1----:R-:W4:Y:S01]  /*a3b40*/  LDL.LU.64 R14, [R1+0xa68] ;  /* 0x000a6800010e7983 */ /* 0x002f220000300a00 */
[----:B--2---:R-:W-:Y:S02]  /*a3b50*/  STL.64 [R1+0x1980], R12 ;  /* 0x0019800c01007387 */ /* 0x004fe40000100a00 */
[----:B0-----:R-:W-:Y:S02]  /*a3b60*/  STL [R1+0x74], R5 ;  /* 0x0000740501007387 */ /* 0x001fe40000100800 */
[----:B------:R0:W-:Y:S02]  /*a3b70*/  STL.64 [R1+0x78], R6 ;  /* 0x0000780601007387 */ /* 0x0001e40000100a00 */
[----:B0-----:R-:W2:Y:S01]  /*a3b80*/  LDL.LU.64 R6, [R1+0x19a8] ;  /* 0x0019a80001067983 */ /* 0x001ea20000300a00 */
[----:B------:R-:W-:-:S03]  /*a3b90*/  PRMT R0, R24, 0x7632, R0 ;  /* 0x0000763218007816 */ /* 0x000fc60000000000 */
[----:B------:R-:W-:Y:S02]  /*a3ba0*/  STG.E.U16 [R26.64], R24 ;  /* 0x000000181a007986 */ /* 0x000fe4000c101506 */
[----:B------:R-:W0:Y:S04]  /*a3bb0*/  LDS.128 R24, [R23+0x2000] ;  /* 0x0020000017187984 */ /* 0x000e280000000c00 */
[----:B------:R-:W-:Y:S02]  /*a3bc0*/  IMAD.MOV.U32 R9, RZ, RZ, R4 ;  /* 0x000000ffff097224 */ /* 0x000fe400078e0004 */
[----:B------:R-:W4:Y:S04]  /*a3bd0*/  LDL.LU.64 R4, [R1+0x19a0] ;  /* 0x0019a00001047983 */ /* 0x000f280000300a00 */
[----:B--2---:R1:W-:Y:S01]  /*a3be0*/  STG.E.U16 [R6.64], R0 ;  /* 0x0000000006007986 */ /* 0x0043e2000c101506 */
[----:B---3--:R-:W-:Y:S01]  /*a3bf0*/  STG.E.U16 [R16.64], R11 ;  /* 0x0000000b10007986 */ /* 0x008fe2000c101506 */
[----:B-1----:R-:W-:-:S02]  /*a3c00*/  PRMT R0, R11, 0x7632, R0 ;  /* 0x000076320b007816 */ /* 0x002fc40000000000 */
[----:B------:R-:W2:Y:S04]  /*a3c10*/  LDL.LU.64 R6, [R1+0xa88] ;  /* 0x000a880001067983 */ /* 0x000ea80000300a00 */
[----:B------:R1:W-:Y:S02]  /*a3c20*/  STG.E.U16 [R18.64], R0 ;  /* 0x0000000012007986 */ /* 0x0003e4000c101506 */
[----:B------:R-:W3:Y:S04]  /*a3c30*/  LDS.128 R16, [R8+0x3000] ;  /* 0x0030000008107984 */ /* 0x000ee80000000c00 */
[----:B----4-:R-:W-:Y:S02]  /*a3c40*/  STG.E.U16 [R14.64], R10 ;  /* 0x0000000a0e007986 */ /* 0x010fe4000c101506 */
[----:B------:R-:W4:Y:S04]  /*a3c50*/  LDS.128 R12, [R3+0x3000] ;  /* 0x00300000030c7984 */ /* 0x000f280000000c00 */
[----:B0-----:R-:W-:Y:S01]  /*a3c60*/  STL [R1+0x1924], R25 ;  /* 0x0019241901007387 */ /* 0x001fe20000100800 */
[----:B------:R-:W-:Y:S01]  /*a3c70*/  STL.64 [R1+0x1700], R26 ;  /* 0x0017001a01007387 */ /* 0x000fe20000100a00 */
[----:B-1----:R-:W-:-:S02]  /*a3c80*/  PRMT R0, R10, 0x7632, R0 ;  /* 0x000076320a007816 */ /* 0x002fc40000000000 */
[----:B---3--:R-:W-:Y:S01]  /*a3c90*/  STL [R1+0x164], R17 ;  /* 0x0001641101007387 */ /* 0x008fe20000100800 */
[----:B------:R0:W-:Y:S01]  /*a3ca0*/  STL.64 [R1+0x168], R18 ;  /* 0x0001681201007387 */ /* 0x0001e20000100a00 */
[----:B------:R-:W-:Y:S02]  /*a3cb0*/  MOV R8, R16 ;  /* 0x0000001000087202 */ /* 0x000fe40000000f00 */
[----:B0-----:R-:W3:Y:S01]  /*a3cc0*/  LDL.LU.64 R18, [R1+0x1998] ;  /* 0x0019980001127983 */ /* 0x001ee20000300a00 */
[----:B------:R-:W2:Y:S02]  /*a3cd0*/  LDL.LU R16, [R1+0x1990] ;  /* 0x0019900001107983 */ /* 0x000ea40000300800 */
[----:B------:R-:W3:Y:S02]  /*a3ce0*/  LDL.LU.64 R10, [R1+0xa90] ;  /* 0x000a9000010a7983 */ /* 0x000ee40000300a00 */
[----:B----4-:R-:W-:Y:S01]  /*a3cf0*/  STL [R1+0xe4], R13 ;  /* 0x0000e40d01007387 */ /* 0x010fe20000100800 */
[----:B------:R0:W-:Y:S01]  /*a3d00*/  STL.64 [R1+0xe8], R14 ;  /* 0x0000e80e01007387 */ /* 0x0001e20000100a00 */
[----:B------:R-:W-:-:S03]  /*a3d10*/  MOV R17, R12 ;  /* 0x0000000c00117202 */ /* 0x000fc60000000f00 */
[----:B0-----:R-:W4:Y:S01]  /*a3d20*/  LDL.LU.64 R14, [R1+0x1988] ;  /* 0x00198800010e7983 */ /* 0x001f220000300a00 */
[----:B------:R-:W3:Y:S03]  /*a3d30*/  LDL.LU.64 R12, [R1+0x1980] ;  /* 0x00198000010c7983 */ /* 0x000ee60000300a00 */
[----:B------:R0:W-:Y:S01]  /*a3d40*/  STG.E.U16 [R20.64], R0 ;  /* 0x0000000014007986 */ /* 0x0001e2000c101506 */
[----:B------:R-:W4:Y:S03]  /*a3d50*/  LDL.LU.64 R26, [R1+0xaa8] ;  /* 0x000aa800011a7983 */ /* 0x000f260000300a00 */
[----:B0-----:R-:W4:Y:S01]  /*a3d60*/  LDL.LU.64 R20, [R1+0xaa0] ;  /* 0x000aa00001147983 */ /* 0x001f220000300a00 */
[----:B--2---:R-:W-:-:S03]  /*a3d70*/  PRMT R0, R16, 0x7632, R0 ;  /* 0x0000763210007816 */ /* 0x004fc60000000000 */
[----:B---3--:R-:W-:Y:S02]  /*a3d80*/  STG.E.U16 [R12.64], R16 ;  /* 0x000000100c007986 */ /* 0x008fe4000c101506 */
[----:B----4-:R-:W-:Y:S02]  /*a3d90*/  STG.E.U16 [R14.64], R0 ;  /* 0x000000000e007986 */ /* 0x010fe4000c101506 */
[----:B------:R-:W0:Y:S01]  /*a3da0*/  LDS.128 R12, [R22+0x3000] ;  /* 0x00300000160c7984 */ /* 0x000e220000000c00 */
[----:B------:R-:W-:Y:S03]  /*a3db0*/  STG.E.U16 [R18.64], R4 ;  /* 0x0000000412007986 */ /* 0x000fe6000c101506 */
[----:B0-----:R-:W-:Y:S01]  /*a3dc0*/  STL [R1+0x64], R13 ;  /* 0x0000640d01007387 */ /* 0x001fe20000100800 */
[----:B------:R0:W-:Y:S01]  /*a3dd0*/  STL.64 [R1+0x68], R14 ;  /* 0x0000680e01007387 */ /* 0x0001e20000100a00 */
[----:B------:R-:W-:-:S02]  /*a3de0*/  MOV R16, R12 ;  /* 0x0000000c00107202 */ /* 0x000fc40000000f00 */
[----:B0-----:R-:W2:Y:S01]  /*a3df0*/  LDL.LU R15, [R1+0x1978] ;  /* 0x00197800010f7983 */ /* 0x001ea20000300800 */
[----:B------:R-:W3:Y:S02]  /*a3e00*/  LDL.LU.64 R12, [R1+0x1970] ;  /* 0x00197000010c7983 */ /* 0x000ee40000300a00 */
[----:B------:R-:W4:Y:S02]  /*a3e10*/  LDL.LU.64 R18, [R1+0xad0] ;  /* 0x000ad00001127983 */ /* 0x000f240000300a00 */
[----:B----4-:R0:W-:Y:S04]  /*a3e20*/  STL.64 [R1+0x1958], R18 ;  /* 0x0019581201007387 */ /* 0x0101e80000100a00 */
[----:B0-----:R-:W4:Y:S01]  /*a3e30*/  LDL.LU.64 R18, [R1+0xab0] ;  /* 0x000ab00001127983 */ /* 0x001f220000300a00 */
[----:B------:R0:W-:Y:S03]  /*a3e40*/  STL.64 [R1+0x1950], R16 ;  /* 0x0019501001007387 */ /* 0x0001e60000100a00 */
[----:B0-----:R-:W2:Y:S01]  /*a3e50*/  LDL.LU.64 R16, [R1+0xab8] ;  /* 0x000ab80001107983 */ /* 0x001ea20000300a00 */
[----:B------:R-:W-:Y:S01]  /*a3e60*/  PRMT R0, R4, 0x7632, R0 ;  /* 0x0000763204007816 */ /* 0x000fe20000000000 */
[----:B------:R-:W-:-:S04]  /*a3e70*/  IMAD.MOV.U32 R28, RZ, RZ, R5 ;  /* 0x000000ffff1c7224 */ /* 0x000fc800078e0005 */
[----:B------:R-:W-:Y:S02]  /*a3e80*/  STG.E.U16 [R6.64], R0 ;  /* 0x0000000006007986 */ /* 0x000fe4000c101506 */
[----:B------:R-:W0:Y:S02]  /*a3e90*/  LDS.128 R4, [R23+0x3000] ;  /* 0x0030000017047984 */ /* 0x000e240000000c00 */
[----:B----4-:R1:W-:Y:S04]  /*a3ea0*/  STL.64 [R1+0x1968], R18 ;  /* 0x0019681201007387 */ /* 0x0103e80000100a00 */
[----:B-1----:R-:W4:Y:S01]  /*a3eb0*/  LDL.LU.64 R18, [R1+0xa98] ;  /* 0x000a980001127983 */ /* 0x002f220000300a00 */
[----:B--2---:R-:W-:Y:S02]  /*a3ec0*/  STL.64 [R1+0x1960], R16 ;  /* 0x0019601001007387 */ /* 0x004fe40000100a00 */
[----:B0-----:R0:W-:Y:S02]  /*a3ed0*/  STL [R1+0x1710], R6 ;  /* 0x0017100601007387 */ /* 0x0011e40000100800 */
[----:B0-----:R-:W-:-:S04]  /*a3ee0*/  SHF.L.U32 R6, R15, 0xe, RZ ;  /* 0x0000000e0f067819 */ /* 0x001fc800000006ff */
[----:B------:R-:W-:-:S05]  /*a3ef0*/  LOP3.LUT R6, R6, 0x18000, RZ, 0xc0, !PT ;  /* 0x0001800006067812 */ /* 0x000fca00078ec0ff */
[----:B------:R-:W-:Y:S01]  /*a3f00*/  IMAD R6, R29, 0x10, R6 ;  /* 0x000000101d067824 */ /* 0x000fe200078e0206 */
[----:B---3--:R-:W-:Y:S01]  /*a3f10*/  PRMT R0, R12, 0x7632, R0 ;  /* 0x000076320c007816 */ /* 0x008fe20000000000 */
[----:B------:R-:W-:Y:S01]  /*a3f20*/  STL [R1+0x15c8], R7 ;  /* 0x0015c80701007387 */ /* 0x000fe20000100800 */
[----:B------:R-:W2:Y:S03]  /*a3f30*/  LDL.LU.64 R14, [R1+0xac8] ;  /* 0x000ac800010e7983 */ /* 0x000ea60000300a00 */
[----:B----4-:R-:W-:Y:S02]  /*a3f40*/  STG.E.U16 [R18.64], R12 ;  /* 0x0000000c12007986 */ /* 0x010fe4000c101506 */
[----:B------:R-:W0:Y:S04]  /*a3f50*/  LDS.128 R16, [R6+0x4000] ;  /* 0x0040000006107984 */ /* 0x000e280000000c00 */
[----:B------:R1:W-:Y:S02]  /*a3f60*/  STG.E.U16 [R10.64], R0 ;  /* 0x000000000a007986 */ /* 0x0003e4000c101506 */
[----:B-1----:R-:W3:Y:S04]  /*a3f70*/  LDL.LU.64 R10, [R1+0xac0] ;  /* 0x000ac000010a7983 */ /* 0x002ee80000300a00 */
[----:B0-----:R-:W-:Y:S01]  /*a3f80*/  STL [R1+0x154], R17 ;  /* 0x0001541101007387 */ /* 0x001fe20000100800 */
[----:B------:R-:W-:Y:S01]  /*a3f90*/  STL.64 [R1+0x158], R18 ;  /* 0x0001581201007387 */ /* 0x000fe20000100a00 */
[----:B------:R-:W-:-:S02]  /*a3fa0*/  MOV R12, R16 ;  /* 0x00000010000c7202 */ /* 0x000fc40000000f00 */
[----:B------:R-:W0:Y:S01]  /*a3fb0*/  LDS.128 R16, [R3+0x4000] ;  /* 0x0040000003107984 */ /* 0x000e220000000c00 */
[----:B------:R1:W-:Y:S03]  /*a3fc0*/  STG.E.U16 [R26.64], R13 ;  /* 0x0000000d1a007986 */ /* 0x0003e6000c101506 */
[----:B-1----:R-:W4:Y:S04]  /*a3fd0*/  LDL.LU.64 R26, [R1+0xad8] ;  /* 0x000ad800011a7983 */ /* 0x002f280000300a00 */
[----:B0-----:R-:W-:Y:S01]  /*a3fe0*/  STL [R1+0xd4], R17 ;  /* 0x0000d41101007387 */ /* 0x001fe20000100800 */
[----:B------:R0:W-:Y:S02]  /*a3ff0*/  STL [R1+0xd8], R18 ;  /* 0x0000d81201007387 */ /* 0x0001e40000100800 */
[----:B------:R-:W-:Y:S01]  /*a4000*/  IMAD.MOV.U32 R29, RZ, RZ, R19 ;  /* 0x000000ffff1d7224 */ /* 0x000fe200078e0013 */
[----:B------:R-:W-:Y:S01]  /*a4010*/  MOV R25, R16 ;  /* 0x0000001000197202 */ /* 0x000fe20000000f00 */
[----:B0-----:R-:W2:Y:S01]  /*a4020*/  LDL.LU.64 R18, [R1+0x1968] ;  /* 0x0019680001127983 */ /* 0x001ea20000300a00 */
[----:B------:R-:W2:Y:S01]  /*a4030*/  LDL.LU.64 R16, [R1+0x1960] ;  /* 0x0019600001107983 */ /* 0x000ea20000300a00 */
[----:B------:R-:W-:-:S05]  /*a4040*/  PRMT R0, R13, 0x7632, R0 ;  /* 0x000076320d007816 */ /* 0x000fca0000000000 */
[----:B------:R0:W-:Y:S02]  /*a4050*/  STG.E.U16 [R20.64], R0 ;  /* 0x0000000014007986 */ /* 0x0001e4000c101506 */
[----:B0-----:R-:W-:Y:S02]  /*a4060*/  PRMT R0, R9, 0x7632, R0 ;  /* 0x0000763209007816 */ /* 0x001fe40000000000 */
[----:B------:R-:W-:Y:S01]  /*a4070*/  MOV R21, R28 ;  /* 0x0000001c00157202 */ /* 0x000fe20000000f00 */
[----:B--2---:R-:W-:Y:S02]  /*a4080*/  STG.E.U16 [R16.64], R9 ;  /* 0x0000000910007986 */ /* 0x004fe4000c101506 */
[----:B------:R-:W-:Y:S02]  /*a4090*/  STG.E.U16 [R18.64], R0 ;  /* 0x0000000012007986 */ /* 0x000fe4000c101506 */
[----:B------:R-:W0:Y:S02]  /*a40a0*/  LDS.128 R16, [R22+0x4000] ;  /* 0x0040000016107984 */ /* 0x000e240000000c00 */
[----:B0-----:R-:W-:Y:S02]  /*a40b0*/  STL [R1+0x54], R17 ;  /* 0x0000541101007387 */ /* 0x001fe40000100800 */
[----:B------:R0:W-:Y:S02]  /*a40c0*/  STL [R1+0x58], R18 ;  /* 0x0000581201007387 */ /* 0x0001e40000100800 */
[----:B------:R-:W-:-:S02]  /*a40d0*/  IMAD.MOV.U32 R28, RZ, RZ, R19 ;  /* 0x000000ffff1c7224 */ /* 0x000fc400078e0013 */
[----:B0-----:R-:W2:Y:S01]  /*a40e0*/  LDL.LU.64 R18, [R1+0x1958] ;  /* 0x0019580001127983 */ /* 0x001ea20000300a00 */
[----:B------:R-:W-:Y:S02]  /*a40f0*/  MOV R7, R16 ;  /* 0x0000001000077202 */ /* 0x000fe40000000f00 */
[----:B------:R-:W3:Y:S02]  /*a4100*/  LDL.LU.64 R16, [R1+0x1950] ;  /* 0x0019500001107983 */ /* 0x000ee40000300a00 */
[----:B------:R-:W-:Y:S01]  /*a4110*/  STL.64 [R1+0x1590], R28 ;  /* 0x0015901c01007387 */ /* 0x000fe20000100a00 */
[----:B--2---:R0:W-:Y:S04]  /*a4120*/  STG.E.U16 [R18.64], R24 ;  /* 0x0000001812007986 */ /* 0x0041e8000c101506 */
[----:B0-----:R-:W2:Y:S04]  /*a4130*/  LDL.LU.64 R18, [R1+0xaf8] ;  /* 0x000af80001127983 */ /* 0x001ea80000300a00 */
[----:B--2---:R0:W-:Y:S04]  /*a4140*/  STL.64 [R1+0x1938], R18 ;  /* 0x0019381201007387 */ /* 0x0041e80000100a00 */
[----:B0-----:R-:W2:Y:S01]  /*a4150*/  LDL.LU.64 R18, [R1+0xae8] ;  /* 0x000ae80001127983 */ /* 0x001ea20000300a00 */
[----:B------:R-:W-:-:S05]  /*a4160*/  PRMT R0, R24, 0x7632, R0 ;  /* 0x0000763218007816 */ /* 0x000fca0000000000 */
[----:B------:R-:W-:Y:S04]  /*a4170*/  STG.E.U16 [R14.64], R0 ;  /* 0x000000000e007986 */ /* 0x000fe8000c101506 */
[----:B--2---:R0:W-:Y:S04]  /*a4180*/  STL.64 [R1+0x1948], R18 ;  /* 0x0019481201007387 */ /* 0x0041e80000100a00 */
[----:B0-----:R-:W2:Y:S01]  /*a4190*/  LDL.LU.64 R18, [R1+0xae0] ;  /* 0x000ae00001127983 */ /* 0x001ea20000300a00 */
[----:B---3--:R-:W-:Y:S02]  /*a41a0*/  STL [R1+0x1940], R16 ;  /* 0x0019401001007387 */ /* 0x008fe40000100800 */
[----:B------:R-:W3:Y:S01]  /*a41b0*/  LDL.LU.64 R14, [R1+0xb10] ;  /* 0x000b1000010e7983 */ /* 0x000ee20000300a00 */
[----:B------:R-:W-:Y:S01]  /*a41c0*/  PRMT R0, R8, 0x7632, R0 ;  /* 0x0000763208007816 */ /* 0x000fe20000000000 */
[----:B------:R-:W-:Y:S02]  /*a41d0*/  STG.E.U16 [R10.64], R8 ;  /* 0x000000080a007986 */ /* 0x000fe4000c101506 */
[----:B------:R-:W0:Y:S02]  /*a41e0*/  LDS.128 R8, [R23+0x4000] ;  /* 0x0040000017087984 */ /* 0x000e240000000c00 */
[----:B--2---:R1:W-:Y:S02]  /*a41f0*/  STG.E.U16 [R18.64], R0 ;  /* 0x0000000012007986 */ /* 0x0043e4000c101506 */
[----:B----4-:R-:W-:Y:S01]  /*a4200*/  STG.E.U16 [R26.64], R17 ;  /* 0x000000111a007986 */ /* 0x010fe2000c101506 */
[----:B-1----:R-:W-:-:S02]  /*a4210*/  PRMT R0, R17, 0x7632, R0 ;  /* 0x0000763211007816 */ /* 0x002fc40000000000 */
[----:B------:R-:W1:Y:S04]  /*a4220*/  LDS.128 R16, [R6+0x5000] ;  /* 0x0050000006107984 */ /* 0x000e680000000c00 */
[----:B---3--:R2:W-:Y:S04]  /*a4230*/  STL.64 [R1+0x1930], R14 ;  /* 0x0019300e01007387 */ /* 0x0085e80000100a00 */
[----:B--2---:R-:W2:Y:S01]  /*a4240*/  LDL.LU.64 R14, [R1+0xb00] ;  /* 0x000b0000010e7983 */ /* 0x004ea20000300a00 */
[----:B------:R3:W-:Y:S03]  /*a4250*/  STL [R1+0x1928], R12 ;  /* 0x0019280c01007387 */ /* 0x0007e60000100800 */
[----:B---3--:R-:W3:Y:S01]  /*a4260*/  LDL.LU.64 R12, [R1+0xb08] ;  /* 0x000b0800010c7983 */ /* 0x008ee20000300a00 */
[----:B------:R-:W4:Y:S02]  /*a4270*/  LDL.LU.64 R28, [R1+0xb18] ;  /* 0x000b1800011c7983 */ /* 0x000f240000300a00 */
[----:B0-----:R-:W-:Y:S02]  /*a4280*/  STL [R1+0x1808], R9 ;  /* 0x0018080901007387 */ /* 0x001fe40000100800 */
[----:B------:R1:W-:Y:S01]  /*a4290*/  STL [R1+0x1728], R10 ;  /* 0x0017280a01007387 */ /* 0x0003e20000100800 */
[----:B------:R-:W-:Y:S01]  /*a42a0*/  STL [R1+0x16d0], R11 ;  /* 0x0016d00b01007387 */ /* 0x000fe20000100800 */
[----:B------:R-:W2:Y:S01]  /*a42b0*/  LDL.LU.64 R26, [R1+0xb28] ;  /* 0x000b2800011a7983 */ /* 0x000ea20000300a00 */
[----:B-1----:R-:W-:-:S02]  /*a42c0*/  MOV R10, R16 ;  /* 0x00000010000a7202 */ /* 0x002fc40000000f00 */
[----:B------:R-:W-:Y:S01]  /*a42d0*/  STL [R1+0x144], R17 ;  /* 0x0001441101007387 */ /* 0x000fe20000100800 */
[----:B------:R0:W-:Y:S03]  /*a42e0*/  STL.64 [R1+0x148], R18 ;  /* 0x0001481201007387 */ /* 0x0001e60000100a00 */
[----:B0-----:R-:W2:Y:S01]  /*a42f0*/  LDL.LU.64 R18, [R1+0x1948] ;  /* 0x0019480001127983 */ /* 0x001ea20000300a00 */
[----:B------:R-:W2:Y:S02]  /*a4300*/  LDL.LU R16, [R1+0x1940] ;  /* 0x0019400001107983 */ /* 0x000ea40000300800 */
[----:B------:R0:W-:Y:S02]  /*a4310*/  STL [R1+0x1920], R10 ;  /* 0x0019200a01007387 */ /* 0x0001e40000100800 */
[----:B0-----:R-:W3:Y:S01]  /*a4320*/  LDL.LU.64 R10, [R1+0xb20] ;  /* 0x000b2000010a7983 */ /* 0x001ee20000300a00 */
[----:B------:R0:W-:Y:S03]  /*a4330*/  STL [R1+0x191c], R8 ;  /* 0x00191c0801007387 */ /* 0x0001e60000100800 */
[----:B0-----:R-:W3:Y:S01]  /*a4340*/  LDL.LU.64 R8, [R1+0xaf0] ;  /* 0x000af00001087983 */ /* 0x001ee20000300a00 */
[----:B--2---:R-:W-:-:S03]  /*a4350*/  PRMT R2, R16, 0x7632, R2 ;  /* 0x0000763210027816 */ /* 0x004fc60000000002 */
[----:B---3--:R-:W-:Y:S01]  /*a4360*/  STG.E.U16 [R8.64], R0 ;  /* 0x0000000008007986 */ /* 0x008fe2000c101506 */
[----:B------:R-:W-:Y:S02]  /*a4370*/  STG.E.U16 [R18.64], R16 ;  /* 0x0000001012007986 */ /* 0x000fe4000c101506 */
[----:B------:R-:W0:Y:S02]  /*a4380*/  LDS.128 R16, [R3+0x5000] ;  /* 0x0050000003107984 */ /* 0x000e240000000c00 */
[----:B0-----:R-:W-:Y:S02]  /*a4390*/  STL [R1+0xc4], R17 ;  /* 0x0000c41101007387 */ /* 0x001fe40000100800 */
[----:B------:R0:W-:Y:S02]  /*a43a0*/  STL.64 [R1+0xc8], R18 ;  /* 0x0000c81201007387 */ /* 0x0001e40000100a00 */
[----:B0-----:R-:W2:Y:S01]  /*a43b0*/  LDL.LU.64 R18, [R1+0x1938] ;  /* 0x0019380001127983 */ /* 0x001ea20000300a00 */
[----:B------:R-:W-:Y:S02]  /*a43c0*/  STG.E.U16 [R12.64], R2 ;  /* 0x000000020c007986 */ /* 0x000fe4000c101506 */
[----:B------:R-:W-:Y:S02]  /*a43d0*/  STG.E.U16 [R14.64], R4 ;  /* 0x000000040e007986 */ /* 0x000fe4000c101506 */
[----:B------:R-:W0:Y:S01]  /*a43e0*/  LDS.128 R12, [R22+0x5000] ;  /* 0x00500000160c7984 */ /* 0x000e220000000c00 */
[----:B------:R-:W-:-:S02]  /*a43f0*/  PRMT R0, R4, 0x7632, R0 ;  /* 0x0000763204007816 */ /* 0x000fc40000000000 */
[----:B------:R-:W-:Y:S02]  /*a4400*/  MOV R24, R16 ;  /* 0x0000001000187202 */ /* 0x000fe40000000f00 */
[----:B------:R-:W3:Y:S01]  /*a4410*/  LDL.LU.64 R16, [R1+0xb30] ;  /* 0x000b300001107983 */ /* 0x000ee20000300a00 */
[----:B0-----:R-:W-:-:S03]  /*a4420*/  IMAD.MOV.U32 R20, RZ, RZ, R12 ;  /* 0x000000ffff147224 */ /* 0x001fc600078e000c */
[----:B--2---:R0:W-:Y:S04]  /*a4430*/  STG.E.U16 [R18.64], R0 ;  /* 0x0000000012007986 */ /* 0x0041e8000c101506 */
[----:B0-----:R-:W2:Y:S01]  /*a4440*/  LDL.LU.64 R18, [R1+0xb70] ;  /* 0x000b700001127983 */ /* 0x001ea20000300a00 */
[----:B------:R-:W-:Y:S02]  /*a4450*/  STL [R1+0x44], R13 ;  /* 0x0000440d01007387 */ /* 0x000fe40000100800 */
[----:B------:R0:W-:Y:S02]  /*a4460*/  STL.64 [R1+0x48], R14 ;  /* 0x0000480e01007387 */ /* 0x0001e40000100a00 */
[----:B0-----:R-:W2:Y:S01]  /*a4470*/  LDL.LU.64 R14, [R1+0x1930] ;  /* 0x00193000010e7983 */ /* 0x001ea20000300a00 */
[----:B------:R-:W2:Y:S02]  /*a4480*/  LDL.LU R12, [R1+0x1928] ;  /* 0x00192800010c7983 */ /* 0x000ea40000300800 */
[----:B--2---:R-:W-:Y:S01]  /*a4490*/  PRMT R0, R12, 0x7632, R0 ;  /* 0x000076320c007816 */ /* 0x004fe20000000000 */
[----:B------:R-:W-:Y:S02]  /*a44a0*/  STG.E.U16 [R14.64], R12 ;  /* 0x0000000c0e007986 */ /* 0x000fe4000c101506 */
[----:B------:R-:W0:Y:S02]  /*a44b0*/  LDS.128 R12, [R23+0x5000] ;  /* 0x00500000170c7984 */ /* 0x000e240000000c00 */
[----:B------:R1:W-:Y:S02]  /*a44c0*/  STG.E.U16 [R10.64], R0 ;  /* 0x000000000a007986 */ /* 0x0003e4000c101506 */
[----:B------:R-:W2:Y:S04]  /*a44d0*/  LDS.128 R8, [R6+0x6000] ;  /* 0x0060000006087984 */ /* 0x000ea80000000c00 */
[----:B----4-:R-:W-:Y:S01]  /*a44e0*/  STG.E.U16 [R28.64], R25 ;  /* 0x000000191c007986 */ /* 0x010fe2000c101506 */
[----:B-1----:R-:W-:Y:S01]  /*a44f0*/  PRMT R0, R25, 0x7632, R0 ;  /* 0x0000763219007816 */ /* 0x002fe20000000000 */
[----:B0-----:R0:W-:Y:S04]  /*a4500*/  STL.64 [R1+0x18e8], R12 ;  /* 0x0018e80c01007387 */ /* 0x0011e80000100a00 */
[----:B0-----:R-:W4:Y:S01]  /*a4510*/  LDL.LU.64 R12, [R1+0xb38] ;  /* 0x000b3800010c7983 */ /* 0x001f220000300a00 */
[----:B------:R0:W-:Y:S02]  /*a4520*/  STL.64 [R1+0x1688], R14 ;  /* 0x0016880e01007387 */ /* 0x0001e40000100a00 */
[----:B------:R-:W3:Y:S02]  /*a4530*/  LDL.LU R25, [R1+0x1924] ;  /* 0x0019240001197983 */ /* 0x000ee40000300800 */
[----:B--2---:R-:W-:Y:S01]  /*a4540*/  STL [R1+0x134], R9 ;  /* 0x0001340901007387 */ /* 0x004fe20000100800 */
[----:B------:R-:W-:Y:S01]  /*a4550*/  STL.64 [R1+0x138], R10 ;  /* 0x0001380a01007387 */ /* 0x000fe20000100a00 */
[----:B------:R-:W2:Y:S01]  /*a4560*/  LDL.LU.64 R28, [R1+0xb78] ;  /* 0x000b7800011c7983 */ /* 0x000ea20000300a00 */
[----:B0-----:R-:W-:-:S02]  /*a4570*/  MOV R15, R8 ;  /* 0x00000008000f7202 */ /* 0x001fc40000000f00 */
[----:B------:R-:W0:Y:S04]  /*a4580*/  LDS.128 R8, [R3+0x6000] ;  /* 0x0060000003087984 */ /* 0x000e280000000c00 */
[----:B0-----:R0:W-:Y:S01]  /*a4590*/  STL.64 [R1+0xb8], R10 ;  /* 0x0000b80a01007387 */ /* 0x0011e20000100a00 */
[----:B------:R-:W-:-:S03]  /*a45a0*/  IMAD.MOV.U32 R14, RZ, RZ, R8 ;  /* 0x000000ffff0e7224 */ /* 0x000fc600078e0008 */
[----:B0-----:R-:W2:Y:S01]  /*a45b0*/  LDL.LU R10, [R1+0x1920] ;  /* 0x00192000010a7983 */ /* 0x001ea20000300800 */
[----:B------:R-:W2:Y:S03]  /*a45c0*/  LDL.LU R8, [R1+0x191c] ;  /* 0x00191c0001087983 */ /* 0x000ea60000300800 */
[----:B------:R0:W-:Y:S01]  /*a45d0*/  STG.E.U16 [R26.64], R0 ;  /* 0x000000001a007986 */ /* 0x0001e2000c101506 */
[----:B------:R1:W-:Y:S01]  /*a45e0*/  STL.64 [R1+0x18e0], R14 ;  /* 0x0018e00e01007387 */ /* 0x0003e20000100a00 */
[----:B0-----:R-:W-:Y:S02]  /*a45f0*/  MOV R26, R9 ;  /* 0x00000009001a7202 */ /* 0x001fe40000000f00 */
[----:B------:R-:W-:Y:S01]  /*a4600*/  MOV R27, R21 ;  /* 0x00000015001b7202 */ /* 0x000fe20000000f00 */
[----:B-1----:R-:W2:Y:S02]  /*a4610*/  LDL.LU.64 R14, [R1+0xb80] ;  /* 0x000b8000010e7983 */ /* 0x002ea40000300a00 */
[----:B------:R-:W-:Y:S02]  /*a4620*/  STL [R1+0x17e0], R26 ;  /* 0x0017e01a01007387 */ /* 0x000fe40000100800 */
[----:B------:R-:W-:Y:S01]  /*a4630*/  STL [R1+0x1918], R27 ;  /* 0x0019181b01007387 */ /* 0x000fe20000100800 */
[----:B------:R-:W-:-:S03]  /*a4640*/  PRMT R0, R7, 0x7632, R0 ;  /* 0x0000763207007816 */ /* 0x000fc60000000000 */
[----:B---3--:R-:W-:Y:S02]  /*a4650*/  STL.64 [R1+0x1910], R24 ;  /* 0x0019101801007387 */ /* 0x008fe40000100a00 */
[----:B------:R-:W0:Y:S02]  /*a4660*/  LDS.128 R24, [R22+0x6000] ;  /* 0x0060000016187984 */ /* 0x000e240000000c00 */
[----:B----4-:R-:W-:Y:S02]  /*a4670*/  STG.E.U16 [R12.64], R7 ;  /* 0x000000070c007986 */ /* 0x010fe4000c101506 */
[----:B------:R2:W-:Y:S01]  /*a4680*/  STG.E.U16 [R16.64], R0 ;  /* 0x0000000010007986 */ /* 0x0005e2000c101506 */
[----:B0-----:R-:W-:Y:S01]  /*a4690*/  MOV R9, R24 ;  /* 0x0000001800097202 */ /* 0x001fe20000000f00 */
[----:B------:R-:W-:Y:S04]  /*a46a0*/  STL.64 [R1+0x38], R26 ;  /* 0x0000381a01007387 */ /* 0x000fe80000100a00 */
[----:B------:R-:W-:Y:S01]  /*a46b0*/  STL [R1+0x18f8], R9 ;  /* 0x0018f80901007387 */ /* 0x000fe20000100800 */
[----:B--2---:R-:W-:-:S03]  /*a46c0*/  PRMT R0, R8, 0x7632, R0 ;  /* 0x0000763208007816 */ /* 0x004fc60000000000 */
[----:B------:R0:W-:Y:S02]  /*a46d0*/  STG.E.U16 [R18.64], R8 ;  /* 0x0000000812007986 */ /* 0x0001e4000c101506 */
[----:B------:R-:W-:Y:S02]  /*a46e0*/  LDS.128 R16, [R23+0x6000] ;  /* 0x0060000017107984 */ /* 0x000fe40000000c00 */
[----:B0-----:R-:W2:Y:S02]  /*a46f0*/  LDL.LU.64 R8, [R1+0xb98] ;  /* 0x000b980001087983 */ /* 0x001ea40000300a00 */
[----:B------:R-:W3:Y:S02]  /*a4700*/  LDL.LU.64 R12, [R1+0xba0] ;  /* 0x000ba000010c7983 */ /* 0x000ee40000300a00 */
[----:B------:R-:W-:Y:S02]  /*a4710*/  STL [R1+0x18f4], R23 ;  /* 0x0018f41701007387 */ /* 0x000fe40000100800 */
[----:B------:R0:W-:Y:S02]  /*a4720*/  STL [R1+0x18f0], R20 ;  /* 0x0018f01401007387 */ /* 0x0001e40000100800 */
[----:B0-----:R-:W4:Y:S01]  /*a4730*/  LDL.LU.64 R20, [R1+0xb90] ;  /* 0x000b900001147983 */ /* 0x001f220000300a00 */
[----:B------:R0:W-:Y:S03]  /*a4740*/  STL [R1+0x1908], R22 ;  /* 0x0019081601007387 */ /* 0x0001e60000100800 */
[----:B0-----:R-:W2:Y:S01]  /*a4750*/  LDL.LU.64 R22, [R1+0xb88] ;  /* 0x000b880001167983 */ /* 0x001ea20000300a00 */
[----:B------:R-:W-:-:S02]  /*a4760*/  IMAD.MOV.U32 R7, RZ, RZ, R25 ;  /* 0x000000ffff077224 */ /* 0x000fc400078e0019 */
[----:B------:R-:W0:Y:S01]  /*a4770*/  LDS.128 R24, [R6+0x7000] ;  /* 0x0070000006187984 */ /* 0x000e220000000c00 */
[----:B------:R1:W-:Y:S03]  /*a4780*/  STG.E.U16 [R14.64], R0 ;  /* 0x000000000e007986 */ /* 0x0003e6000c101506 */
[----:B------:R-:W-:Y:S01]  /*a4790*/  STG.E.U16 [R28.64], R10 ;  /* 0x0000000a1c007986 */ /* 0x000fe2000c101506 */
[----:B-1----:R-:W-:Y:S02]  /*a47a0*/  PRMT R0, R10, 0x7632, R0 ;  /* 0x000076320a007816 */ /* 0x002fe40000000000 */
[----:B0-----:R-:W-:Y:S02]  /*a47b0*/  MOV R4, R27 ;  /* 0x0000001b00047202 */ /* 0x001fe40000000f00 */
[----:B------:R-:W-:Y:S01]  /*a47c0*/  MOV R6, R25 ;  /* 0x0000001900067202 */ /* 0x000fe20000000f00 */
[----:B----4-:R-:W-:Y:S04]  /*a47d0*/  STL.64 [R1+0x1900], R20 ;  /* 0x0019001401007387 */ /* 0x010fe80000100a00 */
[----:B--2---:R-:W-:Y:S02]  /*a47e0*/  STG.E.U16 [R22.64], R0 ;  /* 0x0000000016007986 */ /* 0x004fe4000c101506 */
[----:B------:R-:W0:Y:S04]  /*a47f0*/  LDS.128 R20, [R3+0x7000] ;  /* 0x0070000003147984 */ /* 0x000e280000000c00 */
[----:B------:R-:W-:Y:S02]  /*a4800*/  STL.64 [R1+0x1678], R18 ;  /* 0x0016781201007387 */ /* 0x000fe40000100a00 */
[----:B------:R-:W2:Y:S01]  /*a4810*/  LDL.LU.64 R14, [R1+0xe60] ;  /* 0x000e6000010e7983 */ /* 0x000ea20000300a00 */
[----:B------:R1:W-:Y:S01]  /*a4820*/  STL [R1+0x120], R24 ;  /* 0x0001201801007387 */ /* 0x0003e20000100800 */
[----:B------:R-:W-:Y:S02]  /*a4830*/  STL [R1+0x128], R26 ;  /* 0x0001281a01007387 */ /* 0x000fe40000100800 */
[----:B------:R-:W4:Y:S01]  /*a4840*/  LDL.LU R27, [R1+0x1918] ;  /* 0x00191800011b7983 */ /* 0x000f220000300800 */
[----:B-1----:R-:W2:Y:S01]  /*a4850*/  LDL.LU.64 R24, [R1+0x1910] ;  /* 0x0019100001187983 */ /* 0x002ea20000300a00 */
[----:B------:R-:W3:Y:S02]  /*a4860*/  LDL.LU.64 R18, [R1+0xdf8] ;  /* 0x000df80001127983 */ /* 0x000ee40000300a00 */
[----:B------:R-:W3:Y:S02]  /*a4870*/  LDL.LU.64 R10, [R1+0xdf0] ;  /* 0x000df000010a7983 */ /* 0x000ee40000300a00 */
[----:B------:R-:W3:Y:S01]  /*a4880*/  LDL.LU.64 R28, [R1+0xde8] ;  /* 0x000de800011c7983 */ /* 0x000ee20000300a00 */
[----:B------:R1:W-:Y:S04]  /*a4890*/  STL.64 [R1+0x17b0], R6 ;  /* 0x0017b00601007387 */ /* 0x0003e80000100a00 */
[----:B-1----:R-:W3:Y:S01]  /*a48a0*/  LDL.LU.64 R6, [R1+0xe00] ;  /* 0x000e000001067983 */ /* 0x002ee20000300a00 */
[----:B------:R-:W-:Y:S02]  /*a48b0*/  STL [R1+0x1548], R4 ;  /* 0x0015480401007387 */ /* 0x000fe40000100800 */
[----:B------:R1:W-:Y:S02]  /*a48c0*/  STL [R1+0x1818], R5 ;  /* 0x0018180501007387 */ /* 0x0003e40000100800 */
[----:B-1----:R-:W3:Y:S01]  /*a48d0*/  LDL.LU.64 R4, [R1+0xe08] ;  /* 0x000e080001047983 */ /* 0x002ee20000300a00 */
[----:B0-----:R-:W-:Y:S02]  /*a48e0*/  STL.64 [R1+0xa0], R20 ;  /* 0x0000a01401007387 */ /* 0x001fe40000100a00 */
[----:B------:R0:W-:Y:S02]  /*a48f0*/  STL [R1+0xa8], R22 ;  /* 0x0000a81601007387 */ /* 0x0001e40000100800 */
[----:B0-----:R-:W3:Y:S01]  /*a4900*/  LDL.LU R22, [R1+0x1908] ;  /* 0x0019080001167983 */ /* 0x001ee20000300800 */
[----:B------:R-:W3:Y:S02]  /*a4910*/  LDL.LU.64 R20, [R1+0x1900] ;  /* 0x0019000001147983 */ /* 0x000ee40000300a00 */
[----:B------:R-:W-:-:S05]  /*a4920*/  IMAD.MOV.U32 R3, RZ, RZ, R23 ;  /* 0x000000ffff037224 */ /* 0x000fca00078e0017 */
[----:B------:R-:W-:Y:S01]  /*a4930*/  STL [R1+0x1560], R3 ;  /* 0x0015600301007387 */ /* 0x000fe20000100800 */
[----:B--2---:R-:W-:-:S03]  /*a4940*/  PRMT R0, R24, 0x7632, R0 ;  /* 0x0000763218007816 */ /* 0x004fc60000000000 */
[----:B------:R0:W-:Y:S04]  /*a4950*/  STG.E.U16 [R8.64], R24 ;  /* 0x0000001808007986 */ /* 0x0001e8000c101506 */
[----:B0-----:R-:W2:Y:S04]  /*a4960*/  LDL.LU R9, [R1+0x18f8] ;  /* 0x0018f80001097983 */ /* 0x001ea80000300800 */
[----:B---3--:R-:W-:Y:S02]  /*a4970*/  STG.E.U16 [R20.64], R0 ;  /* 0x0000000014007986 */ /* 0x008fe4000c101506 */
[----:B------:R-:W0:Y:S02]  /*a4980*/  LDS.128 R20, [R22+0x7000] ;  /* 0x0070000016147984 */ /* 0x000e240000000c00 */
[----:B0-----:R0:W-:Y:S02]  /*a4990*/  STL.64 [R1+0x20], R20 ;  /* 0x0000201401007387 */ /* 0x0011e40000100a00 */
[----:B------:R-:W-:Y:S01]  /*a49a0*/  STL [R1+0x28], R22 ;  /* 0x0000281601007387 */ /* 0x000fe20000100800 */
[----:B------:R-:W-:-:S02]  /*a49b0*/  MOV R24, R23 ;  /* 0x0000001700187202 */ /* 0x000fc40000000f00 */
[----:B------:R-:W3:Y:S04]  /*a49c0*/  LDL.LU R23, [R1+0x18f4] ;  /* 0x0018f40001177983 */ /* 0x000ee80000300800 */
[----:B0-----:R-:W2:Y:S01]  /*a49d0*/  LDL.LU R20, [R1+0x18f0] ;  /* 0x0018f00001147983 */ /* 0x001ea20000300800 */
[----:B------:R-:W-:Y:S02]  /*a49e0*/  STL [R1+0x15e0], R24 ;  /* 0x0015e01801007387 */ /* 0x000fe40000100800 */
[----:B------:R0:W-:Y:S02]  /*a49f0*/  STL [R1+0x1828], R25 ;  /* 0x0018281901007387 */ /* 0x0001e40000100800 */
[----:B0-----:R-:W4:Y:S01]  /*a4a00*/  LDL.LU.64 R24, [R1+0xe10] ;  /* 0x000e100001187983 */ /* 0x001f220000300a00 */
[----:B--2---:R-:W-:-:S03]  /*a4a10*/  PRMT R2, R20, 0x7632, R2 ;  /* 0x0000763214027816 */ /* 0x004fc60000000002 */
[----:B------:R0:W-:Y:S02]  /*a4a20*/  STG.E.U16 [R12.64], R20 ;  /* 0x000000140c007986 */ /* 0x0001e4000c101506 */
[----:B---3--:R-:W1:Y:S02]  /*a4a30*/  LDS.128 R20, [R23+0x7000] ;  /* 0x0070000017147984 */ /* 0x008e640000000c00 */
[----:B------:R-:W-:Y:S04]  /*a4a40*/  STG.E.U16 [R14.64], R2 ;  /* 0x000000020e007986 */ /* 0x000fe8000c101506 */
[----:B0-----:R-:W2:Y:S04]  /*a4a50*/  LDL.LU.64 R12, [R1+0x18e8] ;  /* 0x0018e800010c7983 */ /* 0x001ea80000300a00 */
[----:B-1----:R-:W-:Y:S01]  /*a4a60*/  STL [R1+0x1890], R21 ;  /* 0x0018901501007387 */ /* 0x002fe20000100800 */
[----:B------:R-:W-:Y:S02]  /*a4a70*/  STL [R1+0x16a8], R22 ;  /* 0x0016a81601007387 */ /* 0x000fe40000100800 */
[----:B------:R0:W-:Y:S02]  /*a4a80*/  STL [R1+0x1638], R23 ;  /* 0x0016381701007387 */ /* 0x0001e40000100800 */
[----:B0-----:R-:W3:Y:S01]  /*a4a90*/  LDL.LU.64 R22, [R1+0xe18] ;  /* 0x000e180001167983 */ /* 0x001ee20000300a00 */
[----:B------:R-:W4:Y:S01]  /*a4aa0*/  LDL.LU.64 R14, [R1+0x18e0] ;  /* 0x0018e000010e7983 */ /* 0x000f220000300a00 */
[----:B--2---:R-:W-:-:S02]  /*a4ab0*/  PRMT R0, R12, 0x7632, R0 ;  /* 0x000076320c007816 */ /* 0x004fc40000000000 */
[----:B------:R-:W-:Y:S04]  /*a4ac0*/  STL [R1+0x17c0], R13 ;  /* 0x0017c00d01007387 */ /* 0x000fe80000100800 */
[----:B---3--:R-:W-:Y:S01]  /*a4ad0*/  STG.E.U16 [R22.64], R12 ;  /* 0x0000000c16007986 */ /* 0x008fe2000c101506 */
[----:B----4-:R-:W-:Y:S01]  /*a4ae0*/  PRMT R2, R15, 0x7632, R2 ;  /* 0x000076320f027816 */ /* 0x010fe20000000002 */
[----:B------:R0:W-:Y:S02]  /*a4af0*/  STG.E.U16 [R24.64], R0 ;  /* 0x0000000018007986 */ /* 0x0001e4000c101506 */
[----:B------:R-:W-:Y:S02]  /*a4b00*/  STG.E.U16 [R4.64], R15 ;  /* 0x0000000f04007986 */ /* 0x000fe4000c101506 */
[----:B------:R-:W-:Y:S01]  /*a4b10*/  STG.E.U16 [R6.64], R2 ;  /* 0x0000000206007986 */ /* 0x000fe2000c101506 */
[----:B------:R-:W-:Y:S01]  /*a4b20*/  STG.E.U16 [R18.64], R14 ;  /* 0x0000000e12007986 */ /* 0x000fe2000c101506 */
[----:B0-----:R-:W-:-:S05]  /*a4b30*/  PRMT R0, R14, 0x7632, R0 ;  /* 0x000076320e007816 */ /* 0x001fca0000000000 */
[----:B------:R0:W-:Y:S04]  /*a4b40*/  STG.E.U16 [R10.64], R0 ;  /* 0x000000000a007986 */ /* 0x0001e8000c101506 */
[----:B0-----:R-:W2:Y:S01]  /*a4b50*/  LDL.LU.64 R10, [R1+0xde0] ;  /* 0x000de000010a7983 */ /* 0x001ea20000300a00 */
[----:B------:R-:W3:Y:S03]  /*a4b60*/  LDL.LU R21, [R1+0x20] ;  /* 0x0000200001157983 */ /* 0x000ee60000300800 */
[----:B---3--:R0:W-:Y:S04]  /*a4b70*/  STL.64 [R1+0x18a0], R20 ;  /* 0x0018a01401007387 */ /* 0x0081e80000100a00 */
[----:B0-----:R-:W3:Y:S04]  /*a4b80*/  LDL.LU.64 R20, [R1+0xdb0] ;  /* 0x000db00001147983 */ /* 0x001ee80000300a00 */
[----:B---3--:R0:W-:Y:S04]  /*a4b90*/  STL [R1+0x18c0], R20 ;  /* 0x0018c01401007387 */ /* 0x0081e80000100800 */
[----:B0-----:R-:W3:Y:S01]  /*a4ba0*/  LDL.LU R20, [R1+0x120] ;  /* 0x0001200001147983 */ /* 0x001ee20000300800 */
[----:B------:R0:W-:Y:S03]  /*a4bb0*/  STL [R1+0x18a8], R21 ;  /* 0x0018a81501007387 */ /* 0x0001e60000100800 */
[----:B0-----:R-:W3:Y:S04]  /*a4bc0*/  LDL.LU R21, [R1+0xa0] ;  /* 0x0000a00001157983 */ /* 0x001ee80000300800 */
[----:B---3--:R0:W-:Y:S04]  /*a4bd0*/  STL.64 [R1+0x18d0], R20 ;  /* 0x0018d01401007387 */ /* 0x0081e80000100a00 */
[----:B0-----:R-:W3:Y:S04]  /*a4be0*/  LDL.LU.64 R20, [R1+0xdd0] ;  /* 0x000dd00001147983 */ /* 0x001ee80000300a00 */
[----:B---3--:R0:W-:Y:S04]  /*a4bf0*/  STL.64 [R1+0x18d8], R20 ;  /* 0x0018d81401007387 */ /* 0x0081e80000100a00 */
[----:B0-----:R-:W3:Y:S01]  /*a4c00*/  LDL.LU.64 R20, [R1+0xdd8] ;  /* 0x000dd80001147983 */ /* 0x001ee20000300a00 */
[----:B------:R-:W4:Y:S03]  /*a4c10*/  LDL.LU R12, [R1+0x194] ;  /* 0x00019400010c7983 */ /* 0x000f260000300800 */
        /* <DEDUP_REMOVED lines=9> */
[----:B0-----:R-:W4:Y:S01]  /*a4cb0*/  LDL.LU.64 R12, [R1+0xdc0] ;  /* 0x000dc000010c7983 */ /* 0x001f220000300a00 */
[----:B------:R-:W-:Y:S01]  /*a4cc0*/  PRMT R2, R9, 0x7632, R2 ;  /* 0x0000763209027816 */ /* 0x000fe20000000002 */
[----:B------:R-:W-:Y:S04]  /*a4cd0*/  STG.E.U16 [R28.64], R9 ;  /* 0x000000091c007986 */ /* 0x000fe8000c101506 */
[----:B--2---:R-:W-:Y:S01]  /*a4ce0*/  STG.E.U16 [R10.64], R2 ;  /* 0x000000020a007986 */ /* 0x004fe2000c101506 */
[----:B---3--:R-:W-:Y:S03]  /*a4cf0*/  STG.E.U16 [R20.64], R16 ;  /* 0x0000001014007986 */ /* 0x008fe6000c101506 */
[----:B----4-:R0:W-:Y:S04]  /*a4d00*/  STL.64 [R1+0x18c8], R12 ;  /* 0x0018c80c01007387 */ /* 0x0101e80000100a00 */
[----:B0-----:R-:W2:Y:S01]  /*a4d10*/  LDL.LU.64 R12, [R1+0xdc8] ;  /* 0x000dc800010c7983 */ /* 0x001ea20000300a00 */
[----:B------:R-:W3:Y:S02]  /*a4d20*/  LDL.LU.64 R22, [R1+0xd80] ;  /* 0x000d800001167983 */ /* 0x000ee40000300a00 */
[----:B------:R-:W4:Y:S02]  /*a4d30*/  LDL.LU.64 R24, [R1+0xd78] ;  /* 0x000d780001187983 */ /* 0x000f240000300a00 */
[----:B------:R-:W4:Y:S01]  /*a4d40*/  LDL.LU R3, [R1+0x114] ;  /* 0x0001140001037983 */ /* 0x000f220000300800 */
[----:B------:R-:W2:Y:S01]  /*a4d50*/  LDL.LU.64 R4, [R1+0xd70] ;  /* 0x000d700001047983 */ /* 0x000ea20000300a00 */
[----:B------:R-:W2:Y:S02]  /*a4d60*/  LDL.LU.64 R6, [R1+0xd68] ;  /* 0x000d680001067983 */ /* 0x000ea40000300a00 */
[----:B------:R-:W2:Y:S02]  /*a4d70*/  LDL.LU R26, [R1+0x94] ;  /* 0x00009400011a7983 */ /* 0x000ea40000300800 */
[----:B------:R-:W2:Y:S01]  /*a4d80*/  LDL.LU.64 R18, [R1+0xd60] ;  /* 0x000d600001127983 */ /* 0x000ea20000300a00 */
[----:B------:R-:W2:Y:S01]  /*a4d90*/  LDL.LU.64 R8, [R1+0xd58] ;  /* 0x000d580001087983 */ /* 0x000ea20000300a00 */
[----:B------:R-:W2:Y:S02]  /*a4da0*/  LDL.LU R28, [R1+0x14] ;  /* 0x00001400011c7983 */ /* 0x000ea40000300800 */
[----:B------:R-:W2:Y:S02]  /*a4db0*/  LDL.LU.64 R14, [R1+0xd50] ;  /* 0x000d5000010e7983 */ /* 0x000ea40000300a00 */
[----:B------:R-:W2:Y:S01]  /*a4dc0*/  LDL.LU R29, [R1+0x184] ;  /* 0x00018400011d7983 */ /* 0x000ea20000300800 */
[----:B------:R-:W2:Y:S01]  /*a4dd0*/  LDL.LU.64 R10, [R1+0xd48] ;  /* 0x000d4800010a7983 */ /* 0x000ea20000300a00 */
[----:B------:R-:W2:Y:S01]  /*a4de0*/  LDL.LU.64 R20, [R1+0x18d8] ;  /* 0x0018d80001147983 */ /* 0x000ea20000300a00 */
[----:B------:R-:W-:Y:S01]  /*a4df0*/  PRMT R0, R16, 0x7632, R0 ;  /* 0x0000763210007816 */ /* 0x000fe20000000000 */
[----:B------:R0:W-:Y:S02]  /*a4e00*/  STL [R1+0x17b8], R17 ;  /* 0x0017b81101007387 */ /* 0x0001e40000100800 */
[----:B0-----:R-:W3:Y:S04]  /*a4e10*/  LDL.LU.64 R16, [R1+0xd88] ;  /* 0x000d880001107983 */ /* 0x001ee80000300a00 */
[----:B--2---:R0:W-:Y:S04]  /*a4e20*/  STG.E.U16 [R20.64], R0 ;  /* 0x0000000014007986 */ /* 0x0041e8000c101506 */
[----:B0-----:R-:W2:Y:S04]  /*a4e30*/  LDL.LU.64 R20, [R1+0x18d0] ;  /* 0x0018d00001147983 */ /* 0x001ea80000300a00 */
[----:B--2---:R0:W-:Y:S04]  /*a4e40*/  STG.E.U16 [R12.64], R20 ;  /* 0x000000140c007986 */ /* 0x0041e8000c101506 */
[----:B0-----:R-:W2:Y:S01]  /*a4e50*/  LDL.LU.64 R12, [R1+0x18c8] ;  /* 0x0018c800010c7983 */ /* 0x001ea20000300a00 */
[----:B------:R-:W-:-:S02]  /*a4e60*/  PRMT R2, R20, 0x7632, R2 ;  /* 0x0000763214027816 */ /* 0x000fc40000000002 */
[----:B------:R-:W3:Y:S03]  /*a4e70*/  LDL.LU R20, [R1+0x18c0] ;  /* 0x0018c00001147983 */ /* 0x000ee60000300800 */
[----:B--2---:R0:W-:Y:S04]  /*a4e80*/  STG.E.U16 [R12.64], R2 ;  /* 0x000000020c007986 */ /* 0x0041e8000c101506 */
[----:B0-----:R-:W2:Y:S01]  /*a4e90*/  LDL.LU.64 R12, [R1+0x18b8] ;  /* 0x0018b800010c7983 */ /* 0x001ea20000300a00 */
[----:B------:R-:W-:-:S03]  /*a4ea0*/  PRMT R0, R21, 0x7632, R0 ;  /* 0x0000763215007816 */ /* 0x000fc60000000000 */
[----:B--2---:R0:W-:Y:S04]  /*a4eb0*/  STG.E.U16 [R12.64], R21 ;  /* 0x000000150c007986 */ /* 0x0041e8000c101506 */
[----:B0-----:R-:W2:Y:S01]  /*a4ec0*/  LDL.LU.64 R12, [R1+0x18b0] ;  /* 0x0018b000010c7983 */ /* 0x001ea20000300a00 */
[----:B------:R-:W3:Y:S03]  /*a4ed0*/  LDL.LU R21, [R1+0x18a8] ;  /* 0x0018a80001157983 */ /* 0x000ee60000300800 */
[----:B---3--:R0:W-:Y:S04]  /*a4ee0*/  STG.E.U16 [R20.64], R0 ;  /* 0x0000000014007986 */ /* 0x0081e8000c101506 */
        /* <DEDUP_REMOVED lines=9> */
[----:B0-----:R-:W2:Y:S01]  /*a4f80*/  LDL.LU R12, [R1+0x1880] ;  /* 0x00188000010c7983 */ /* 0x001ea20000300800 */
[----:B---3--:R0:W-:Y:S03]  /*a4f90*/  STL [R1+0x17bc], R21 ;  /* 0x0017bc1501007387 */ /* 0x0081e60000100800 */
[----:B0-----:R-:W3:Y:S01]  /*a4fa0*/  LDL.LU.64 R20, [R1+0xd90] ;  /* 0x000d900001147983 */ /* 0x001ee20000300a00 */
[----:B--2---:R-:W-:-:S03]  /*a4fb0*/  PRMT R2, R12, 0x7632, R2 ;  /* 0x000076320c027816 */ /* 0x004fc60000000002 */
[----:B---3--:R0:W-:Y:S01]  /*a4fc0*/  STG.E.U16 [R20.64], R0 ;  /* 0x0000000014007986 */ /* 0x0081e2000c101506 */
[----:B------:R-:W-:Y:S02]  /*a4fd0*/  STG.E.U16 [R16.64], R12 ;  /* 0x0000000c10007986 */ /* 0x000fe4000c101506 */
[----:B------:R1:W-:Y:S02]  /*a4fe0*/  STG.E.U16 [R22.64], R2 ;  /* 0x0000000216007986 */ /* 0x0003e4000c101506 */
[----:B----4-:R-:W-:Y:S01]  /*a4ff0*/  STG.E.U16 [R24.64], R3 ;  /* 0x0000000318007986 */ /* 0x010fe2000c101506 */
[----:B0-----:R-:W-:Y:S02]  /*a5000*/  PRMT R0, R3, 0x7632, R0 ;  /* 0x0000763203007816 */ /* 0x001fe40000000000 */
[----:B-1----:R-:W-:-:S03]  /*a5010*/  PRMT R2, R26, 0x7632, R2 ;  /* 0x000076321a027816 */ /* 0x002fc60000000002 */
[----:B------:R0:W-:Y:S01]  /*a5020*/  STG.E.U16 [R4.64], R0 ;  /* 0x0000000004007986 */ /* 0x0001e2000c101506 */
[----:B------:R1:W-:Y:S02]  /*a5030*/  STG.E.U16 [R6.64], R26 ;  /* 0x0000001a06007986 */ /* 0x0003e4000c101506 */
[----:B------:R2:W-:Y:S02]  /*a5040*/  STG.E.U16 [R18.64], R2 ;  /* 0x0000000212007986 */ /* 0x0005e4000c101506 */
[----:B------:R3:W-:Y:S01]  /*a5050*/  STG.E.U16 [R8.64], R28 ;  /* 0x0000001c08007986 */ /* 0x0007e2000c101506 */
[----:B0-----:R-:W-:Y:S01]  /*a5060*/  PRMT R0, R28, 0x7632, R0 ;  /* 0x000076321c007816 */ /* 0x001fe20000000000 */
[----:B-1----:R-:W4:Y:S01]  /*a5070*/  LDL.LU.64 R6, [R1+0xd40] ;  /* 0x000d400001067983 */ /* 0x002f220000300a00 */
[----:B--2---:R-:W2:Y:S02]  /*a5080*/  LDL.LU.64 R18, [R1+0xd38] ;  /* 0x000d380001127983 */ /* 0x004ea40000300a00 */
[----:B---3--:R-:W3:Y:S02]  /*a5090*/  LDL.LU R28, [R1+0x104] ;  /* 0x00010400011c7983 */ /* 0x008ee40000300800 */
[----:B------:R-:W2:Y:S01]  /*a50a0*/  LDL.LU.64 R8, [R1+0xd30] ;  /* 0x000d300001087983 */ /* 0x000ea20000300a00 */
[----:B------:R0:W-:Y:S01]  /*a50b0*/  STG.E.U16 [R14.64], R0 ;  /* 0x000000000e007986 */ /* 0x0001e2000c101506 */
[----:B------:R-:W-:Y:S01]  /*a50c0*/  PRMT R2, R29, 0x7632, R2 ;  /* 0x000076321d027816 */ /* 0x000fe20000000002 */
[----:B------:R1:W-:Y:S02]  /*a50d0*/  STG.E.U16 [R10.64], R29 ;  /* 0x0000001d0a007986 */ /* 0x0003e4000c101506 */
[----:B0-----:R-:W2:Y:S01]  /*a50e0*/  LDL.LU.64 R14, [R1+0xd28] ;  /* 0x000d2800010e7983 */ /* 0x001ea20000300a00 */
[----:B-1----:R-:W2:Y:S02]  /*a50f0*/  LDL.LU R29, [R1+0x84] ;  /* 0x00008400011d7983 */ /* 0x002ea40000300800 */
[----:B------:R-:W2:Y:S02]  /*a5100*/  LDL.LU.64 R24, [R1+0xce8] ;  /* 0x000ce80001187983 */ /* 0x000ea40000300a00 */
[----:B--2---:R0:W-:Y:S04]  /*a5110*/  STL.64 [R1+0x1830], R24 ;  /* 0x0018301801007387 */ /* 0x0041e80000100a00 */
[----:B0-----:R-:W2:Y:S04]  /*a5120*/  LDL.LU.64 R24, [R1+0xcf0] ;  /* 0x000cf00001187983 */ /* 0x001ea80000300a00 */
[----:B--2---:R0:W-:Y:S04]  /*a5130*/  STL [R1+0x1850], R24 ;  /* 0x0018501801007387 */ /* 0x0041e80000100800 */
[----:B0-----:R-:W2:Y:S01]  /*a5140*/  LDL.LU R24, [R1+0x174] ;  /* 0x0001740001187983 */ /* 0x001ea20000300800 */
[----:B------:R0:W-:Y:S03]  /*a5150*/  STL [R1+0x1838], R25 ;  /* 0x0018381901007387 */ /* 0x0001e60000100800 */
[----:B0-----:R-:W2:Y:S04]  /*a5160*/  LDL.LU R25, [R1+0xf4] ;  /* 0x0000f40001197983 */ /* 0x001ea80000300800 */
[----:B--2---:R0:W-:Y:S04]  /*a5170*/  STL.64 [R1+0x1860], R24 ;  /* 0x0018601801007387 */ /* 0x0041e80000100a00 */
[----:B0-----:R-:W2:Y:S04]  /*a5180*/  LDL.LU.64 R24, [R1+0xd10] ;  /* 0x000d100001187983 */ /* 0x001ea80000300a00 */
[----:B--2---:R0:W-:Y:S04]  /*a5190*/  STL [R1+0x1868], R25 ;  /* 0x0018681901007387 */ /* 0x0041e80000100800 */
[----:B0-----:R-:W2:Y:S01]  /*a51a0*/  LDL.LU R25, [R1+0x4] ;  /* 0x0000040001197983 */ /* 0x001ea20000300800 */
        /* <DEDUP_REMOVED lines=12> */
[----:B---3--:R-:W-:-:S03]  /*a5270*/  PRMT R0, R28, 0x7632, R0 ;  /* 0x000076321c007816 */ /* 0x008fc60000000000 */
[----:B----4-:R-:W-:Y:S01]  /*a5280*/  STG.E.U16 [R6.64], R2 ;  /* 0x0000000206007986 */ /* 0x010fe2000c101506 */
[----:B------:R-:W-:Y:S03]  /*a5290*/  STG.E.U16 [R18.64], R28 ;  /* 0x0000001c12007986 */ /* 0x000fe6000c101506 */
[----:B--2---:R0:W-:Y:S04]  /*a52a0*/  STL.64 [R1+0x1878], R4 ;  /* 0x0018780401007387 */ /* 0x0041e80000100a00 */
[----:B0-----:R-:W2:Y:S01]  /*a52b0*/  LDL.LU.64 R4, [R1+0xd20] ;  /* 0x000d200001047983 */ /* 0x001ea20000300a00 */
[----:B------:R-:W3:Y:S02]  /*a52c0*/  LDL.LU.64 R20, [R1+0xcd0] ;  /* 0x000cd00001147983 */ /* 0x000ee40000300a00 */
[----:B------:R-:W4:Y:S02]  /*a52d0*/  LDL.LU R26, [R1+0x164] ;  /* 0x00016400011a7983 */ /* 0x000f240000300800 */
[----:B------:R-:W3:Y:S01]  /*a52e0*/  LDL.LU R11, [R1+0xe4] ;  /* 0x0000e400010b7983 */ /* 0x000ee20000300800 */
[----:B------:R-:W3:Y:S01]  /*a52f0*/  LDL.LU.64 R16, [R1+0xcc8] ;  /* 0x000cc80001107983 */ /* 0x000ee20000300a00 */
[----:B------:R-:W3:Y:S02]  /*a5300*/  LDL.LU.64 R12, [R1+0xcc0] ;  /* 0x000cc000010c7983 */ /* 0x000ee40000300a00 */
[----:B------:R-:W3:Y:S02]  /*a5310*/  LDL.LU.64 R22, [R1+0xcb8] ;  /* 0x000cb80001167983 */ /* 0x000ee40000300a00 */
[----:B------:R-:W3:Y:S01]  /*a5320*/  LDL.LU.64 R6, [R1+0xcb0] ;  /* 0x000cb00001067983 */ /* 0x000ee20000300a00 */
[----:B------:R-:W-:Y:S01]  /*a5330*/  PRMT R2, R29, 0x7632, R2 ;  /* 0x000076321d027816 */ /* 0x000fe20000000002 */
[----:B------:R-:W3:Y:S04]  /*a5340*/  LDL.LU R10, [R1+0x64] ;  /* 0x00006400010a7983 */ /* 0x000ee80000300800 */
[----:B------:R0:W-:Y:S01]  /*a5350*/  STG.E.U16 [R8.64], R0 ;  /* 0x0000000008007986 */ /* 0x0001e2000c101506 */
[----:B------:R-:W3:Y:S02]  /*a5360*/  LDL.LU.64 R18, [R1+0xca8] ;  /* 0x000ca80001127983 */ /* 0x000ee40000300a00 */
[----:B------:R1:W-:Y:S01]  /*a5370*/  STG.E.U16 [R14.64], R29 ;  /* 0x0000001d0e007986 */ /* 0x0003e2000c101506 */
[----:B0-----:R-:W3:Y:S01]  /*a5380*/  LDL.LU.64 R8, [R1+0xca0] ;  /* 0x000ca00001087983 */ /* 0x001ee20000300a00 */
[----:B-1----:R-:W3:Y:S02]  /*a5390*/  LDL.LU.64 R14, [R1+0xc98] ;  /* 0x000c9800010e7983 */ /* 0x002ee40000300a00 */
[----:B------:R-:W3:Y:S01]  /*a53a0*/  LDL.LU.64 R28, [R1+0xc90] ;  /* 0x000c9000011c7983 */ /* 0x000ee20000300a00 */
[----:B--2---:R0:W-:Y:S04]  /*a53b0*/  STG.E.U16 [R4.64], R2 ;  /* 0x0000000204007986 */ /* 0x0041e8000c101506 */
[----:B0-----:R-:W2:Y:S01]  /*a53c0*/  LDL.LU.64 R4, [R1+0x1878] ;  /* 0x0018780001047983 */ /* 0x001ea20000300a00 */
[----:B------:R-:W-:-:S03]  /*a53d0*/  PRMT R0, R25, 0x7632, R0 ;  /* 0x0000763219007816 */ /* 0x000fc60000000000 */
[----:B--2---:R0:W-:Y:S04]  /*a53e0*/  STG.E.U16 [R4.64], R25 ;  /* 0x0000001904007986 */ /* 0x0041e8000c101506 */
[----:B0-----:R-:W2:Y:S01]  /*a53f0*/  LDL.LU.64 R4, [R1+0x1870] ;  /* 0x0018700001047983 */ /* 0x001ea20000300a00 */
[----:B------:R-:W2:Y:S03]  /*a5400*/  LDL.LU R25, [R1+0x1868] ;  /* 0x0018680001197983 */ /* 0x000ea60000300800 */
        /* <DEDUP_REMOVED lines=11> */
[----:B------:R-:W3:Y:S01]  /*a54c0*/  LDL.LU R25, [R1+0x1838] ;  /* 0x0018380001197983 */ /* 0x000ee20000300800 */
[----:B------:R-:W-:Y:S02]  /*a54d0*/  PRMT R2, R3, 0x7632, R2 ;  /* 0x0000763203027816 */ /* 0x000fe40000000002 */
[----:B---3--:R0:W-:Y:S04]  /*a54e0*/  STG.E.U16 [R24.64], R0 ;  /* 0x0000000018007986 */ /* 0x0081e8000c101506 */
[----:B0-----:R-:W3:Y:S04]  /*a54f0*/  LDL.LU.64 R24, [R1+0x1830] ;  /* 0x0018300001187983 */ /* 0x001ee80000300a00 */
[----:B---3--:R0:W-:Y:S01]  /*a5500*/  STG.E.U16 [R24.64], R3 ;  /* 0x0000000318007986 */ /* 0x0081e2000c101506 */
[----:B--2---:R1:W-:Y:S03]  /*a5510*/  STG.E.U16 [R4.64], R2 ;  /* 0x0000000204007986 */ /* 0x0043e6000c101506 */
[----:B0-----:R-:W2:Y:S01]  /*a5520*/  LDL.LU R25, [R1+0x1828] ;  /* 0x0018280001197983 */ /* 0x001ea20000300800 */
[----:B-1----:R-:W2:Y:S01]  /*a5530*/  LDL.LU.64 R4, [R1+0x1820] ;  /* 0x0018200001047983 */ /* 0x002ea20000300a00 */
[----:B----4-:R-:W-:-:S02]  /*a5540*/  PRMT R2, R26, 0x7632, R2 ;  /* 0x000076321a027816 */ /* 0x010fc40000000002 */
[----:B--2---:R0:W-:Y:S04]  /*a5550*/  STG.E.U16 [R4.64], R25 ;  /* 0x0000001904007986 */ /* 0x0041e8000c101506 */
[----:B0-----:R-:W2:Y:S01]  /*a5560*/  LDL.LU R5, [R1+0x1818] ;  /* 0x0018180001057983 */ /* 0x001ea20000300800 */
[----:B------:R-:W-:-:S05]  /*a5570*/  PRMT R0, R25, 0x7632, R0 ;  /* 0x0000763219007816 */ /* 0x000fca0000000000 */
[----:B------:R0:W-:Y:S01]  /*a5580*/  STG.E.U16 [R20.64], R0 ;  /* 0x0000000014007986 */ /* 0x0001e2000c101506 */
[----:B------:R-:W-:Y:S02]  /*a5590*/  STG.E.U16 [R16.64], R26 ;  /* 0x0000001a10007986 */ /* 0x000fe4000c101506 */
[----:B------:R1:W-:Y:S02]  /*a55a0*/  STG.E.U16 [R12.64], R2 ;  /* 0x000000020c007986 */ /* 0x0003e4000c101506 */
[----:B------:R3:W-:Y:S01]  /*a55b0*/  STG.E.U16 [R22.64], R11 ;  /* 0x0000000b16007986 */ /* 0x0007e2000c101506 */
[----:B0-----:R-:W-:Y:S02]  /*a55c0*/  PRMT R0, R11, 0x7632, R0 ;  /* 0x000076320b007816 */ /* 0x001fe40000000000 */
[----:B-1----:R-:W-:Y:S01]  /*a55d0*/  PRMT R2, R10, 0x7632, R2 ;  /* 0x000076320a027816 */ /* 0x002fe20000000002 */
[----:B---3--:R-:W3:Y:S04]  /*a55e0*/  LDL.LU R11, [R1+0x154] ;  /* 0x00015400010b7983 */ /* 0x008ee80000300800 */
[----:B------:R0:W-:Y:S01]  /*a55f0*/  STG.E.U16 [R6.64], R0 ;  /* 0x0000000006007986 */ /* 0x0001e2000c101506 */
[----:B------:R1:W-:Y:S02]  /*a5600*/  STG.E.U16 [R18.64], R10 ;  /* 0x0000000a12007986 */ /* 0x0003e4000c101506 */
[----:B------:R-:W-:Y:S01]  /*a5610*/  STG.E.U16 [R8.64], R2 ;  /* 0x0000000208007986 */ /* 0x000fe2000c101506 */
[----:B0-----:R-:W4:Y:S01]  /*a5620*/  LDL.LU.64 R6, [R1+0xc88] ;  /* 0x000c880001067983 */ /* 0x001f220000300a00 */
[----:B-1----:R-:W3:Y:S02]  /*a5630*/  LDL.LU R10, [R1+0xd4] ;  /* 0x0000d400010a7983 */ /* 0x002ee40000300800 */
[----:B------:R-:W3:Y:S01]  /*a5640*/  LDL.LU.64 R18, [R1+0xc80] ;  /* 0x000c800001127983 */ /* 0x000ee20000300a00 */
[----:B--2---:R-:W-:Y:S01]  /*a5650*/  PRMT R0, R5, 0x7632, R0 ;  /* 0x0000763205007816 */ /* 0x004fe20000000000 */
[----:B------:R0:W-:Y:S04]  /*a5660*/  STG.E.U16 [R14.64], R5 ;  /* 0x000000050e007986 */ /* 0x0001e8000c101506 */
[----:B------:R1:W-:Y:S04]  /*a5670*/  STG.E.U16 [R28.64], R0 ;  /* 0x000000001c007986 */ /* 0x0003e8000c101506 */
[----:B0-----:R-:W2:Y:S04]  /*a5680*/  LDL.LU.64 R14, [R1+0xc78] ;  /* 0x000c7800010e7983 */ /* 0x001ea80000300a00 */
[----:B-1----:R-:W2:Y:S01]  /*a5690*/  LDL.LU.64 R28, [R1+0xc70] ;  /* 0x000c7000011c7983 */ /* 0x002ea20000300a00 */
        /* <DEDUP_REMOVED lines=19> */
[----:B------:R-:W-:-:S03]  /*a57d0*/  PRMT R0, R10, 0x7632, R0 ;  /* 0x000076320a007816 */ /* 0x000fc60000000000 */
[----:B--2---:R0:W-:Y:S04]  /*a57e0*/  STL.64 [R1+0x1810], R12 ;  /* 0x0018100c01007387 */ /* 0x0041e80000100a00 */
[----:B0-----:R-:W2:Y:S01]  /*a57f0*/  LDL.LU.64 R12, [R1+0xc68] ;  /* 0x000c6800010c7983 */ /* 0x001ea20000300a00 */
[----:B------:R-:W3:Y:S02]  /*a5800*/  LDL.LU R3, [R1+0x44] ;  /* 0x0000440001037983 */ /* 0x000ee40000300800 */
[----:B------:R-:W4:Y:S02]  /*a5810*/  LDL.LU.64 R20, [R1+0xc20] ;  /* 0x000c200001147983 */ /* 0x000f240000300a00 */
[----:B------:R-:W3:Y:S01]  /*a5820*/  LDL.LU.64 R16, [R1+0xc18] ;  /* 0x000c180001107983 */ /* 0x000ee20000300a00 */
[----:B------:R-:W3:Y:S01]  /*a5830*/  LDL.LU.64 R6, [R1+0xc10] ;  /* 0x000c100001067983 */ /* 0x000ee20000300a00 */
[----:B------:R-:W3:Y:S02]  /*a5840*/  LDL.LU R8, [R1+0x134] ;  /* 0x0001340001087983 */ /* 0x000ee40000300800 */
[----:B------:R-:W3:Y:S02]  /*a5850*/  LDL.LU.64 R4, [R1+0xbe0] ;  /* 0x000be00001047983 */ /* 0x000ee40000300a00 */
[----:B------:R-:W3:Y:S01]  /*a5860*/  LDL.LU.64 R24, [R1+0xbd8] ;  /* 0x000bd80001187983 */ /* 0x000ee20000300a00 */
[----:B------:R0:W-:Y:S04]  /*a5870*/  STG.E.U16 [R18.64], R2 ;  /* 0x0000000212007986 */ /* 0x0001e8000c101506 */
[----:B------:R-:W3:Y:S01]  /*a5880*/  LDL.LU.64 R22, [R1+0xbd0] ;  /* 0x000bd00001167983 */ /* 0x000ee20000300a00 */
[----:B------:R1:W-:Y:S02]  /*a5890*/  STG.E.U16 [R14.64], R10 ;  /* 0x0000000a0e007986 */ /* 0x0003e4000c101506 */
[----:B------:R1:W-:Y:S01]  /*a58a0*/  STG.E.U16 [R28.64], R0 ;  /* 0x000000001c007986 */ /* 0x0003e2000c101506 */
[----:B0-----:R-:W3:Y:S01]  /*a58b0*/  LDL.LU.64 R18, [R1+0xbc8] ;  /* 0x000bc80001127983 */ /* 0x001ee20000300a00 */
[----:B-1----:R-:W3:Y:S02]  /*a58c0*/  LDL.LU.64 R14, [R1+0xbc0] ;  /* 0x000bc000010e7983 */ /* 0x002ee40000300a00 */
[----:B------:R-:W3:Y:S02]  /*a58d0*/  LDL.LU.64 R10, [R1+0xbb8] ;  /* 0x000bb800010a7983 */ /* 0x000ee40000300a00 */
[----:B------:R-:W3:Y:S01]  /*a58e0*/  LDL.LU.64 R28, [R1+0xbb0] ;  /* 0x000bb000011c7983 */ /* 0x000ee20000300a00 */
[----:B--2---:R0:W-:Y:S04]  /*a58f0*/  STG.E.U16 [R12.64], R9 ;  /* 0x000000090c007986 */ /* 0x0041e8000c101506 */
[----:B0-----:R-:W2:Y:S01]  /*a5900*/  LDL.LU.64 R12, [R1+0x1810] ;  /* 0x00181000010c7983 */ /* 0x001ea20000300a00 */
[----:B------:R-:W-:-:S02]  /*a5910*/  PRMT R2, R9, 0x7632, R2 ;  /* 0x0000763209027816 */ /* 0x000fc40000000002 */
        /* <DEDUP_REMOVED lines=9> */
[----:B------:R-:W-:-:S03]  /*a59b0*/  PRMT R2, R26, 0x7632, R2 ;  /* 0x000076321a027816 */ /* 0x000fc60000000002 */
        /* <DEDUP_REMOVED lines=10> */
[----:B------:R-:W-:-:S03]  /*a5a60*/  PRMT R2, R3, 0x7632, R2 ;  /* 0x0000763203027816 */ /* 0x000fc60000000002 */
[----:B--2---:R0:W-:Y:S04]  /*a5a70*/  STG.E.U16 [R12.64], R3 ;  /* 0x000000030c007986 */ /* 0x0041e8000c101506 */
[----:B0-----:R-:W2:Y:S01]  /*a5a80*/  LDL.LU R13, [R1+0x17c0] ;  /* 0x0017c000010d7983 */ /* 0x001ea20000300800 */
[----:B----4-:R0:W-:Y:S03]  /*a5a90*/  STG.E.U16 [R20.64], R2 ;  /* 0x0000000214007986 */ /* 0x0101e6000c101506 */
[----:B0-----:R-:W3:Y:S01]  /*a5aa0*/  LDL.LU R21, [R1+0x17bc] ;  /* 0x0017bc0001157983 */ /* 0x001ee20000300800 */
[----:B--2---:R-:W-:-:S03]  /*a5ab0*/  PRMT R0, R13, 0x7632, R0 ;  /* 0x000076320d007816 */ /* 0x004fc60000000000 */
[----:B------:R0:W-:Y:S04]  /*a5ac0*/  STG.E.U16 [R16.64], R13 ;  /* 0x0000000d10007986 */ /* 0x0001e8000c101506 */
[----:B------:R1:W-:Y:S04]  /*a5ad0*/  STG.E.U16 [R6.64], R0 ;  /* 0x0000000006007986 */ /* 0x0003e8000c101506 */
[----:B0-----:R-:W2:Y:S01]  /*a5ae0*/  LDL.LU R17, [R1+0x17b8] ;  /* 0x0017b80001117983 */ /* 0x001ea20000300800 */
[----:B------:R-:W4:Y:S03]  /*a5af0*/  LDL.LU.64 R12, [R1+0xbe8] ;  /* 0x000be800010c7983 */ /* 0x000f260000300a00 */
[----:B-1----:R-:W2:Y:S01]  /*a5b00*/  LDL.LU.64 R6, [R1+0x17b0] ;  /* 0x0017b00001067983 */ /* 0x002ea20000300a00 */
[----:B------:R-:W3:Y:S03]  /*a5b10*/  LDL.LU R20, [R1+0x24] ;  /* 0x0000240001147983 */ /* 0x000ee60000300800 */
[----:B---3--:R0:W-:Y:S04]  /*a5b20*/  STL.64 [R1+0x1788], R20 ;  /* 0x0017881401007387 */ /* 0x0081e80000100a00 */
[----:B0-----:R-:W3:Y:S04]  /*a5b30*/  LDL.LU.64 R20, [R1+0xe68] ;  /* 0x000e680001147983 */ /* 0x001ee80000300a00 */
[----:B---3--:R0:W-:Y:S04]  /*a5b40*/  STL [R1+0x1790], R21 ;  /* 0x0017901501007387 */ /* 0x0081e80000100800 */
[----:B0-----:R-:W3:Y:S01]  /*a5b50*/  LDL.LU R21, [R1+0xa4] ;  /* 0x0000a40001157983 */ /* 0x001ee20000300800 */
[----:B------:R-:W-:-:S03]  /*a5b60*/  PRMT R2, R8, 0x7632, R2 ;  /* 0x0000763208027816 */ /* 0x000fc60000000002 */
[----:B----4-:R-:W-:Y:S01]  /*a5b70*/  STG.E.U16 [R12.64], R8 ;  /* 0x000000080c007986 */ /* 0x010fe2000c101506 */
[----:B------:R-:W-:-:S03]  /*a5b80*/  PRMT R0, R26, 0x7632, R0 ;  /* 0x000076321a007816 */ /* 0x000fc60000000000 */
[----:B---3--:R0:W-:Y:S04]  /*a5b90*/  STL.64 [R1+0x17a8], R20 ;  /* 0x0017a81401007387 */ /* 0x0081e80000100a00 */
[----:B0-----:R-:W3:Y:S01]  /*a5ba0*/  LDL.LU.64 R20, [R1+0xba8] ;  /* 0x000ba80001147983 */ /* 0x001ee20000300a00 */
[----:B------:R-:W4:Y:S03]  /*a5bb0*/  LDL.LU R9, [R1+0x118] ;  /* 0x0001180001097983 */ /* 0x000f260000300800 */
[----:B------:R0:W-:Y:S01]  /*a5bc0*/  STG.E.U16 [R4.64], R2 ;  /* 0x0000000204007986 */ /* 0x0001e2000c101506 */
[----:B------:R-:W-:Y:S02]  /*a5bd0*/  STG.E.U16 [R24.64], R26 ;  /* 0x0000001a18007986 */ /* 0x000fe4000c101506 */
[----:B------:R1:W-:Y:S02]  /*a5be0*/  STG.E.U16 [R22.64], R0 ;  /* 0x0000000016007986 */ /* 0x0003e4000c101506 */
[----:B--2---:R-:W-:Y:S01]  /*a5bf0*/  STG.E.U16 [R18.64], R7 ;  /* 0x0000000712007986 */ /* 0x004fe2000c101506 */
[----:B0-----:R-:W-:-:S02]  /*a5c00*/  PRMT R2, R7, 0x7632, R2 ;  /* 0x0000763207027816 */ /* 0x001fc40000000002 */
[----:B-1----:R-:W-:-:S03]  /*a5c10*/  PRMT R0, R17, 0x7632, R0 ;  /* 0x0000763211007816 */ /* 0x002fc60000000000 */
[----:B------:R-:W-:Y:S01]  /*a5c20*/  STG.E.U16 [R14.64], R2 ;  /* 0x000000020e007986 */ /* 0x000fe2000c101506 */
[----:B------:R-:W-:Y:S03]  /*a5c30*/  STG.E.U16 [R10.64], R17 ;  /* 0x000000110a007986 */ /* 0x000fe6000c101506 */
[----:B----4-:R0:W-:Y:S04]  /*a5c40*/  STL [R1+0x1758], R9 ;  /* 0x0017580901007387 */ /* 0x0101e80000100800 */
[----:B0-----:R-:W2:Y:S01]  /*a5c50*/  LDL.LU R9, [R1+0x198] ;  /* 0x0001980001097983 */ /* 0x001ea20000300800 */
[----:B------:R-:W4:Y:S03]  /*a5c60*/  LDL.LU.64 R16, [R1+0xec0] ;  /* 0x000ec00001107983 */ /* 0x000f260000300a00 */
        /* <DEDUP_REMOVED lines=17> */
[----:B------:R-:W-:Y:S02]  /*a5d80*/  STG.E.U16 [R28.64], R0 ;  /* 0x000000001c007986 */ /* 0x000fe4000c101506 */
[----:B----4-:R0:W-:Y:S04]  /*a5d90*/  STL.64 [R1+0x17a0], R16 ;  /* 0x0017a01001007387 */ /* 0x0101e80000100a00 */
[----:B0-----:R-:W4:Y:S01]  /*a5da0*/  LDL.LU.64 R16, [R1+0xe78] ;  /* 0x000e780001107983 */ /* 0x001f220000300a00 */
[----:B------:R-:W2:Y:S02]  /*a5db0*/  LDL.LU R3, [R1+0x98] ;  /* 0x0000980001037983 */ /* 0x000ea40000300800 */
[----:B------:R-:W2:Y:S02]  /*a5dc0*/  LDL.LU.64 R12, [R1+0xed8] ;  /* 0x000ed800010c7983 */ /* 0x000ea40000300a00 */
[----:B------:R-:W2:Y:S01]  /*a5dd0*/  LDL.LU.64 R4, [R1+0xed0] ;  /* 0x000ed00001047983 */ /* 0x000ea20000300a00 */
[----:B------:R-:W2:Y:S01]  /*a5de0*/  LDL.LU R8, [R1+0x18] ;  /* 0x0000180001087983 */ /* 0x000ea20000300800 */
[----:B------:R-:W2:Y:S02]  /*a5df0*/  LDL.LU.64 R24, [R1+0xec8] ;  /* 0x000ec80001187983 */ /* 0x000ea40000300a00 */
[----:B------:R-:W2:Y:S02]  /*a5e00*/  LDL.LU.64 R22, [R1+0xee0] ;  /* 0x000ee00001167983 */ /* 0x000ea40000300a00 */
[----:B------:R-:W2:Y:S01]  /*a5e10*/  LDL.LU R11, [R1+0x188] ;  /* 0x00018800010b7983 */ /* 0x000ea20000300800 */
[----:B------:R-:W2:Y:S01]  /*a5e20*/  LDL.LU.64 R18, [R1+0xef8] ;  /* 0x000ef80001127983 */ /* 0x000ea20000300a00 */
[----:B------:R-:W2:Y:S02]  /*a5e30*/  LDL.LU.64 R14, [R1+0xef0] ;  /* 0x000ef000010e7983 */ /* 0x000ea40000300a00 */
[----:B------:R-:W2:Y:S02]  /*a5e40*/  LDL.LU R10, [R1+0x108] ;  /* 0x00010800010a7983 */ /* 0x000ea40000300800 */
[----:B------:R-:W2:Y:S01]  /*a5e50*/  LDL.LU.64 R28, [R1+0xee8] ;  /* 0x000ee800011c7983 */ /* 0x000ea20000300a00 */
[----:B------:R-:W2:Y:S04]  /*a5e60*/  LDL.LU R26, [R1+0x88] ;  /* 0x00008800011a7983 */ /* 0x000ea80000300800 */
[----:B---3--:R0:W-:Y:S04]  /*a5e70*/  STG.E.U16 [R20.64], R6 ;  /* 0x0000000614007986 */ /* 0x0081e8000c101506 */
[----:B0-----:R-:W3:Y:S01]  /*a5e80*/  LDL.LU.64 R20, [R1+0x17a8] ;  /* 0x0017a80001147983 */ /* 0x001ee20000300a00 */
[----:B------:R-:W2:Y:S03]  /*a5e90*/  LDL.LU.64 R6, [R1+0xf00] ;  /* 0x000f000001067983 */ /* 0x000ea60000300a00 */
[----:B----4-:R0:W-:Y:S04]  /*a5ea0*/  STG.E.U16 [R16.64], R2 ;  /* 0x0000000210007986 */ /* 0x0101e8000c101506 */
[----:B0-----:R-:W4:Y:S01]  /*a5eb0*/  LDL.LU.64 R16, [R1+0x17a0] ;  /* 0x0017a00001107983 */ /* 0x001f220000300a00 */
[----:B---3--:R-:W-:-:S03]  /*a5ec0*/  PRMT R0, R21, 0x7632, R0 ;  /* 0x0000763215007816 */ /* 0x008fc60000000000 */
[----:B----4-:R0:W-:Y:S04]  /*a5ed0*/  STG.E.U16 [R16.64], R21 ;  /* 0x0000001510007986 */ /* 0x0101e8000c101506 */
[----:B0-----:R-:W3:Y:S01]  /*a5ee0*/  LDL.LU.64 R16, [R1+0x1798] ;  /* 0x0017980001107983 */ /* 0x001ee20000300a00 */
[----:B------:R-:W4:Y:S03]  /*a5ef0*/  LDL.LU R21, [R1+0x1790] ;  /* 0x0017900001157983 */ /* 0x000f260000300800 */
[----:B----4-:R0:W-:Y:S04]  /*a5f00*/  STG.E.U16 [R20.64], R0 ;  /* 0x0000000014007986 */ /* 0x0101e8000c101506 */
[----:B0-----:R-:W3:Y:S04]  /*a5f10*/  LDL.LU.64 R20, [R1+0x1788] ;  /* 0x0017880001147983 */ /* 0x001ee80000300a00 */
[----:B---3--:R0:W-:Y:S04]  /*a5f20*/  STG.E.U16 [R16.64], R20 ;  /* 0x0000001410007986 */ /* 0x0081e8000c101506 */
[----:B0-----:R-:W3:Y:S01]  /*a5f30*/  LDL.LU.64 R16, [R1+0x1780] ;  /* 0x0017800001107983 */ /* 0x001ee20000300a00 */
[----:B------:R-:W-:-:S05]  /*a5f40*/  PRMT R2, R20, 0x7632, R2 ;  /* 0x0000763214027816 */ /* 0x000fca0000000002 */
[----:B---3--:R0:W-:Y:S04]  /*a5f50*/  STG.E.U16 [R16.64], R2 ;  /* 0x0000000210007986 */ /* 0x0081e8000c101506 */
[----:B0-----:R-:W3:Y:S01]  /*a5f60*/  LDL.LU.64 R16, [R1+0x1778] ;  /* 0x0017780001107983 */ /* 0x001ee20000300a00 */
[----:B------:R-:W-:-:S03]  /*a5f70*/  PRMT R0, R21, 0x7632, R0 ;  /* 0x0000763215007816 */ /* 0x000fc60000000000 */
[----:B---3--:R0:W-:Y:S04]  /*a5f80*/  STG.E.U16 [R16.64], R21 ;  /* 0x0000001510007986 */ /* 0x0081e8000c101506 */
[----:B0-----:R-:W3:Y:S01]  /*a5f90*/  LDL.LU.64 R16, [R1+0x1770] ;  /* 0x0017700001107983 */ /* 0x001ee20000300a00 */
[----:B------:R-:W4:Y:S03]  /*a5fa0*/  LDL.LU.64 R20, [R1+0xea8] ;  /* 0x000ea80001147983 */ /* 0x000f260000300a00 */
        /* <DEDUP_REMOVED lines=8> */
[----:B---3--:R-:W-:-:S02]  /*a6030*/  PRMT R0, R9, 0x7632, R0 ;  /* 0x0000763209007816 */ /* 0x008fc40000000000 */
[----:B------:R-:W-:Y:S01]  /*a6040*/  PRMT R2, R3, 0x7632, R2 ;  /* 0x0000763203027816 */ /* 0x000fe20000000002 */
[----:B--2---:R0:W-:Y:S04]  /*a6050*/  STG.E.U16 [R16.64], R9 ;  /* 0x0000000910007986 */ /* 0x0041e8000c101506 */
[----:B0-----:R-:W2:Y:S01]  /*a6060*/  LDL.LU.64 R16, [R1+0x1748] ;  /* 0x0017480001107983 */ /* 0x001ea20000300a00 */
[----:B----4-:R0:W-:Y:S02]  /*a6070*/  STG.E.U16 [R20.64], R0 ;  /* 0x0000000014007986 */ /* 0x0101e4000c101506 */
[----:B0-----:R-:W-:Y:S01]  /*a6080*/  PRMT R0, R8, 0x7632, R0 ;  /* 0x0000763208007816 */ /* 0x001fe20000000000 */
[----:B--2---:R-:W-:Y:S01]  /*a6090*/  STG.E.U16 [R16.64], R3 ;  /* 0x0000000310007986 */ /* 0x004fe2000c101506 */
[----:B------:R0:W-:Y:S02]  /*a60a0*/  STG.E.U16 [R12.64], R2 ;  /* 0x000000020c007986 */ /* 0x0001e4000c101506 */
[----:B------:R-:W-:Y:S02]  /*a60b0*/  STG.E.U16 [R4.64], R8 ;  /* 0x0000000804007986 */ /* 0x000fe4000c101506 */
[----:B------:R1:W-:Y:S01]  /*a60c0*/  STG.E.U16 [R24.64], R0 ;  /* 0x0000000018007986 */ /* 0x0003e2000c101506 */
[----:B------:R-:W-:Y:S01]  /*a60d0*/  STG.E.U16 [R22.64], R11 ;  /* 0x0000000b16007986 */ /* 0x000fe2000c101506 */
[----:B0-----:R-:W-:-:S02]  /*a60e0*/  PRMT R2, R11, 0x7632, R2 ;  /* 0x000076320b027816 */ /* 0x001fc40000000002 */
[----:B-1----:R-:W-:-:S03]  /*a60f0*/  PRMT R0, R10, 0x7632, R0 ;  /* 0x000076320a007816 */ /* 0x002fc60000000000 */
[----:B------:R-:W-:Y:S01]  /*a6100*/  STG.E.U16 [R18.64], R2 ;  /* 0x0000000212007986 */ /* 0x000fe2000c101506 */
[----:B------:R0:W-:Y:S02]  /*a6110*/  STG.E.U16 [R14.64], R10 ;  /* 0x0000000a0e007986 */ /* 0x0001e4000c101506 */
[----:B------:R-:W-:Y:S02]  /*a6120*/  STG.E.U16 [R28.64], R0 ;  /* 0x000000001c007986 */ /* 0x000fe4000c101506 */
[----:B------:R1:W-:Y:S01]  /*a6130*/  STG.E.U16 [R6.64], R26 ;  /* 0x0000001a06007986 */ /* 0x0003e2000c101506 */
[----:B0-----:R-:W2:Y:S01]  /*a6140*/  LDL.LU.64 R14, [R1+0xf18] ;  /* 0x000f1800010e7983 */ /* 0x001ea20000300a00 */
[----:B-1----:R-:W-:-:S05]  /*a6150*/  MOV R7, R27 ;  /* 0x0000001b00077202 */ /* 0x002fca0000000f00 */
[----:B------:R0:W-:Y:S04]  /*a6160*/  STL [R1+0x1738], R7 ;  /* 0x0017380701007387 */ /* 0x0001e80000100800 */
[----:B0-----:R-:W3:Y:S01]  /*a6170*/  LDL.LU R7, [R1+0x8] ;  /* 0x0000080001077983 */ /* 0x001ee20000300800 */
[----:B------:R-:W4:Y:S01]  /*a6180*/  LDL.LU.64 R28, [R1+0xf08] ;  /* 0x000f0800011c7983 */ /* 0x000f220000300a00 */
[----:B------:R-:W-:Y:S02]  /*a6190*/  PRMT R2, R26, 0x7632, R2 ;  /* 0x000076321a027816 */ /* 0x000fe40000000002 */
[----:B----4-:R0:W-:Y:S04]  /*a61a0*/  STL.64 [R1+0x1740], R28 ;  /* 0x0017401c01007387 */ /* 0x0101e80000100a00 */
[----:B0-----:R-:W3:Y:S01]  /*a61b0*/  LDL.LU.64 R28, [R1+0xf10] ;  /* 0x000f1000011c7983 */ /* 0x001ee20000300a00 */
[----:B------:R-:W4:Y:S02]  /*a61c0*/  LDL.LU R10, [R1+0x178] ;  /* 0x00017800010a7983 */ /* 0x000f240000300800 */
        /* <DEDUP_REMOVED lines=19> */
[----:B------:R-:W-:Y:S01]  /*a6300*/  STG.E.U16 [R14.64], R2 ;  /* 0x000000020e007986 */ /* 0x000fe2000c101506 */
[----:B---3--:R-:W-:Y:S03]  /*a6310*/  STG.E.U16 [R28.64], R7 ;  /* 0x000000071c007986 */ /* 0x008fe6000c101506 */
[----:B--2---:R0:W-:Y:S04]  /*a6320*/  STL.64 [R1+0x16f8], R20 ;  /* 0x0016f81401007387 */ /* 0x0041e80000100a00 */
[----:B0-----:R-:W2:Y:S01]  /*a6330*/  LDL.LU.64 R20, [R1+0xf58] ;  /* 0x000f580001147983 */ /* 0x001ea20000300a00 */
[----:B------:R-:W3:Y:S02]  /*a6340*/  LDL.LU R3, [R1+0xe8] ;  /* 0x0000e80001037983 */ /* 0x000ee40000300800 */
[----:B------:R-:W2:Y:S02]  /*a6350*/  LDL.LU.64 R16, [R1+0xf68] ;  /* 0x000f680001107983 */ /* 0x000ea40000300a00 */
[----:B------:R-:W2:Y:S01]  /*a6360*/  LDL.LU.64 R12, [R1+0xf80] ;  /* 0x000f8000010c7983 */ /* 0x000ea20000300a00 */
[----:B------:R-:W2:Y:S01]  /*a6370*/  LDL.LU R4, [R1+0x68] ;  /* 0x0000680001047983 */ /* 0x000ea20000300800 */
[----:B------:R-:W2:Y:S02]  /*a6380*/  LDL.LU.64 R24, [R1+0xf98] ;  /* 0x000f980001187983 */ /* 0x000ea40000300a00 */
[----:B------:R-:W2:Y:S02]  /*a6390*/  LDL.LU.64 R22, [R1+0xf90] ;  /* 0x000f900001167983 */ /* 0x000ea40000300a00 */
[----:B------:R-:W2:Y:S01]  /*a63a0*/  LDL.LU.64 R18, [R1+0xf88] ;  /* 0x000f880001127983 */ /* 0x000ea20000300a00 */
[----:B------:R-:W2:Y:S01]  /*a63b0*/  LDL.LU R11, [R1+0x158] ;  /* 0x00015800010b7983 */ /* 0x000ea20000300800 */
[----:B------:R-:W2:Y:S02]  /*a63c0*/  LDL.LU R8, [R1+0xd8] ;  /* 0x0000d80001087983 */ /* 0x000ea40000300800 */
[----:B------:R-:W2:Y:S02]  /*a63d0*/  LDL.LU.64 R14, [R1+0xfa0] ;  /* 0x000fa000010e7983 */ /* 0x000ea40000300a00 */
[----:B------:R-:W2:Y:S01]  /*a63e0*/  LDL.LU.64 R28, [R1+0x1740] ;  /* 0x00174000011c7983 */ /* 0x000ea20000300a00 */
[----:B------:R-:W-:-:S02]  /*a63f0*/  PRMT R0, R7, 0x7632, R0 ;  /* 0x0000763207007816 */ /* 0x000fc40000000000 */
[----:B------:R-:W3:Y:S04]  /*a6400*/  LDL.LU R7, [R1+0x1738] ;  /* 0x0017380001077983 */ /* 0x000ee80000300800 */
[----:B--2---:R0:W-:Y:S01]  /*a6410*/  STG.E.U16 [R28.64], R0 ;  /* 0x000000001c007986 */ /* 0x0041e2000c101506 */
[----:B----4-:R1:W-:Y:S03]  /*a6420*/  STG.E.U16 [R26.64], R10 ;  /* 0x0000000a1a007986 */ /* 0x0103e6000c101506 */
[----:B0-----:R-:W2:Y:S01]  /*a6430*/  LDL.LU.64 R28, [R1+0xfb8] ;  /* 0x000fb800011c7983 */ /* 0x001ea20000300a00 */
[----:B-1----:R-:W4:Y:S01]  /*a6440*/  LDL.LU.64 R26, [R1+0x1730] ;  /* 0x00173000011a7983 */ /* 0x002f220000300a00 */
[----:B------:R-:W-:-:S02]  /*a6450*/  PRMT R2, R10, 0x7632, R2 ;  /* 0x000076320a027816 */ /* 0x000fc40000000002 */
[----:B------:R-:W2:Y:S04]  /*a6460*/  LDL.LU R10, [R1+0x1728] ;  /* 0x00172800010a7983 */ /* 0x000ea80000300800 */
[----:B----4-:R0:W-:Y:S04]  /*a6470*/  STG.E.U16 [R26.64], R2 ;  /* 0x000000021a007986 */ /* 0x0101e8000c101506 */
[----:B0-----:R-:W4:Y:S01]  /*a6480*/  LDL.LU.64 R26, [R1+0x1720] ;  /* 0x00172000011a7983 */ /* 0x001f220000300a00 */
[----:B------:R-:W-:-:S03]  /*a6490*/  PRMT R0, R6, 0x7632, R0 ;  /* 0x0000763206007816 */ /* 0x000fc60000000000 */
[----:B----4-:R0:W-:Y:S04]  /*a64a0*/  STG.E.U16 [R26.64], R6 ;  /* 0x000000061a007986 */ /* 0x0101e8000c101506 */
[----:B0-----:R-:W4:Y:S01]  /*a64b0*/  LDL.LU.64 R26, [R1+0x1718] ;  /* 0x00171800011a7983 */ /* 0x001f220000300a00 */
[----:B------:R-:W2:Y:S01]  /*a64c0*/  LDL.LU R6, [R1+0x1710] ;  /* 0x0017100001067983 */ /* 0x000ea20000300800 */
[----:B------:R-:W-:Y:S02]  /*a64d0*/  PRMT R2, R9, 0x7632, R2 ;  /* 0x0000763209027816 */ /* 0x000fe40000000002 */
[----:B----4-:R0:W-:Y:S04]  /*a64e0*/  STG.E.U16 [R26.64], R0 ;  /* 0x000000001a007986 */ /* 0x0101e8000c101506 */
[----:B0-----:R-:W4:Y:S04]  /*a64f0*/  LDL.LU.64 R26, [R1+0x1708] ;  /* 0x00170800011a7983 */ /* 0x001f280000300a00 */
[----:B----4-:R0:W-:Y:S01]  /*a6500*/  STG.E.U16 [R26.64], R9 ;  /* 0x000000091a007986 */ /* 0x0101e2000c101506 */
[----:B------:R1:W-:Y:S03]  /*a6510*/  STG.E.U16 [R20.64], R2 ;  /* 0x0000000214007986 */ /* 0x0003e6000c101506 */
[----:B0-----:R-:W4:Y:S01]  /*a6520*/  LDL.LU.64 R26, [R1+0x1700] ;  /* 0x00170000011a7983 */ /* 0x001f220000300a00 */
[----:B-1----:R-:W4:Y:S03]  /*a6530*/  LDL.LU.64 R20, [R1+0x16f8] ;  /* 0x0016f80001147983 */ /* 0x002f260000300a00 */
[----:B----4-:R0:W-:Y:S04]  /*a6540*/  STG.E.U16 [R20.64], R26 ;  /* 0x0000001a14007986 */ /* 0x0101e8000c101506 */
[----:B0-----:R-:W4:Y:S01]  /*a6550*/  LDL.LU.64 R20, [R1+0x16f0] ;  /* 0x0016f00001147983 */ /* 0x001f220000300a00 */
[----:B------:R-:W-:Y:S01]  /*a6560*/  PRMT R0, R26, 0x7632, R0 ;  /* 0x000076321a007816 */ /* 0x000fe20000000000 */
[----:B------:R0:W-:Y:S02]  /*a6570*/  STL [R1+0x1608], R27 ;  /* 0x0016081b01007387 */ /* 0x0001e40000100800 */
[----:B0-----:R-:W2:Y:S04]  /*a6580*/  LDL.LU.64 R26, [R1+0xf78] ;  /* 0x000f7800011a7983 */ /* 0x001ea80000300a00 */
[----:B----4-:R0:W-:Y:S04]  /*a6590*/  STG.E.U16 [R20.64], R0 ;  /* 0x0000000014007986 */ /* 0x0101e8000c101506 */
[----:B0-----:R-:W4:Y:S01]  /*a65a0*/  LDL.LU.64 R20, [R1+0x16e8] ;  /* 0x0016e80001147983 */ /* 0x001f220000300a00 */
[----:B------:R-:W-:-:S02]  /*a65b0*/  PRMT R2, R5, 0x7632, R2 ;  /* 0x0000763205027816 */ /* 0x000fc40000000002 */
[----:B---3--:R-:W-:Y:S01]  /*a65c0*/  PRMT R0, R3, 0x7632, R0 ;  /* 0x0000763203007816 */ /* 0x008fe20000000000 */
[----:B----4-:R0:W-:Y:S04]  /*a65d0*/  STG.E.U16 [R20.64], R5 ;  /* 0x0000000514007986 */ /* 0x0101e8000c101506 */
[----:B0-----:R-:W3:Y:S01]  /*a65e0*/  LDL.LU.64 R20, [R1+0x16e0] ;  /* 0x0016e00001147983 */ /* 0x001ee20000300a00 */
[----:B--2---:R0:W-:Y:S02]  /*a65f0*/  STG.E.U16 [R26.64], R2 ;  /* 0x000000021a007986 */ /* 0x0041e4000c101506 */
[----:B0-----:R-:W-:Y:S01]  /*a6600*/  PRMT R2, R4, 0x7632, R2 ;  /* 0x0000763204027816 */ /* 0x001fe20000000002 */
[----:B---3--:R-:W-:Y:S01]  /*a6610*/  STG.E.U16 [R20.64], R3 ;  /* 0x0000000314007986 */ /* 0x008fe2000c101506 */
[----:B------:R0:W-:Y:S02]  /*a6620*/  STG.E.U16 [R16.64], R0 ;  /* 0x0000000010007986 */ /* 0x0001e4000c101506 */
[----:B------:R-:W-:Y:S02]  /*a6630*/  STG.E.U16 [R12.64], R4 ;  /* 0x000000040c007986 */ /* 0x000fe4000c101506 */
[----:B------:R1:W-:Y:S01]  /*a6640*/  STG.E.U16 [R24.64], R2 ;  /* 0x0000000218007986 */ /* 0x0003e2000c101506 */
[----:B------:R-:W-:Y:S01]  /*a6650*/  STG.E.U16 [R22.64], R6 ;  /* 0x0000000616007986 */ /* 0x000fe2000c101506 */
[----:B0-----:R-:W-:-:S02]  /*a6660*/  PRMT R0, R6, 0x7632, R0 ;  /* 0x0000763206007816 */ /* 0x001fc40000000000 */
[----:B-1----:R-:W-:Y:S01]  /*a6670*/  PRMT R2, R11, 0x7632, R2 ;  /* 0x000076320b027816 */ /* 0x002fe20000000002 */
[----:B------:R-:W2:Y:S04]  /*a6680*/  LDL.LU.64 R24, [R1+0xfb0] ;  /* 0x000fb00001187983 */ /* 0x000ea80000300a00 */
[----:B------:R-:W-:Y:S01]  /*a6690*/  STG.E.U16 [R18.64], R0 ;  /* 0x0000000012007986 */ /* 0x000fe2000c101506 */
[----:B------:R-:W-:Y:S02]  /*a66a0*/  STG.E.U16 [R14.64], R11 ;  /* 0x0000000b0e007986 */ /* 0x000fe4000c101506 */
[----:B------:R0:W-:Y:S02]  /*a66b0*/  STG.E.U16 [R28.64], R2 ;  /* 0x000000021c007986 */ /* 0x0001e4000c101506 */
[----:B0-----:R-:W3:Y:S01]  /*a66c0*/  LDL.LU.64 R28, [R1+0xfa8] ;  /* 0x000fa800011c7983 */ /* 0x001ee20000300a00 */
[----:B------:R-:W4:Y:S02]  /*a66d0*/  LDL.LU R11, [R1+0x58] ;  /* 0x00005800010b7983 */ /* 0x000f240000300800 */
[----:B------:R-:W2:Y:S02]  /*a66e0*/  LDL.LU R22, [R1+0x148] ;  /* 0x0001480001167983 */ /* 0x000ea40000300800 */
[----:B------:R-:W2:Y:S01]  /*a66f0*/  LDL.LU R6, [R1+0xc8] ;  /* 0x0000c80001067983 */ /* 0x000ea20000300800 */
        /* <DEDUP_REMOVED lines=18> */
[----:B------:R-:W2:Y:S01]  /*a6820*/  LDL.LU.64 R18, [R1+0x1010] ;  /* 0x0010100001127983 */ /* 0x000ea20000300a00 */
[----:B------:R-:W-:Y:S01]  /*a6830*/  PRMT R0, R8, 0x7632, R0 ;  /* 0x0000763208007816 */ /* 0x000fe20000000000 */
[----:B------:R-:W-:Y:S04]  /*a6840*/  STG.E.U16 [R24.64], R8 ;  /* 0x0000000818007986 */ /* 0x000fe8000c101506 */
[----:B---3--:R-:W-:Y:S04]  /*a6850*/  STG.E.U16 [R28.64], R0 ;  /* 0x000000001c007986 */ /* 0x008fe8000c101506 */
[----:B--2---:R0:W-:Y:S04]  /*a6860*/  STL.64 [R1+0x1680], R18 ;  /* 0x0016801201007387 */ /* 0x0041e80000100a00 */
[----:B----4-:R1:W-:Y:S04]  /*a6870*/  STG.E.U16 [R14.64], R11 ;  /* 0x0000000b0e007986 */ /* 0x0103e8000c101506 */
[----:B0-----:R-:W2:Y:S01]  /*a6880*/  LDL.LU.64 R18, [R1+0x1018] ;  /* 0x0010180001127983 */ /* 0x001ea20000300a00 */
[----:B------:R-:W3:Y:S02]  /*a6890*/  LDL.LU R23, [R1+0x138] ;  /* 0x0001380001177983 */ /* 0x000ee40000300800 */
[----:B------:R-:W4:Y:S02]  /*a68a0*/  LDL.LU R3, [R1+0xb8] ;  /* 0x0000b80001037983 */ /* 0x000f240000300800 */
[----:B------:R-:W2:Y:S01]  /*a68b0*/  LDL.LU.64 R26, [R1+0x1020] ;  /* 0x00102000011a7983 */ /* 0x000ea20000300a00 */
[----:B------:R-:W2:Y:S01]  /*a68c0*/  LDL.LU.64 R20, [R1+0x1038] ;  /* 0x0010380001147983 */ /* 0x000ea20000300a00 */
[----:B------:R-:W4:Y:S02]  /*a68d0*/  LDL.LU.64 R16, [R1+0x1030] ;  /* 0x0010300001107983 */ /* 0x000f240000300a00 */
[----:B------:R-:W2:Y:S02]  /*a68e0*/  LDL.LU.64 R12, [R1+0x1028] ;  /* 0x00102800010c7983 */ /* 0x000ea40000300a00 */
[----:B------:R-:W2:Y:S01]  /*a68f0*/  LDL.LU R8, [R1+0x38] ;  /* 0x0000380001087983 */ /* 0x000ea20000300800 */
[----:B------:R-:W2:Y:S01]  /*a6900*/  LDL.LU.64 R4, [R1+0x1048] ;  /* 0x0010480001047983 */ /* 0x000ea20000300a00 */
[----:B------:R-:W2:Y:S02]  /*a6910*/  LDL.LU.64 R24, [R1+0x1090] ;  /* 0x0010900001187983 */ /* 0x000ea40000300a00 */
[----:B------:R-:W2:Y:S02]  /*a6920*/  LDL.LU.64 R28, [R1+0x1088] ;  /* 0x00108800011c7983 */ /* 0x000ea40000300a00 */
[----:B-1----:R-:W2:Y:S01]  /*a6930*/  LDL.LU.64 R14, [R1+0x16d8] ;  /* 0x0016d800010e7983 */ /* 0x002ea20000300a00 */
[----:B------:R-:W-:-:S02]  /*a6940*/  PRMT R2, R11, 0x7632, R2 ;  /* 0x000076320b027816 */ /* 0x000fc40000000002 */
[----:B------:R-:W3:Y:S04]  /*a6950*/  LDL.LU R11, [R1+0x16d0] ;  /* 0x0016d000010b7983 */ /* 0x000ee80000300800 */
[----:B--2---:R0:W-:Y:S04]  /*a6960*/  STG.E.U16 [R14.64], R2 ;  /* 0x000000020e007986 */ /* 0x0041e8000c101506 */
[----:B0-----:R-:W2:Y:S01]  /*a6970*/  LDL.LU.64 R14, [R1+0x16c8] ;  /* 0x0016c800010e7983 */ /* 0x001ea20000300a00 */
[----:B------:R-:W-:-:S03]  /*a6980*/  PRMT R0, R10, 0x7632, R0 ;  /* 0x000076320a007816 */ /* 0x000fc60000000000 */
[----:B--2---:R0:W-:Y:S04]  /*a6990*/  STG.E.U16 [R14.64], R10 ;  /* 0x0000000a0e007986 */ /* 0x0041e8000c101506 */
[----:B0-----:R-:W2:Y:S01]  /*a69a0*/  LDL.LU.64 R14, [R1+0x16c0] ;  /* 0x0016c000010e7983 */ /* 0x001ea20000300a00 */
[----:B---3--:R0:W-:Y:S03]  /*a69b0*/  STL [R1+0x1588], R11 ;  /* 0x0015880b01007387 */ /* 0x0081e60000100800 */
[----:B0-----:R-:W3:Y:S04]  /*a69c0*/  LDL.LU.64 R10, [R1+0x1008] ;  /* 0x00100800010a7983 */ /* 0x001ee80000300a00 */
        /* <DEDUP_REMOVED lines=11> */
[----:B------:R-:W-:-:S03]  /*a6a80*/  PRMT R2, R9, 0x7632, R2 ;  /* 0x0000763209027816 */ /* 0x000fc60000000002 */
[----:B--2---:R0:W-:Y:S04]  /*a6a90*/  STG.E.U16 [R14.64], R0 ;  /* 0x000000000e007986 */ /* 0x0041e8000c101506 */
[----:B0-----:R-:W2:Y:S04]  /*a6aa0*/  LDL.LU.64 R14, [R1+0x1690] ;  /* 0x00169000010e7983 */ /* 0x001ea80000300a00 */
[----:B--2---:R0:W-:Y:S01]  /*a6ab0*/  STG.E.U16 [R14.64], R9 ;  /* 0x000000090e007986 */ /* 0x0041e2000c101506 */
[----:B------:R1:W-:Y:S03]  /*a6ac0*/  STG.E.U16 [R18.64], R2 ;  /* 0x0000000212007986 */ /* 0x0003e6000c101506 */
[----:B0-----:R-:W2:Y:S01]  /*a6ad0*/  LDL.LU.64 R14, [R1+0x1688] ;  /* 0x00168800010e7983 */ /* 0x001ea20000300a00 */
[----:B-1----:R-:W2:Y:S01]  /*a6ae0*/  LDL.LU.64 R18, [R1+0x1680] ;  /* 0x0016800001127983 */ /* 0x002ea20000300a00 */
[----:B------:R-:W-:-:S02]  /*a6af0*/  PRMT R2, R23, 0x7632, R2 ;  /* 0x0000763217027816 */ /* 0x000fc40000000002 */
[----:B--2---:R0:W-:Y:S04]  /*a6b00*/  STG.E.U16 [R18.64], R14 ;  /* 0x0000000e12007986 */ /* 0x0041e8000c101506 */
[----:B0-----:R-:W2:Y:S01]  /*a6b10*/  LDL.LU.64 R18, [R1+0x1678] ;  /* 0x0016780001127983 */ /* 0x001ea20000300a00 */
[----:B------:R-:W-:-:S05]  /*a6b20*/  PRMT R0, R14, 0x7632, R0 ;  /* 0x000076320e007816 */ /* 0x000fca0000000000 */
[----:B---3--:R0:W-:Y:S01]  /*a6b30*/  STG.E.U16 [R10.64], R0 ;  /* 0x000000000a007986 */ /* 0x0081e2000c101506 */
[----:B------:R-:W-:Y:S02]  /*a6b40*/  STG.E.U16 [R26.64], R23 ;  /* 0x000000171a007986 */ /* 0x000fe4000c101506 */
[----:B------:R1:W-:Y:S02]  /*a6b50*/  STG.E.U16 [R20.64], R2 ;  /* 0x0000000214007986 */ /* 0x0003e4000c101506 */
[----:B----4-:R-:W-:Y:S01]  /*a6b60*/  STG.E.U16 [R16.64], R3 ;  /* 0x0000000310007986 */ /* 0x010fe2000c101506 */
[----:B------:R-:W-:Y:S01]  /*a6b70*/  STL [R1+0x1598], R15 ;  /* 0x0015980f01007387 */ /* 0x000fe20000100800 */
[----:B0-----:R-:W-:Y:S02]  /*a6b80*/  PRMT R0, R3, 0x7632, R0 ;  /* 0x0000763203007816 */ /* 0x001fe40000000000 */
[----:B-1----:R-:W-:-:S03]  /*a6b90*/  PRMT R2, R8, 0x7632, R2 ;  /* 0x0000763208027816 */ /* 0x002fc60000000002 */
[----:B------:R-:W-:Y:S01]  /*a6ba0*/  STG.E.U16 [R12.64], R0 ;  /* 0x000000000c007986 */ /* 0x000fe2000c101506 */
[----:B------:R-:W-:Y:S02]  /*a6bb0*/  STG.E.U16 [R4.64], R8 ;  /* 0x0000000804007986 */ /* 0x000fe4000c101506 */
[----:B------:R-:W-:Y:S01]  /*a6bc0*/  STG.E.U16 [R24.64], R2 ;  /* 0x0000000218007986 */ /* 0x000fe2000c101506 */
[----:B--2---:R0:W-:Y:S04]  /*a6bd0*/  STG.E.U16 [R28.64], R18 ;  /* 0x000000121c007986 */ /* 0x0041e8000c101506 */
[----:B0-----:R-:W2:Y:S01]  /*a6be0*/  LDL.LU.64 R28, [R1+0x1080] ;  /* 0x00108000011c7983 */ /* 0x001ea20000300a00 */
[----:B------:R-:W3:Y:S03]  /*a6bf0*/  LDL.LU R23, [R1+0x28] ;  /* 0x0000280001177983 */ /* 0x000ee60000300800 */
[----:B---3--:R0:W-:Y:S04]  /*a6c00*/  STL.64 [R1+0x1648], R22 ;  /* 0x0016481601007387 */ /* 0x0081e80000100a00 */
[----:B0-----:R-:W3:Y:S04]  /*a6c10*/  LDL.LU.64 R22, [R1+0x10e0] ;  /* 0x0010e00001167983 */ /* 0x001ee80000300a00 */
[----:B---3--:R0:W-:Y:S04]  /*a6c20*/  STL [R1+0x1668], R22 ;  /* 0x0016681601007387 */ /* 0x0081e80000100800 */
[----:B0-----:R-:W3:Y:S01]  /*a6c30*/  LDL.LU R22, [R1+0x128] ;  /* 0x0001280001167983 */ /* 0x001ee20000300800 */
[----:B------:R0:W-:Y:S03]  /*a6c40*/  STL [R1+0x1650], R23 ;  /* 0x0016501701007387 */ /* 0x0001e60000100800 */
        /* <DEDUP_REMOVED lines=22> */
[----:B------:R-:W2:Y:S02]  /*a6db0*/  LDL.LU R21, [R1+0x11c] ;  /* 0x00011c0001157983 */ /* 0x000ea40000300800 */
[----:B------:R-:W2:Y:S02]  /*a6dc0*/  LDL.LU R9, [R1+0x9c] ;  /* 0x00009c0001097983 */ /* 0x000ea40000300800 */
[----:B------:R-:W2:Y:S01]  /*a6dd0*/  LDL.LU.64 R14, [R1+0x11b0] ;  /* 0x0011b000010e7983 */ /* 0x000ea20000300a00 */
[----:B------:R-:W2:Y:S01]  /*a6de0*/  LDL.LU.64 R10, [R1+0x11a8] ;  /* 0x0011a800010a7983 */ /* 0x000ea20000300a00 */
[----:B------:R-:W2:Y:S02]  /*a6df0*/  LDL.LU R20, [R1+0x1c] ;  /* 0x00001c0001147983 */ /* 0x000ea40000300800 */
[----:B------:R-:W2:Y:S02]  /*a6e00*/  LDL.LU.64 R16, [R1+0x11a0] ;  /* 0x0011a00001107983 */ /* 0x000ea40000300a00 */
[----:B------:R-:W2:Y:S01]  /*a6e10*/  LDL.LU R3, [R1+0x18c] ;  /* 0x00018c0001037983 */ /* 0x000ea20000300800 */
[----:B------:R-:W2:Y:S01]  /*a6e20*/  LDL.LU R8, [R1+0x10c] ;  /* 0x00010c0001087983 */ /* 0x000ea20000300800 */
[----:B------:R0:W-:Y:S03]  /*a6e30*/  STL [R1+0x1520], R19 ;  /* 0x0015201301007387 */ /* 0x0001e60000100800 */
[----:B------:R1:W-:Y:S04]  /*a6e40*/  STG.E.U16 [R28.64], R0 ;  /* 0x000000001c007986 */ /* 0x0003e8000c101506 */
[----:B0-----:R-:W2:Y:S01]  /*a6e50*/  LDL.LU.64 R18, [R1+0x11e8] ;  /* 0x0011e80001127983 */ /* 0x001ea20000300a00 */
[----:B------:R-:W2:Y:S02]  /*a6e60*/  LDL.LU.64 R12, [R1+0x11e0] ;  /* 0x0011e000010c7983 */ /* 0x000ea40000300a00 */
[----:B------:R-:W2:Y:S02]  /*a6e70*/  LDL.LU.64 R4, [R1+0x1228] ;  /* 0x0012280001047983 */ /* 0x000ea40000300a00 */
[----:B------:R-:W2:Y:S01]  /*a6e80*/  LDL.LU.64 R24, [R1+0x1220] ;  /* 0x0012200001187983 */ /* 0x000ea20000300a00 */
[----:B-1----:R-:W2:Y:S04]  /*a6e90*/  LDL.LU.64 R28, [R1+0x1218] ;  /* 0x00121800011c7983 */ /* 0x002ea80000300a00 */
[----:B---3--:R0:W-:Y:S04]  /*a6ea0*/  STG.E.U16 [R26.64], R22 ;  /* 0x000000161a007986 */ /* 0x0081e8000c101506 */
[----:B0-----:R-:W3:Y:S01]  /*a6eb0*/  LDL.LU.64 R26, [R1+0x1670] ;  /* 0x00167000011a7983 */ /* 0x001ee20000300a00 */
[----:B------:R-:W-:-:S02]  /*a6ec0*/  PRMT R2, R22, 0x7632, R2 ;  /* 0x0000763216027816 */ /* 0x000fc40000000002 */
[----:B------:R-:W2:Y:S03]  /*a6ed0*/  LDL.LU R22, [R1+0x1668] ;  /* 0x0016680001167983 */ /* 0x000ea60000300800 */
[----:B---3--:R0:W-:Y:S04]  /*a6ee0*/  STG.E.U16 [R26.64], R2 ;  /* 0x000000021a007986 */ /* 0x0081e8000c101506 */
[----:B0-----:R-:W3:Y:S01]  /*a6ef0*/  LDL.LU.64 R26, [R1+0x1660] ;  /* 0x00166000011a7983 */ /* 0x001ee20000300a00 */
[----:B----4-:R-:W-:-:S03]  /*a6f00*/  PRMT R0, R23, 0x7632, R0 ;  /* 0x0000763217007816 */ /* 0x010fc60000000000 */
[----:B---3--:R0:W-:Y:S04]  /*a6f10*/  STG.E.U16 [R26.64], R23 ;  /* 0x000000171a007986 */ /* 0x0081e8000c101506 */
[----:B0-----:R-:W3:Y:S01]  /*a6f20*/  LDL.LU.64 R26, [R1+0x1658] ;  /* 0x00165800011a7983 */ /* 0x001ee20000300a00 */
[----:B------:R-:W2:Y:S03]  /*a6f30*/  LDL.LU R23, [R1+0x1650] ;  /* 0x0016500001177983 */ /* 0x000ea60000300800 */
[----:B--2---:R0:W-:Y:S04]  /*a6f40*/  STG.E.U16 [R22.64], R0 ;  /* 0x0000000016007986 */ /* 0x0041e8000c101506 */
[----:B0-----:R-:W3:Y:S04]  /*a6f50*/  LDL.LU.64 R22, [R1+0x1648] ;  /* 0x0016480001167983 */ /* 0x001ee80000300a00 */
[----:B---3--:R0:W-:Y:S04]  /*a6f60*/  STG.E.U16 [R26.64], R23 ;  /* 0x000000171a007986 */ /* 0x0081e8000c101506 */
        /* <DEDUP_REMOVED lines=15> */
[----:B------:R-:W-:-:S03]  /*a7060*/  PRMT R0, R21, 0x7632, R0 ;  /* 0x0000763215007816 */ /* 0x000fc60000000000 */
[----:B--2---:R0:W-:Y:S04]  /*a7070*/  STG.E.U16 [R26.64], R2 ;  /* 0x000000021a007986 */ /* 0x0041e8000c101506 */
[----:B0-----:R-:W2:Y:S01]  /*a7080*/  LDL.LU.64 R26, [R1+0x1610] ;  /* 0x00161000011a7983 */ /* 0x001ea20000300a00 */
[----:B------:R-:W-:-:S03]  /*a7090*/  PRMT R2, R9, 0x7632, R2 ;  /* 0x0000763209027816 */ /* 0x000fc60000000002 */
[----:B--2---:R0:W-:Y:S01]  /*a70a0*/  STG.E.U16 [R26.64], R21 ;  /* 0x000000151a007986 */ /* 0x0041e2000c101506 */
[----:B---3--:R1:W-:Y:S02]  /*a70b0*/  STG.E.U16 [R22.64], R0 ;  /* 0x0000000016007986 */ /* 0x0083e4000c101506 */
[----:B------:R-:W-:Y:S02]  /*a70c0*/  STG.E.U16 [R18.64], R9 ;  /* 0x0000000912007986 */ /* 0x000fe4000c101506 */
[----:B------:R2:W-:Y:S01]  /*a70d0*/  STG.E.U16 [R14.64], R2 ;  /* 0x000000020e007986 */ /* 0x0005e2000c101506 */
[----:B------:R-:W-:Y:S04]  /*a70e0*/  STG.E.U16 [R10.64], R20 ;  /* 0x000000140a007986 */ /* 0x000fe8000c101506 */
[----:B0-----:R-:W3:Y:S01]  /*a70f0*/  LDL.LU R27, [R1+0x1608] ;  /* 0x00160800011b7983 */ /* 0x001ee20000300800 */
[----:B-1----:R-:W-:-:S02]  /*a7100*/  PRMT R0, R20, 0x7632, R0 ;  /* 0x0000763214007816 */ /* 0x002fc40000000000 */
[----:B--2---:R-:W-:-:S03]  /*a7110*/  PRMT R2, R3, 0x7632, R2 ;  /* 0x0000763203027816 */ /* 0x004fc60000000002 */
[----:B------:R-:W-:Y:S01]  /*a7120*/  STG.E.U16 [R16.64], R0 ;  /* 0x0000000010007986 */ /* 0x000fe2000c101506 */
[----:B------:R0:W-:Y:S02]  /*a7130*/  STG.E.U16 [R12.64], R3 ;  /* 0x000000030c007986 */ /* 0x0001e4000c101506 */
[----:B------:R1:W-:Y:S02]  /*a7140*/  STG.E.U16 [R4.64], R2 ;  /* 0x0000000204007986 */ /* 0x0003e4000c101506 */
[----:B------:R2:W-:Y:S01]  /*a7150*/  STG.E.U16 [R24.64], R8 ;  /* 0x0000000818007986 */ /* 0x0005e2000c101506 */
[----:B0-----:R-:W4:Y:S01]  /*a7160*/  LDL.LU.64 R12, [R1+0x1230] ;  /* 0x00123000010c7983 */ /* 0x001f220000300a00 */
[----:B------:R-:W3:Y:S01]  /*a7170*/  LDL.LU R3, [R1+0x8c] ;  /* 0x00008c0001037983 */ /* 0x000ee20000300800 */
[----:B------:R-:W-:Y:S01]  /*a7180*/  PRMT R0, R8, 0x7632, R0 ;  /* 0x0000763208007816 */ /* 0x000fe20000000000 */
[----:B-1----:R-:W3:Y:S02]  /*a7190*/  LDL.LU R4, [R1+0xc] ;  /* 0x00000c0001047983 */ /* 0x002ee40000300800 */
[----:B--2---:R-:W-:Y:S01]  /*a71a0*/  IMAD.MOV.U32 R8, RZ, RZ, R7 ;  /* 0x000000ffff087224 */ /* 0x004fe200078e0007 */
[----:B------:R-:W2:Y:S01]  /*a71b0*/  LDL.LU R24, [R1+0x17c] ;  /* 0x00017c0001187983 */ /* 0x000ea20000300800 */
[----:B------:R-:W2:Y:S02]  /*a71c0*/  LDL.LU R7, [R1+0xfc] ;  /* 0x0000fc0001077983 */ /* 0x000ea40000300800 */
[----:B------:R-:W3:Y:S02]  /*a71d0*/  LDL.LU R26, [R1+0x7c] ;  /* 0x00007c00011a7983 */ /* 0x000ee40000300800 */
        /* <DEDUP_REMOVED lines=13> */
[----:B0-----:R-:W3:Y:S01]  /*a72b0*/  LDL.LU.64 R26, [R1+0x1210] ;  /* 0x00121000011a7983 */ /* 0x001ee20000300a00 */
[----:B------:R-:W2:Y:S03]  /*a72c0*/  LDL.LU.64 R14, [R1+0x1180] ;  /* 0x00118000010e7983 */ /* 0x000ea60000300a00 */
[----:B--2---:R0:W-:Y:S04]  /*a72d0*/  STL.64 [R1+0x15a0], R14 ;  /* 0x0015a00e01007387 */ /* 0x0041e80000100a00 */
[----:B0-----:R-:W2:Y:S04]  /*a72e0*/  LDL.LU.64 R14, [R1+0x1160] ;  /* 0x00116000010e7983 */ /* 0x001ea80000300a00 */
[----:B--2---:R0:W-:Y:S04]  /*a72f0*/  STL.64 [R1+0x15a8], R14 ;  /* 0x0015a80e01007387 */ /* 0x0041e80000100a00 */
[----:B0-----:R-:W2:Y:S04]  /*a7300*/  LDL.LU.64 R14, [R1+0x1188] ;  /* 0x00118800010e7983 */ /* 0x001ea80000300a00 */
[----:B--2---:R0:W-:Y:S04]  /*a7310*/  STL.64 [R1+0x15b0], R14 ;  /* 0x0015b00e01007387 */ /* 0x0041e80000100a00 */
[----:B0-----:R-:W2:Y:S04]  /*a7320*/  LDL.LU.64 R14, [R1+0x1190] ;  /* 0x00119000010e7983 */ /* 0x001ea80000300a00 */
[----:B------:R-:W-:Y:S01]  /*a7330*/  STG.E.U16 [R28.64], R0 ;  /* 0x000000001c007986 */ /* 0x000fe2000c101506 */
[----:B------:R-:W-:Y:S01]  /*a7340*/  PRMT R2, R3, 0x7632, R2 ;  /* 0x0000763203027816 */ /* 0x000fe20000000002 */
[----:B----4-:R-:W-:Y:S04]  /*a7350*/  STG.E.U16 [R12.64], R3 ;  /* 0x000000030c007986 */ /* 0x010fe8000c101506 */
[----:B---3--:R-:W-:Y:S04]  /*a7360*/  STG.E.U16 [R26.64], R2 ;  /* 0x000000021a007986 */ /* 0x008fe8000c101506 */
[----:B--2---:R0:W-:Y:S04]  /*a7370*/  STL.64 [R1+0x15b8], R14 ;  /* 0x0015b80e01007387 */ /* 0x0041e80000100a00 */
[----:B0-----:R-:W2:Y:S01]  /*a7380*/  LDL.LU.64 R14, [R1+0x1198] ;  /* 0x00119800010e7983 */ /* 0x001ea20000300a00 */
[----:B------:R-:W3:Y:S02]  /*a7390*/  LDL.LU R6, [R1+0x16c] ;  /* 0x00016c0001067983 */ /* 0x000ee40000300800 */
[----:B------:R-:W4:Y:S02]  /*a73a0*/  LDL.LU.64 R28, [R1+0x1178] ;  /* 0x00117800011c7983 */ /* 0x000f240000300a00 */
[----:B------:R-:W2:Y:S01]  /*a73b0*/  LDL.LU R9, [R1+0xec] ;  /* 0x0000ec0001097983 */ /* 0x000ea20000300800 */
[----:B------:R-:W2:Y:S01]  /*a73c0*/  LDL.LU.64 R22, [R1+0x1158] ;  /* 0x0011580001167983 */ /* 0x000ea20000300a00 */
[----:B------:R-:W2:Y:S02]  /*a73d0*/  LDL.LU R25, [R1+0x6c] ;  /* 0x00006c0001197983 */ /* 0x000ea40000300800 */
[----:B------:R-:W2:Y:S02]  /*a73e0*/  LDL.LU.64 R18, [R1+0x1138] ;  /* 0x0011380001127983 */ /* 0x000ea40000300a00 */
[----:B------:R-:W2:Y:S01]  /*a73f0*/  LDL.LU.64 R10, [R1+0x1130] ;  /* 0x00113000010a7983 */ /* 0x000ea20000300a00 */
[----:B------:R-:W2:Y:S01]  /*a7400*/  LDL.LU.64 R20, [R1+0x1128] ;  /* 0x0011280001147983 */ /* 0x000ea20000300a00 */
[----:B------:R-:W2:Y:S02]  /*a7410*/  LDL.LU.64 R16, [R1+0x1100] ;  /* 0x0011000001107983 */ /* 0x000ea40000300a00 */
[----:B------:R-:W2:Y:S02]  /*a7420*/  LDL.LU.64 R12, [R1+0x1120] ;  /* 0x00112000010c7983 */ /* 0x000ea40000300a00 */
[----:B------:R-:W2:Y:S01]  /*a7430*/  LDL.LU R3, [R1+0x15c] ;  /* 0x00015c0001037983 */ /* 0x000ea20000300800 */
[----:B------:R-:W2:Y:S01]  /*a7440*/  LDL.LU.64 R26, [R1+0x1600] ;  /* 0x00160000011a7983 */ /* 0x000ea20000300a00 */
[----:B------:R-:W-:-:S03]  /*a7450*/  PRMT R0, R4, 0x7632, R0 ;  /* 0x0000763204007816 */ /* 0x000fc60000000000 */
[----:B--2---:R0:W-:Y:S04]  /*a7460*/  STG.E.U16 [R26.64], R4 ;  /* 0x000000041a007986 */ /* 0x0041e8000c101506 */
[----:B0-----:R-:W2:Y:S01]  /*a7470*/  LDL.LU.64 R26, [R1+0x15f8] ;  /* 0x0015f800011a7983 */ /* 0x001ea20000300a00 */
[----:B------:R-:W3:Y:S03]  /*a7480*/  LDL.LU.64 R4, [R1+0x1118] ;  /* 0x0011180001047983 */ /* 0x000ee60000300a00 */
        /* <DEDUP_REMOVED lines=13> */
[----:B0-----:R-:W2:Y:S04]  /*a7560*/  LDL.LU.64 R26, [R1+0x15c0] ;  /* 0x0015c000011a7983 */ /* 0x001ea80000300a00 */
[----:B--2---:R0:W-:Y:S04]  /*a7570*/  STG.E.U16 [R14.64], R26 ;  /* 0x0000001a0e007986 */ /* 0x0041e8000c101506 */
[----:B0-----:R-:W2:Y:S01]  /*a7580*/  LDL.LU.64 R14, [R1+0x15b8] ;  /* 0x0015b800010e7983 */ /* 0x001ea20000300a00 */
[----:B------:R-:W-:-:S05]  /*a7590*/  PRMT R2, R26, 0x7632, R2 ;  /* 0x000076321a027816 */ /* 0x000fca0000000002 */
[----:B--2---:R0:W-:Y:S04]  /*a75a0*/  STG.E.U16 [R14.64], R2 ;  /* 0x000000020e007986 */ /* 0x0041e8000c101506 */
[----:B0-----:R-:W2:Y:S01]  /*a75b0*/  LDL.LU.64 R14, [R1+0x15b0] ;  /* 0x0015b000010e7983 */ /* 0x001ea20000300a00 */
[----:B------:R-:W-:-:S03]  /*a75c0*/  PRMT R0, R27, 0x7632, R0 ;  /* 0x000076321b007816 */ /* 0x000fc60000000000 */
[----:B--2---:R0:W-:Y:S04]  /*a75d0*/  STG.E.U16 [R14.64], R27 ;  /* 0x0000001b0e007986 */ /* 0x0041e8000c101506 */
[----:B0-----:R-:W2:Y:S01]  /*a75e0*/  LDL.LU.64 R14, [R1+0x15a8] ;  /* 0x0015a800010e7983 */ /* 0x001ea20000300a00 */
[----:B------:R-:W4:Y:S01]  /*a75f0*/  LDL.LU.64 R26, [R1+0x1170] ;  /* 0x00117000011a7983 */ /* 0x000f220000300a00 */
[----:B---3--:R-:W-:Y:S02]  /*a7600*/  PRMT R2, R6, 0x7632, R2 ;  /* 0x0000763206027816 */ /* 0x008fe40000000002 */
[----:B--2---:R0:W-:Y:S04]  /*a7610*/  STG.E.U16 [R14.64], R0 ;  /* 0x000000000e007986 */ /* 0x0041e8000c101506 */
[----:B0-----:R-:W2:Y:S01]  /*a7620*/  LDL.LU.64 R14, [R1+0x15a0] ;  /* 0x0015a000010e7983 */ /* 0x001ea20000300a00 */
[----:B------:R-:W-:-:S03]  /*a7630*/  PRMT R0, R9, 0x7632, R0 ;  /* 0x0000763209007816 */ /* 0x000fc60000000000 */
[----:B--2---:R0:W-:Y:S01]  /*a7640*/  STG.E.U16 [R14.64], R6 ;  /* 0x000000060e007986 */ /* 0x0041e2000c101506 */
[----:B----4-:R1:W-:Y:S02]  /*a7650*/  STG.E.U16 [R28.64], R2 ;  /* 0x000000021c007986 */ /* 0x0103e4000c101506 */
[----:B------:R-:W-:Y:S02]  /*a7660*/  STG.E.U16 [R26.64], R9 ;  /* 0x000000091a007986 */ /* 0x000fe4000c101506 */
[----:B------:R2:W-:Y:S01]  /*a7670*/  STG.E.U16 [R22.64], R0 ;  /* 0x0000000016007986 */ /* 0x0005e2000c101506 */
[----:B------:R-:W-:Y:S04]  /*a7680*/  STG.E.U16 [R18.64], R25 ;  /* 0x0000001912007986 */ /* 0x000fe8000c101506 */
[----:B0-----:R-:W3:Y:S01]  /*a7690*/  LDL.LU R15, [R1+0x1598] ;  /* 0x00159800010f7983 */ /* 0x001ee20000300800 */
[----:B-1----:R-:W-:Y:S01]  /*a76a0*/  PRMT R2, R25, 0x7632, R2 ;  /* 0x0000763219027816 */ /* 0x002fe20000000002 */
[----:B------:R-:W4:Y:S01]  /*a76b0*/  LDL.LU.64 R28, [R1+0x1590] ;  /* 0x00159000011c7983 */ /* 0x000f220000300a00 */
[----:B--2---:R-:W-:-:S03]  /*a76c0*/  PRMT R0, R7, 0x7632, R0 ;  /* 0x0000763207007816 */ /* 0x004fc60000000000 */
[----:B------:R0:W-:Y:S01]  /*a76d0*/  STG.E.U16 [R10.64], R2 ;  /* 0x000000020a007986 */ /* 0x0001e2000c101506 */
[----:B------:R-:W-:Y:S02]  /*a76e0*/  STG.E.U16 [R20.64], R7 ;  /* 0x0000000714007986 */ /* 0x000fe4000c101506 */
[----:B------:R1:W-:Y:S02]  /*a76f0*/  STG.E.U16 [R16.64], R0 ;  /* 0x0000000010007986 */ /* 0x0003e4000c101506 */
[----:B------:R2:W-:Y:S01]  /*a7700*/  STG.E.U16 [R12.64], R3 ;  /* 0x000000030c007986 */ /* 0x0005e2000c101506 */
[----:B0-----:R-:W-:Y:S01]  /*a7710*/  PRMT R2, R3, 0x7632, R2 ;  /* 0x0000763203027816 */ /* 0x001fe20000000002 */
[----:B-1----:R-:W3:Y:S01]  /*a7720*/  LDL.LU.64 R16, [R1+0x1110] ;  /* 0x0011100001107983 */ /* 0x002ee20000300a00 */
[----:B--2---:R-:W2:Y:S02]  /*a7730*/  LDL.LU.64 R12, [R1+0x10f8] ;  /* 0x0010f800010c7983 */ /* 0x004ea40000300a00 */
[----:B------:R-:W2:Y:S01]  /*a7740*/  LDL.LU.64 R10, [R1+0x10d8] ;  /* 0x0010d800010a7983 */ /* 0x000ea20000300a00 */
[----:B------:R0:W-:Y:S01]  /*a7750*/  STG.E.U16 [R4.64], R2 ;  /* 0x0000000204007986 */ /* 0x0001e2000c101506 */
[----:B------:R-:W2:Y:S03]  /*a7760*/  LDL.LU R3, [R1+0x14c] ;  /* 0x00014c0001037983 */ /* 0x000ea60000300800 */
[----:B0-----:R-:W2:Y:S01]  /*a7770*/  LDL.LU R4, [R1+0xcc] ;  /* 0x0000cc0001047983 */ /* 0x001ea20000300800 */
[----:B------:R-:W3:Y:S03]  /*a7780*/  LDL.LU R14, [R1+0x4c] ;  /* 0x00004c00010e7983 */ /* 0x000ee60000300800 */
        /* <DEDUP_REMOVED lines=18> */
[----:B0-----:R-:W2:Y:S01]  /*a78b0*/  LDL.LU.64 R18, [R1+0x1070] ;  /* 0x0010700001127983 */ /* 0x001ea20000300a00 */
[----:B----4-:R-:W-:-:S02]  /*a78c0*/  PRMT R0, R29, 0x7632, R0 ;  /* 0x000076321d007816 */ /* 0x010fc40000000000 */
[----:B------:R-:W-:Y:S01]  /*a78d0*/  PRMT R2, R28, 0x7632, R2 ;  /* 0x000076321c027816 */ /* 0x000fe20000000002 */
[----:B------:R-:W-:Y:S02]  /*a78e0*/  STG.E.U16 [R16.64], R29 ;  /* 0x0000001d10007986 */ /* 0x000fe4000c101506 */
[----:B------:R-:W-:Y:S02]  /*a78f0*/  STG.E.U16 [R12.64], R0 ;  /* 0x000000000c007986 */ /* 0x000fe4000c101506 */
[----:B------:R-:W-:Y:S01]  /*a7900*/  STG.E.U16 [R10.64], R28 ;  /* 0x0000001c0a007986 */ /* 0x000fe2000c101506 */
[----:B---3--:R-:W-:Y:S04]  /*a7910*/  STG.E.U16 [R14.64], R2 ;  /* 0x000000020e007986 */ /* 0x008fe8000c101506 */
[----:B--2---:R0:W-:Y:S04]  /*a7920*/  STL.64 [R1+0x1538], R18 ;  /* 0x0015381201007387 */ /* 0x0041e80000100a00 */
[----:B0-----:R-:W2:Y:S01]  /*a7930*/  LDL.LU.64 R18, [R1+0x1078] ;  /* 0x0010780001127983 */ /* 0x001ea20000300a00 */
[----:B------:R-:W3:Y:S02]  /*a7940*/  LDL.LU R9, [R1+0x13c] ;  /* 0x00013c0001097983 */ /* 0x000ee40000300800 */
[----:B------:R-:W4:Y:S02]  /*a7950*/  LDL.LU R5, [R1+0xbc] ;  /* 0x0000bc0001057983 */ /* 0x000f240000300800 */
[----:B------:R-:W2:Y:S01]  /*a7960*/  LDL.LU.64 R6, [R1+0x1050] ;  /* 0x0010500001067983 */ /* 0x000ea20000300a00 */
[----:B------:R-:W2:Y:S01]  /*a7970*/  LDL.LU.64 R26, [R1+0xe58] ;  /* 0x000e5800011a7983 */ /* 0x000ea20000300a00 */
[----:B------:R-:W2:Y:S02]  /*a7980*/  LDL.LU R25, [R1+0x3c] ;  /* 0x00003c0001197983 */ /* 0x000ea40000300800 */
[----:B------:R-:W2:Y:S02]  /*a7990*/  LDL.LU.64 R22, [R1+0xe50] ;  /* 0x000e500001167983 */ /* 0x000ea40000300a00 */
[----:B------:R-:W2:Y:S01]  /*a79a0*/  LDL.LU.64 R20, [R1+0xe48] ;  /* 0x000e480001147983 */ /* 0x000ea20000300a00 */
[----:B------:R-:W2:Y:S01]  /*a79b0*/  LDL.LU.64 R16, [R1+0xe40] ;  /* 0x000e400001107983 */ /* 0x000ea20000300a00 */
[----:B------:R-:W2:Y:S02]  /*a79c0*/  LDL.LU.64 R12, [R1+0xe28] ;  /* 0x000e2800010c7983 */ /* 0x000ea40000300a00 */
[----:B------:R-:W2:Y:S02]  /*a79d0*/  LDL.LU R11, [R1+0x1588] ;  /* 0x00158800010b7983 */ /* 0x000ea40000300800 */
[----:B------:R-:W2:Y:S01]  /*a79e0*/  LDL.LU.64 R28, [R1+0xbf0] ;  /* 0x000bf000011c7983 */ /* 0x000ea20000300a00 */
[----:B------:R-:W2:Y:S04]  /*a79f0*/  LDL.LU.64 R14, [R1+0x1580] ;  /* 0x00158000010e7983 */ /* 0x000ea80000300a00 */
[----:B--2---:R0:W-:Y:S04]  /*a7a00*/  STG.E.U16 [R14.64], R11 ;  /* 0x0000000b0e007986 */ /* 0x0041e8000c101506 */
[----:B0-----:R-:W2:Y:S01]  /*a7a10*/  LDL.LU.64 R14, [R1+0x1578] ;  /* 0x00157800010e7983 */ /* 0x001ea20000300a00 */
[----:B------:R-:W-:-:S02]  /*a7a20*/  PRMT R0, R11, 0x7632, R0 ;  /* 0x000076320b007816 */ /* 0x000fc40000000000 */
        /* <DEDUP_REMOVED lines=26> */
[----:B0-----:R-:W2:Y:S01]  /*a7bd0*/  LDL.LU R19, [R1+0x1520] ;  /* 0x0015200001137983 */ /* 0x001ea20000300800 */
[----:B----4-:R-:W-:Y:S01]  /*a7be0*/  STG.E.U16 [R14.64], R9 ;  /* 0x000000090e007986 */ /* 0x010fe2000c101506 */
[----:B------:R-:W-:Y:S01]  /*a7bf0*/  PRMT R0, R5, 0x7632, R0 ;  /* 0x0000763205007816 */ /* 0x000fe20000000000 */
[----:B------:R0:W-:Y:S01]  /*a7c00*/  STG.E.U16 [R10.64], R2 ;  /* 0x000000020a007986 */ /* 0x0001e2000c101506 */
[----:B------:R-:W-:Y:S03]  /*a7c10*/  STG.E.U16 [R6.64], R5 ;  /* 0x0000000506007986 */ /* 0x000fe6000c101506 */
[----:B------:R1:W-:Y:S02]  /*a7c20*/  STG.E.U16 [R26.64], R0 ;  /* 0x000000001a007986 */ /* 0x0003e4000c101506 */
[----:B------:R-:W-:Y:S01]  /*a7c30*/  STG.E.U16 [R22.64], R25 ;  /* 0x0000001916007986 */ /* 0x000fe2000c101506 */
[----:B0-----:R-:W-:-:S05]  /*a7c40*/  PRMT R2, R25, 0x7632, R2 ;  /* 0x0000763219027816 */ /* 0x001fca0000000002 */
[----:B------:R-:W-:Y:S04]  /*a7c50*/  STG.E.U16 [R20.64], R2 ;  /* 0x0000000214007986 */ /* 0x000fe8000c101506 */
[----:B--2---:R0:W-:Y:S01]  /*a7c60*/  STG.E.U16 [R16.64], R19 ;  /* 0x0000001310007986 */ /* 0x0041e2000c101506 */
[----:B-1----:R-:W-:-:S03]  /*a7c70*/  PRMT R0, R19, 0x7632, R0 ;  /* 0x0000763213007816 */ /* 0x002fc60000000000 */
[----:B0-----:R-:W2:Y:S01]  /*a7c80*/  LDL.LU R16, [R1+0x230] ;  /* 0x0002300001107983 */ /* 0x001ea20000300800 */
[----:B------:R-:W2:Y:S02]  /*a7c90*/  LDL.LU R17, [R1+0x234] ;  /* 0x0002340001117983 */ /* 0x000ea40000300800 */
[----:B------:R-:W3:Y:S02]  /*a7ca0*/  LDL.LU R18, [R1+0x238] ;  /* 0x0002380001127983 */ /* 0x000ee40000300800 */
[----:B------:R-:W3:Y:S01]  /*a7cb0*/  LDL.LU R19, [R1+0x23c] ;  /* 0x00023c0001137983 */ /* 0x000ee20000300800 */
[----:B------:R0:W-:Y:S04]  /*a7cc0*/  STG.E.U16 [R12.64], R0 ;  /* 0x000000000c007986 */ /* 0x0001e8000c101506 */
[----:B---3--:R-:W-:Y:S01]  /*a7cd0*/  STL.64 [R1+0x14c0], R18 ;  /* 0x0014c01201007387 */ /* 0x008fe20000100a00 */
[----:B--2---:R1:W-:Y:S02]  /*a7ce0*/  STL.64 [R1+0x14b8], R16 ;  /* 0x0014b81001007387 */ /* 0x0043e40000100a00 */
        /* <DEDUP_REMOVED lines=9> */
[----:B------:R-:W3:Y:S02]  /*a7d80*/  LDL.LU R19, [R1+0x25c] ;  /* 0x00025c0001137983 */ /* 0x000ee40000300800 */
[----:B------:R-:W4:Y:S02]  /*a7d90*/  LDL.LU.64 R22, [R1+0xb60] ;  /* 0x000b600001167983 */ /* 0x000f240000300a00 */
[----:B----4-:R0:W-:Y:S04]  /*a7da0*/  STL.64 [R1+0x1500], R22 ;  /* 0x0015001601007387 */ /* 0x0101e80000100a00 */
[----:B0-----:R-:W4:Y:S04]  /*a7db0*/  LDL.LU.64 R22, [R1+0xb50] ;  /* 0x000b500001167983 */ /* 0x001f280000300a00 */
[----:B----4-:R0:W-:Y:S04]  /*a7dc0*/  STL.64 [R1+0x1510], R22 ;  /* 0x0015101601007387 */ /* 0x0101e80000100a00 */
[----:B0-----:R-:W4:Y:S04]  /*a7dd0*/  LDL.LU.64 R22, [R1+0xb58] ;  /* 0x000b580001167983 */ /* 0x001f280000300a00 */
[----:B----4-:R0:W-:Y:S04]  /*a7de0*/  STL.64 [R1+0x1518], R22 ;  /* 0x0015181601007387 */ /* 0x0101e80000100a00 */
[----:B0-----:R-:W4:Y:S01]  /*a7df0*/  LDL.LU.64 R22, [R1+0xb68] ;  /* 0x000b680001167983 */ /* 0x001f220000300a00 */
[----:B------:R-:W2:Y:S03]  /*a7e00*/  LDL.LU.64 R20, [R1+0xb40] ;  /* 0x000b400001147983 */ /* 0x000ea60000300a00 */
[----:B--2---:R0:W-:Y:S04]  /*a7e10*/  STL.64 [R1+0x14f0], R20 ;  /* 0x0014f01401007387 */ /* 0x0041e80000100a00 */
[----:B0-----:R-:W2:Y:S01]  /*a7e20*/  LDL.LU.64 R20, [R1+0xb48] ;  /* 0x000b480001147983 */ /* 0x001ea20000300a00 */
[----:B---3--:R-:W-:Y:S02]  /*a7e30*/  STL.64 [R1+0x14e0], R18 ;  /* 0x0014e01201007387 */ /* 0x008fe40000100a00 */
[----:B------:R-:W-:Y:S02]  /*a7e40*/  STL.64 [R1+0x14d8], R16 ;  /* 0x0014d81001007387 */ /* 0x000fe40000100a00 */
[----:B------:R-:W3:Y:S01]  /*a7e50*/  LDL.LU R12, [R1+0x260] ;  /* 0x00026000010c7983 */ /* 0x000ee20000300800 */
[----:B------:R-:W3:Y:S01]  /*a7e60*/  LDL.LU R13, [R1+0x264] ;  /* 0x00026400010d7983 */ /* 0x000ee20000300800 */
[----:B------:R-:W-:-:S03]  /*a7e70*/  PRMT R0, R4, 0x7632, R0 ;  /* 0x0000763204007816 */ /* 0x000fc60000000000 */
[----:B------:R-:W-:Y:S04]  /*a7e80*/  STG.E.U16 [R28.64], R4 ;  /* 0x000000041c007986 */ /* 0x000fe8000c101506 */
[----:B----4-:R-:W-:Y:S04]  /*a7e90*/  STG.E.U16 [R22.64], R0 ;  /* 0x0000000016007986 */ /* 0x010fe8000c101506 */
[----:B---3--:R0:W-:Y:S01]  /*a7ea0*/  STL.64 [R1+0x14e8], R12 ;  /* 0x0014e80c01007387 */ /* 0x0081e20000100a00 */
[----:B------:R-:W3:Y:S02]  /*a7eb0*/  LDL.LU R14, [R1+0x268] ;  /* 0x00026800010e7983 */ /* 0x000ee40000300800 */
[----:B------:R-:W3:Y:S01]  /*a7ec0*/  LDL.LU R15, [R1+0x26c] ;  /* 0x00026c00010f7983 */ /* 0x000ee20000300800 */
[----:B0-----:R-:W4:Y:S01]  /*a7ed0*/  LDL.LU.64 R12, [R1+0x3a8] ;  /* 0x0003a800010c7983 */ /* 0x001f220000300a00 */
        /* <DEDUP_REMOVED lines=16> */
[----:B------:R-:W2:Y:S01]  /*a7fe0*/  LDL.LU.64 R22, [R1+0x1518] ;  /* 0x0015180001167983 */ /* 0x000ea20000300a00 */
[----:B------:R-:W-:-:S02]  /*a7ff0*/  PRMT R2, R3, 0x7632, R2 ;  /* 0x0000763203027816 */ /* 0x000fc40000000002 */
[----:B--2---:R0:W-:Y:S04]  /*a8000*/  STG.E.U16 [R22.64], R3 ;  /* 0x0000000316007986 */ /* 0x0041e8000c101506 */
[----:B0-----:R-:W2:Y:S01]  /*a8010*/  LDL.LU.64 R22, [R1+0x1510] ;  /* 0x0015100001167983 */ /* 0x001ea20000300a00 */
[----:B------:R-:W3:Y:S03]  /*a8020*/  LDL.LU R3, [R1+0x1508] ;  /* 0x0015080001037983 */ /* 0x000ee60000300800 */
[----:B--2---:R0:W-:Y:S04]  /*a8030*/  STG.E.U16 [R22.64], R2 ;  /* 0x0000000216007986 */ /* 0x0041e8000c101506 */
[----:B0-----:R-:W2:Y:S01]  /*a8040*/  LDL.LU.64 R22, [R1+0x1500] ;  /* 0x0015000001167983 */ /* 0x001ea20000300a00 */
[----:B------:R-:W-:-:S03]  /*a8050*/  PRMT R0, R24, 0x7632, R0 ;  /* 0x0000763218007816 */ /* 0x000fc60000000000 */
[----:B--2---:R0:W-:Y:S02]  /*a8060*/  STG.E.U16 [R22.64], R24 ;  /* 0x0000001816007986 */ /* 0x0041e4000c101506 */
[----:B------:R1:W-:Y:S02]  /*a8070*/  STG.E.U16 [R20.64], R0 ;  /* 0x0000000014007986 */ /* 0x0003e4000c101506 */
[----:B0-----:R-:W2:Y:S01]  /*a8080*/  LDL.LU R23, [R1+0x14f8] ;  /* 0x0014f80001177983 */ /* 0x001ea20000300800 */
[----:B-1----:R-:W3:Y:S03]  /*a8090*/  LDL.LU.64 R20, [R1+0x14f0] ;  /* 0x0014f00001147983 */ /* 0x002ee60000300a00 */
[----:B------:R-:W0:Y:S01]  /*a80a0*/  S2R R24, SR_TID.X ;  /* 0x0000000000187919 */ /* 0x000e220000002100 */
[----:B------:R-:W4:Y:S01]  /*a80b0*/  LDL.LU R0, [R1+0x1270] ;  /* 0x0012700001007983 */ /* 0x000f220000300800 */
[----:B0-----:R-:W-:-:S02]  /*a80c0*/  LOP3.LUT R24, R24, 0x1c, RZ, 0xc0, !PT ;  /* 0x0000001c18187812 */ /* 0x001fc400078ec0ff */
[----:B--2---:R-:W-:Y:S01]  /*a80d0*/  PRMT R2, R23, 0x7632, R2 ;  /* 0x0000763217027816 */ /* 0x004fe20000000002 */
[----:B---3--:R0:W-:Y:S04]  /*a80e0*/  STG.E.U16 [R20.64], R23 ;  /* 0x0000001714007986 */ /* 0x0081e8000c101506 */
[----:B----4-:R1:W-:Y:S01]  /*a80f0*/  STG.E.U16 [R12.64], R2 ;  /* 0x000000020c007986 */ /* 0x0103e2000c101506 */
[----:B------:R-:W-:Y:S06]  /*a8100*/  BAR.SYNC.DEFER_BLOCKING 0x0 ;  /* 0x0000000000007b1d */ /* 0x000fec0000010000 */
[----:B0-----:R-:W2:Y:S01]  /*a8110*/  LDL.LU R20, [R1+0x240] ;  /* 0x0002400001147983 */ /* 0x001ea20000300800 */
[----:B------:R-:W2:Y:S02]  /*a8120*/  LDL.LU R21, [R1+0x244] ;  /* 0x0002440001157983 */ /* 0x000ea40000300800 */
[----:B------:R-:W2:Y:S02]  /*a8130*/  LDL.LU R22, [R1+0x248] ;  /* 0x0002480001167983 */ /* 0x000ea40000300800 */
[----:B------:R-:W2:Y:S01]  /*a8140*/  LDL.LU R23, [R1+0x24c] ;  /* 0x00024c0001177983 */ /* 0x000ea20000300800 */
[----:B-1----:R-:W3:Y:S01]  /*a8150*/  LDL.LU.64 R12, [R1+0x14e8] ;  /* 0x0014e800010c7983 */ /* 0x002ee20000300a00 */
[----:B------:R-:W4:Y:S03]  /*a8160*/  LDL.LU R2, [R1+0xe3c] ;  /* 0x000e3c0001027983 */ /* 0x000f260000300800 */
[----:B------:R0:W-:Y:S04]  /*a8170*/  STS.128 [R24.X4], R16 ;  /* 0x0000001018007388 */ /* 0x0001e80000004c00 */
[----:B0-----:R-:W2:Y:S01]  /*a8180*/  LDL.LU.64 R18, [R1+0x14e0] ;  /* 0x0014e00001127983 */ /* 0x001ea20000300a00 */
[----:B------:R-:W2:Y:S03]  /*a8190*/  LDL.LU.64 R16, [R1+0x14d8] ;  /* 0x0014d80001107983 */ /* 0x000ea60000300a00 */
[----:B---3--:R0:W-:Y:S04]  /*a81a0*/  STS.128 [R24.X4+0x80], R12 ;  /* 0x0000800c18007388 */ /* 0x0081e80000004c00 */
[----:B0-----:R-:W3:Y:S01]  /*a81b0*/  LDL.LU.64 R14, [R1+0x14d0] ;  /* 0x0014d000010e7983 */ /* 0x001ee20000300a00 */
[----:B------:R-:W3:Y:S03]  /*a81c0*/  LDL.LU.64 R12, [R1+0x14c8] ;  /* 0x0014c800010c7983 */ /* 0x000ee60000300a00 */
[----:B--2---:R0:W-:Y:S04]  /*a81d0*/  STS.128 [R24.X4+0x100], R16 ;  /* 0x0001001018007388 */ /* 0x0041e80000004c00 */
[----:B0-----:R-:W2:Y:S01]  /*a81e0*/  LDL.LU.64 R18, [R1+0x14c0] ;  /* 0x0014c00001127983 */ /* 0x001ea20000300a00 */
[----:B------:R-:W2:Y:S01]  /*a81f0*/  LDL.LU.64 R16, [R1+0x14b8] ;  /* 0x0014b80001107983 */ /* 0x000ea20000300a00 */
[----:B------:R-:W-:-:S02]  /*a8200*/  FSEL R0, R0, -INF , P4 ;  /* 0xff80000000007808 */ /* 0x000fc40002000000 */
[----:B------:R-:W-:Y:S02]  /*a8210*/  FSEL R4, R4, -INF , P2 ;  /* 0xff80000004047808 */ /* 0x000fe40001000000 */
[----:B------:R-:W-:Y:S02]  /*a8220*/  FSEL R5, R5, -INF , P1 ;  /* 0xff80000005057808 */ /* 0x000fe40000800000 */
[----:B------:R-:W-:Y:S01]  /*a8230*/  FSEL R6, R6, -INF , P0 ;  /* 0xff80000006067808 */ /* 0x000fe20000000000 */
[----:B------:R-:W-:Y:S01]  /*a8240*/  FFMA R10, R0, 0.69314718246459960938, R10 ;  /* 0x3f317218000a7823 */ /* 0x000fe2000000000a */
[----:B------:R-:W-:Y:S02]  /*a8250*/  FSEL R0, R11, -INF , P3 ;  /* 0xff8000000b007808 */ /* 0x000fe40001800000 */
[----:B------:R-:W-:Y:S01]  /*a8260*/  FSEL R7, R7, -INF , P5 ;  /* 0xff80000007077808 */ /* 0x000fe20002800000 */
[----:B----4-:R-:W-:Y:S02]  /*a8270*/  FFMA R9, R9, 0.69314718246459960938, R2 ;  /* 0x3f31721809097823 */ /* 0x010fe40000000002 */
[----:B------:R-:W-:-:S02]  /*a8280*/  FFMA R4, R4, 0.69314718246459960938, R26 ;  /* 0x3f31721804047823 */ /* 0x000fc4000000001a */
[----:B------:R-:W-:Y:S02]  /*a8290*/  FFMA R5, R5, 0.69314718246459960938, R25 ;  /* 0x3f31721805057823 */ /* 0x000fe40000000019 */
[----:B------:R-:W-:Y:S02]  /*a82a0*/  FFMA R11, R0, 0.69314718246459960938, R27 ;  /* 0x3f317218000b7823 */ /* 0x000fe4000000001b */
[----:B------:R-:W-:Y:S02]  /*a82b0*/  FFMA R6, R6, 0.69314718246459960938, R28 ;  /* 0x3f31721806067823 */ /* 0x000fe4000000001c */
[----:B------:R-:W-:Y:S01]  /*a82c0*/  FFMA R7, R7, 0.69314718246459960938, R29 ;  /* 0x3f31721807077823 */ /* 0x000fe2000000001d */
[----:B------:R-:W-:Y:S04]  /*a82d0*/  STS.128 [R24.X4+0x180], R20 ;  /* 0x0001801418007388 */ /* 0x000fe80000004c00 */
[----:B------:R-:W0:Y:S04]  /*a82e0*/  S2R R29, SR_TID.X ;  /* 0x00000000001d7919 */ /* 0x000e280000002100 */
[----:B------:R-:W0:Y:S02]  /*a82f0*/  S2R R28, SR_CTAID.X ;  /* 0x00000000001c7919 */ /* 0x000e240000002500 */
[----:B0-----:R-:W-:-:S02]  /*a8300*/  PRMT R2, R29, 0x6540, R28 ;  /* 0x000065401d027816 */ /* 0x001fc4000000001c */
[----:B--2---:R-:W-:Y:S01]  /*a8310*/  STS.128 [R24.X4+0x200], R16 ;  /* 0x0002001018007388 */ /* 0x004fe20000004c00 */
[----:B---3--:R-:W-:Y:S02]  /*a8320*/  STS.128 [R24.X4+0x280], R12 ;  /* 0x0002800c18007388 */ /* 0x008fe40000004c00 */
[----:B------:R0:W-:Y:S02]  /*a8330*/  STS.128 [R24.X4+0x300], R8 ;  /* 0x0003000818007388 */ /* 0x0001e40000004c00 */
[----:B------:R-:W-:Y:S01]  /*a8340*/  STS.128 [R24.X4+0x380], R4 ;  /* 0x0003800418007388 */ /* 0x000fe20000004c00 */
[----:B------:R-:W-:Y:S06]  /*a8350*/  BAR.SYNC.DEFER_BLOCKING 0x0 ;  /* 0x0000000000007b1d */ /* 0x000fec0000010000 */
[----:B0-----:R-:W0:Y:S04]  /*a8360*/  S2R R8, SR_CTAID.Y ;  /* 0x0000000000087919 */ /* 0x001e280000002600 */
[----:B------:R-:W1:Y:S01]  /*a8370*/  LDS R3, [R3] ;  /* 0x0000000003037984 */ /* 0x000e620000000800 */
[C---:B------:R-:W-:Y:S01]  /*a8380*/  SHF.L.U32 R9, R2.reuse, 0x2, RZ ;  /* 0x0000000202097819 */ /* 0x040fe200000006ff */
[----:B------:R-:W-:-:S04]  /*a8390*/  IMAD.HI R11, R2, 0x4, RZ ;  /* 0x00000004020b7827 */ /* 0x000fc800078e02ff */
[----:B0-----:R-:W-:-:S05]  /*a83a0*/  IMAD R0, R8, c[0x0][0x1cc], RZ ;  /* 0x0000730008007a24 */ /* 0x001fca00078e02ff */
[C---:B------:R-:W-:Y:S01]  /*a83b0*/  SHF.L.U32 R8, R0.reuse, 0x2, RZ ;  /* 0x0000000200087819 */ /* 0x040fe200000006ff */
[----:B------:R-:W-:-:S03]  /*a83c0*/  IMAD.HI R0, R0, 0x4, RZ ;  /* 0x0000000400007827 */ /* 0x000fc600078e02ff */
[----:B------:R-:W-:-:S04]  /*a83d0*/  IADD3 R8, P0, P1, R9, c[0x0][0x180], R8 ;  /* 0x0000600009087a10 */ /* 0x000fc8000791e008 */
[----:B------:R-:W-:-:S05]  /*a83e0*/  IADD3.X R9, R11, c[0x0][0x184], R0, P0, P1 ;  /* 0x000061000b097a10 */ /* 0x000fca00007e2400 */
[----:B-1----:R-:W-:Y:S01]  /*a83f0*/  STG.E [R8.64], R3 ;  /* 0x0000000308007986 */ /* 0x002fe2000c101906 */
[----:B------:R-:W-:Y:S05]  /*a8400*/  EXIT ;  /* 0x000000000000794d */ /* 0x000fea0003800000 */
.L_x_2:
[----:B------:R-:W-:-:S00]  /*a8410*/  BRA `(.L_x_2) ;  /* 0xfffffff000007947 */ /* 0x000fc0000383ffff */
[----:B------:R-:W-:-:S00]  /*a8420*/  NOP ;  /* 0x0000000000007918 */ /* 0x000fc00000000000 */
        /* <DEDUP_REMOVED lines=13> */
.L_x_3:


//--------------------- .nv.global.init           --------------------------
	.section	.nv.global.init,"aw",@progbits
.nv.global.init:
	.type		_$_str,@object
	.size		_$_str,(.L_0 - _$_str)
_$_str:
        /*0000*/ 	.byte	0x5f, 0x5f, 0x43, 0x55, 0x44, 0x41, 0x5f, 0x46, 0x54, 0x5a, 0x00
.L_0:


//--------------------- .nv.shared.attn_fwd       --------------------------
	.section	.nv.shared.attn_fwd,"aw",@nobits
	.sectionflags	@""
	.align	16
